def attn_fwd(
    Q,
    K,
    V,
    Out,
    Lse,
    sm_scale,
    stride_qz,
    stride_qh,
    stride_qm,
    stride_qk,
    stride_kz,
    stride_kh,
    stride_kn,
    stride_kk,
    stride_vz,
    stride_vh,
    stride_vn,
    stride_vk,
    stride_oz,
    stride_oh,
    stride_om,
    stride_ok,
    seqlen_q,
    seqlen_k,
    BLOCK_M: tl.constexpr,
    BLOCK_N: tl.constexpr,
    HEAD_DIM: tl.constexpr,
    CAUSAL: tl.constexpr,
):
    start_m = tl.program_id(0)
    off_hz = tl.program_id(1)
    q_off = off_hz * stride_qh
    k_off = off_hz * stride_kh
    v_off = off_hz * stride_vh
    offs_m = start_m * BLOCK_M + tl.arange(0, BLOCK_M)
    offs_d = tl.arange(0, HEAD_DIM)
    offs_n = tl.arange(0, BLOCK_N)
    q_ptrs = Q + q_off + offs_m[:, None] * stride_qm + offs_d[None, :] * stride_qk
    k_ptrs = K + k_off + offs_d[:, None] * stride_kk + offs_n[None, :] * stride_kn
    v_ptrs = V + v_off + offs_n[:, None] * stride_vn + offs_d[None, :] * stride_vk
    m_i = tl.full([BLOCK_M], float("-inf"), dtype=tl.float32)
    l_i = tl.zeros([BLOCK_M], dtype=tl.float32) + 1.0
    acc = tl.zeros([BLOCK_M, HEAD_DIM], dtype=tl.float32)
    q = tl.load(q_ptrs)
    acc, l_i, m_i = _attn_fwd_inner(
        acc,
        l_i,
        m_i,
        q,
        k_ptrs,
        v_ptrs,
        sm_scale,
        stride_kn,
        stride_vn,
        start_m,
        seqlen_k,
        BLOCK_M,
        BLOCK_N,
        HEAD_DIM,
        CAUSAL,
    )
    acc = acc / l_i[:, None]
    lse = m_i + tl.math.log2(l_i) / 1.4426950408889634
    o_ptrs = (
        Out
        + off_hz * stride_oh
        + offs_m[:, None] * stride_om
        + offs_d[None, :] * stride_ok
    )
    tl.store(o_ptrs, acc.to(Out.dtype.element_ty))
    tl.store(Lse + off_hz * seqlen_q + offs_m, lse)

# config = {"BLOCK_M": 128, "BLOCK_N": 32, "HEAD_DIM": 256, "arch": "sm_90", "causal": false, "dtype": "fp16", "num_stages": 4, "num_warps": 4}
# arch = sm_90


// ===== COMPILED SASS (sm_90a) =====

	.target	sm_90a

	.elftype	@"ET_EXEC"


//--------------------- .note.nv.tkinfo           --------------------------
	.section	.note.nv.tkinfo,"",@"SHT_NOTE"
	.sectionflags	@"SHF_NOTE_NV_TKINFO"
	.tkinfo
        /*0018*/ 	.word	0x00000002
        /*0030*/ 	.string	""
        /*0030*/ 	.string	"ptxas"
        /*0030*/ 	.string	"Cuda compilation tools, release 13.0, V13.0.88"
        /*0030*/ 	.string	"Build cuda_13.0.r13.0/compiler.36424714_0"
        /*0030*/ 	.string	"-v  -suppress-debug-info  -lineinfo  -arch sm_90a "



//--------------------- .note.nv.cuinfo           --------------------------
	.section	.note.nv.cuinfo,"",@"SHT_NOTE"
	.sectionflags	@"SHF_NOTE_NV_CUINFO"
        /*0018*/ 	.short	0x0002
        /*001a*/ 	.short	0x005a
        /*001c*/ 	.short	0x0082
	.zero		2


//--------------------- .nv.info                  --------------------------
	.section	.nv.info,"",@"SHT_CUDA_INFO"
	.align	4


	//----- nvinfo : EIATTR_REGCOUNT
	.align		4
        /*0000*/ 	.byte	0x04, 0x2f
        /*0002*/ 	.short	(.L_2 - .L_1)
	.align		4
.L_1:
        /*0004*/ 	.word	index@(attn_fwd)
        /*0008*/ 	.word	0x000000ff


	//----- nvinfo : EIATTR_FRAME_SIZE
	.align		4
.L_2:
        /*000c*/ 	.byte	0x04, 0x11
        /*000e*/ 	.short	(.L_4 - .L_3)
	.align		4
.L_3:
        /*0010*/ 	.word	index@(attn_fwd)
        /*0014*/ 	.word	0x000006d8


	//----- nvinfo : EIATTR_MIN_STACK_SIZE
	.align		4
.L_4:
        /*0018*/ 	.byte	0x04, 0x12
        /*001a*/ 	.short	(.L_6 - .L_5)
	.align		4
.L_5:
        /*001c*/ 	.word	index@(attn_fwd)
        /*0020*/ 	.word	0x000006d8
.L_6:


//--------------------- .nv.compat                --------------------------
	.section	.nv.compat,"",@"SHT_CUDA_COMPAT_INFO"
	.align	4
        /*0000*/ 	.byte	0x02, 0x09, 0x01, 0x00, 0x02, 0x02, 0x04, 0x00, 0x02, 0x05, 0x05, 0x00, 0x03, 0x07, 0x01, 0x01
        /*0010*/ 	.byte	0x02, 0x03, 0x00, 0x00, 0x02, 0x06, 0x01, 0x00, 0x04, 0x0b, 0x08, 0x00, 0x00, 0x00, 0x00, 0x00
        /*0020*/ 	.byte	0x00, 0x00, 0x00, 0x00


//--------------------- .nv.info.attn_fwd         --------------------------
	.section	.nv.info.attn_fwd,"",@"SHT_CUDA_INFO"
	.sectionflags	@""
	.align	4


	//----- nvinfo : EIATTR_CUDA_API_VERSION
	.align		4
        /*0000*/ 	.byte	0x04, 0x37
        /*0002*/ 	.short	(.L_8 - .L_7)
.L_7:
        /*0004*/ 	.word	0x00000082


	//----- nvinfo : EIATTR_KPARAM_INFO
	.align		4
.L_8:
        /*0008*/ 	.byte	0x04, 0x17
        /*000a*/ 	.short	(.L_10 - .L_9)
.L_9:
        /*000c*/ 	.word	0x00000000
        /*0010*/ 	.short	0x0019
        /*0012*/ 	.short	0x0080
        /*0014*/ 	.byte	0x00, 0xf4, 0x21, 0x00


	//----- nvinfo : EIATTR_KPARAM_INFO
	.align		4
.L_10:
        /*0018*/ 	.byte	0x04, 0x17
        /*001a*/ 	.short	(.L_12 - .L_11)
.L_11:
        /*001c*/ 	.word	0x00000000
        /*0020*/ 	.short	0x0018
        /*0022*/ 	.short	0x0078
        /*0024*/ 	.byte	0x00, 0xf4, 0x21, 0x00


	//----- nvinfo : EIATTR_KPARAM_INFO
	.align		4
.L_12:
        /*0028*/ 	.byte	0x04, 0x17
        /*002a*/ 	.short	(.L_14 - .L_13)
.L_13:
        /*002c*/ 	.word	0x00000000
        /*0030*/ 	.short	0x0017
        /*0032*/ 	.short	0x0070
        /*0034*/ 	.byte	0x00, 0xf0, 0x11, 0x00


	//----- nvinfo : EIATTR_KPARAM_INFO
	.align		4
.L_14:
        /*0038*/ 	.byte	0x04, 0x17
        /*003a*/ 	.short	(.L_16 - .L_15)
.L_15:
        /*003c*/ 	.word	0x00000000
        /*0040*/ 	.short	0x0016
        /*0042*/ 	.short	0x006c
        /*0044*/ 	.byte	0x00, 0xf0, 0x11, 0x00


	//----- nvinfo : EIATTR_KPARAM_INFO
	.align		4
.L_16:
        /*0048*/ 	.byte	0x04, 0x17
        /*004a*/ 	.short	(.L_18 - .L_17)
.L_17:
        /*004c*/ 	.word	0x00000000
        /*0050*/ 	.short	0x0015
        /*0052*/ 	.short	0x0068
        /*0054*/ 	.byte	0x00, 0xf0, 0x11, 0x00


	//----- nvinfo : EIATTR_KPARAM_INFO
	.align		4
.L_18:
        /*0058*/ 	.byte	0x04, 0x17
        /*005a*/ 	.short	(.L_20 - .L_19)
.L_19:
        /*005c*/ 	.word	0x00000000
        /*0060*/ 	.short	0x0014
        /*0062*/ 	.short	0x0064
        /*0064*/ 	.byte	0x00, 0xf0, 0x11, 0x00


	//----- nvinfo : EIATTR_KPARAM_INFO
	.align		4
.L_20:
        /*0068*/ 	.byte	0x04, 0x17
        /*006a*/ 	.short	(.L_22 - .L_21)
.L_21:
        /*006c*/ 	.word	0x00000000
        /*0070*/ 	.short	0x0013
        /*0072*/ 	.short	0x0060
        /*0074*/ 	.byte	0x00, 0xf0, 0x11, 0x00


	//----- nvinfo : EIATTR_KPARAM_INFO
	.align		4
.L_22:
        /*0078*/ 	.byte	0x04, 0x17
        /*007a*/ 	.short	(.L_24 - .L_23)
.L_23:
        /*007c*/ 	.word	0x00000000
        /*0080*/ 	.short	0x0012
        /*0082*/ 	.short	0x005c
        /*0084*/ 	.byte	0x00, 0xf0, 0x11, 0x00


	//----- nvinfo : EIATTR_KPARAM_INFO
	.align		4
.L_24:
        /*0088*/ 	.byte	0x04, 0x17
        /*008a*/ 	.short	(.L_26 - .L_25)
.L_25:
        /*008c*/ 	.word	0x00000000
        /*0090*/ 	.short	0x0011
        /*0092*/ 	.short	0x0058
        /*0094*/ 	.byte	0x00, 0xf0, 0x11, 0x00


	//----- nvinfo : EIATTR_KPARAM_INFO
	.align		4
.L_26:
        /*0098*/ 	.byte	0x04, 0x17
        /*009a*/ 	.short	(.L_28 - .L_27)
.L_27:
        /*009c*/ 	.word	0x00000000
        /*00a0*/ 	.short	0x0010
        /*00a2*/ 	.short	0x0054
        /*00a4*/ 	.byte	0x00, 0xf0, 0x11, 0x00


	//----- nvinfo : EIATTR_KPARAM_INFO
	.align		4
.L_28:
        /*00a8*/ 	.byte	0x04, 0x17
        /*00aa*/ 	.short	(.L_30 - .L_29)
.L_29:
        /*00ac*/ 	.word	0x00000000
        /*00b0*/ 	.short	0x000f
        /*00b2*/ 	.short	0x0050
        /*00b4*/ 	.byte	0x00, 0xf0, 0x11, 0x00


	//----- nvinfo : EIATTR_KPARAM_INFO
	.align		4
.L_30:
        /*00b8*/ 	.byte	0x04, 0x17
        /*00ba*/ 	.short	(.L_32 - .L_31)
.L_31:
        /*00bc*/ 	.word	0x00000000
        /*00c0*/ 	.short	0x000e
        /*00c2*/ 	.short	0x004c
        /*00c4*/ 	.byte	0x00, 0xf0, 0x11, 0x00


	//----- nvinfo : EIATTR_KPARAM_INFO
	.align		4
.L_32:
        /*00c8*/ 	.byte	0x04, 0x17
        /*00ca*/ 	.short	(.L_34 - .L_33)
.L_33:
        /*00cc*/ 	.word	0x00000000
        /*00d0*/ 	.short	0x000d
        /*00d2*/ 	.short	0x0048
        /*00d4*/ 	.byte	0x00, 0xf0, 0x11, 0x00


	//----- nvinfo : EIATTR_KPARAM_INFO
	.align		4
.L_34:
        /*00d8*/ 	.byte	0x04, 0x17
        /*00da*/ 	.short	(.L_36 - .L_35)
.L_35:
        /*00dc*/ 	.word	0x00000000
        /*00e0*/ 	.short	0x000c
        /*00e2*/ 	.short	0x0044
        /*00e4*/ 	.byte	0x00, 0xf0, 0x11, 0x00


	//----- nvinfo : EIATTR_KPARAM_INFO
	.align		4
.L_36:
        /*00e8*/ 	.byte	0x04, 0x17
        /*00ea*/ 	.short	(.L_38 - .L_37)
.L_37:
        /*00ec*/ 	.word	0x00000000
        /*00f0*/ 	.short	0x000b
        /*00f2*/ 	.short	0x0040
        /*00f4*/ 	.byte	0x00, 0xf0, 0x11, 0x00


	//----- nvinfo : EIATTR_KPARAM_INFO
	.align		4
.L_38:
        /*00f8*/ 	.byte	0x04, 0x17
        /*00fa*/ 	.short	(.L_40 - .L_39)
.L_39:
        /*00fc*/ 	.word	0x00000000
        /*0100*/ 	.short	0x000a
        /*0102*/ 	.short	0x003c
        /*0104*/ 	.byte	0x00, 0xf0, 0x11, 0x00


	//----- nvinfo : EIATTR_KPARAM_INFO
	.align		4
.L_40:
        /*0108*/ 	.byte	0x04, 0x17
        /*010a*/ 	.short	(.L_42 - .L_41)
.L_41:
        /*010c*/ 	.word	0x00000000
        /*0110*/ 	.short	0x0009
        /*0112*/ 	.short	0x0038
        /*0114*/ 	.byte	0x00, 0xf0, 0x11, 0x00


	//----- nvinfo : EIATTR_KPARAM_INFO
	.align		4
.L_42:
        /*0118*/ 	.byte	0x04, 0x17
        /*011a*/ 	.short	(.L_44 - .L_43)
.L_43:
        /*011c*/ 	.word	0x00000000
        /*0120*/ 	.short	0x0008
        /*0122*/ 	.short	0x0034
        /*0124*/ 	.byte	0x00, 0xf0, 0x11, 0x00


	//----- nvinfo : EIATTR_KPARAM_INFO
	.align		4
.L_44:
        /*0128*/ 	.byte	0x04, 0x17
        /*012a*/ 	.short	(.L_46 - .L_45)
.L_45:
        /*012c*/ 	.word	0x00000000
        /*0130*/ 	.short	0x0007
        /*0132*/ 	.short	0x0030
        /*0134*/ 	.byte	0x00, 0xf0, 0x11, 0x00


	//----- nvinfo : EIATTR_KPARAM_INFO
	.align		4
.L_46:
        /*0138*/ 	.byte	0x04, 0x17
        /*013a*/ 	.short	(.L_48 - .L_47)
.L_47:
        /*013c*/ 	.word	0x00000000
        /*0140*/ 	.short	0x0006
        /*0142*/ 	.short	0x002c
        /*0144*/ 	.byte	0x00, 0xf0, 0x11, 0x00


	//----- nvinfo : EIATTR_KPARAM_INFO
	.align		4
.L_48:
        /*0148*/ 	.byte	0x04, 0x17
        /*014a*/ 	.short	(.L_50 - .L_49)
.L_49:
        /*014c*/ 	.word	0x00000000
        /*0150*/ 	.short	0x0005
        /*0152*/ 	.short	0x0028
        /*0154*/ 	.byte	0x00, 0xf0, 0x11, 0x00


	//----- nvinfo : EIATTR_KPARAM_INFO
	.align		4
.L_50:
        /*0158*/ 	.byte	0x04, 0x17
        /*015a*/ 	.short	(.L_52 - .L_51)
.L_51:
        /*015c*/ 	.word	0x00000000
        /*0160*/ 	.short	0x0004
        /*0162*/ 	.short	0x0020
        /*0164*/ 	.byte	0x00, 0xf4, 0x21, 0x00


	//----- nvinfo : EIATTR_KPARAM_INFO
	.align		4
.L_52:
        /*0168*/ 	.byte	0x04, 0x17
        /*016a*/ 	.short	(.L_54 - .L_53)
.L_53:
        /*016c*/ 	.word	0x00000000
        /*0170*/ 	.short	0x0003
        /*0172*/ 	.short	0x0018
        /*0174*/ 	.byte	0x00, 0xf4, 0x21, 0x00


	//----- nvinfo : EIATTR_KPARAM_INFO
	.align		4
.L_54:
        /*0178*/ 	.byte	0x04, 0x17
        /*017a*/ 	.short	(.L_56 - .L_55)
.L_55:
        /*017c*/ 	.word	0x00000000
        /*0180*/ 	.short	0x0002
        /*0182*/ 	.short	0x0010
        /*0184*/ 	.byte	0x00, 0xf4, 0x21, 0x00


	//----- nvinfo : EIATTR_KPARAM_INFO
	.align		4
.L_56:
        /*0188*/ 	.byte	0x04, 0x17
        /*018a*/ 	.short	(.L_58 - .L_57)
.L_57:
        /*018c*/ 	.word	0x00000000
        /*0190*/ 	.short	0x0001
        /*0192*/ 	.short	0x0008
        /*0194*/ 	.byte	0x00, 0xf4, 0x21, 0x00


	//----- nvinfo : EIATTR_KPARAM_INFO
	.align		4
.L_58:
        /*0198*/ 	.byte	0x04, 0x17
        /*019a*/ 	.short	(.L_60 - .L_59)
.L_59:
        /*019c*/ 	.word	0x00000000
        /*01a0*/ 	.short	0x0000
        /*01a2*/ 	.short	0x0000
        /*01a4*/ 	.byte	0x00, 0xf4, 0x21, 0x00


	//----- nvinfo : EIATTR_SPARSE_MMA_MASK
	.align		4
.L_60:
        /*01a8*/ 	.byte	0x03, 0x50
        /*01aa*/ 	.short	0x0000


	//----- nvinfo : EIATTR_MAXREG_COUNT
	.align		4
        /*01ac*/ 	.byte	0x03, 0x1b
        /*01ae*/ 	.short	0x00ff


	//----- nvinfo : EIATTR_NUM_BARRIERS
	.align		4
        /*01b0*/ 	.byte	0x02, 0x4c
        /*01b2*/ 	.byte	0x01
	.zero		1


	//----- nvinfo : EIATTR_ANNOTATIONS
	.align		4
        /*01b4*/ 	.byte	0x04, 0x55
        /*01b6*/ 	.short	(.L_62 - .L_61)


	//   ....[0]....
.L_61:
        /*01b8*/ 	.word	0x00000001
        /*01bc*/ 	.byte	0xd0, 0x60, 0x00, 0x00, 0x01, 0x00, 0x00, 0x00, 0x00, 0x61, 0x00, 0x00, 0x01, 0x00, 0x00, 0x00
        /* <DEDUP_REMOVED lines=431> */
        /*1cbc*/ 	.byte	0xb0, 0x6a, 0x01, 0x00


	//----- nvinfo : EIATTR_MERCURY_ISA_VERSION
	.align		4
.L_62:
        /*1cc0*/ 	.byte	0x03, 0x5f
        /*1cc2*/ 	.short	0x0101


	//----- nvinfo : EIATTR_COOP_GROUP_MASK_REGIDS
	.align		4
        /*1cc4*/ 	.byte	0x04, 0x29
        /*1cc6*/ 	.short	(.L_64 - .L_63)


	//   ....[0]....
.L_63:
        /*1cc8*/ 	.word	0xffffffff


	//   ....[1]....
        /*1ccc*/ 	.word	0xffffffff


	//   ....[2]....
        /*1cd0*/ 	.word	0xffffffff


	//   ....[3]....
        /*1cd4*/ 	.word	0xffffffff


	//   ....[4]....
        /*1cd8*/ 	.word	0xffffffff


	//   ....[5]....
        /*1cdc*/ 	.word	0xffffffff


	//   ....[6]....
        /*1ce0*/ 	.word	0xffffffff


	//   ....[7]....
        /*1ce4*/ 	.word	0xffffffff


	//   ....[8]....
        /*1ce8*/ 	.word	0xffffffff


	//   ....[9]....
        /*1cec*/ 	.word	0xffffffff


	//   ....[10]....
        /*1cf0*/ 	.word	0xffffffff


	//   ....[11]....
        /*1cf4*/ 	.word	0xffffffff


	//   ....[12]....
        /*1cf8*/ 	.word	0xffffffff


	//   ....[13]....
        /*1cfc*/ 	.word	0xffffffff


	//   ....[14]....
        /*1d00*/ 	.word	0xffffffff


	//   ....[15]....
        /*1d04*/ 	.word	0xffffffff


	//----- nvinfo : EIATTR_COOP_GROUP_INSTR_OFFSETS
	.align		4
.L_64:
        /*1d08*/ 	.byte	0x04, 0x28
        /*1d0a*/ 	.short	(.L_66 - .L_65)


	//   ....[0]....
.L_65:
        /*1d0c*/ 	.word	0x0000d160


	//   ....[1]....
        /*1d10*/ 	.word	0x0000d210


	//   ....[2]....
        /*1d14*/ 	.word	0x0000d220


	//   ....[3]....
        /*1d18*/ 	.word	0x0000d270


	//   ....[4]....
        /*1d1c*/ 	.word	0x0000e280


	//   ....[5]....
        /*1d20*/ 	.word	0x0000e2a0


	//   ....[6]....
        /*1d24*/ 	.word	0x0000e2c0


	//   ....[7]....
        /*1d28*/ 	.word	0x0000e2e0


	//   ....[8]....
        /*1d2c*/ 	.word	0x0000fbf0


	//   ....[9]....
        /*1d30*/ 	.word	0x0000fc00


	//   ....[10]....
        /*1d34*/ 	.word	0x0000fc40


	//   ....[11]....
        /*1d38*/ 	.word	0x0000fc70


	//   ....[12]....
        /*1d3c*/ 	.word	0x0000fca0


	//   ....[13]....
        /*1d40*/ 	.word	0x0000fcb0


	//   ....[14]....
        /*1d44*/ 	.word	0x0000fcd0


	//   ....[15]....
        /*1d48*/ 	.word	0x0000fce0


	//----- nvinfo : EIATTR_EXIT_INSTR_OFFSETS
	.align		4
.L_66:
        /*1d4c*/ 	.byte	0x04, 0x1c
        /*1d4e*/ 	.short	(.L_68 - .L_67)


	//   ....[0]....
.L_67:
        /*1d50*/ 	.word	0x0001d420


	//----- nvinfo : EIATTR_REQNTID
	.align		4
.L_68:
        /*1d54*/ 	.byte	0x04, 0x10
        /*1d56*/ 	.short	(.L_70 - .L_69)
.L_69:
        /*1d58*/ 	.word	0x00000080
        /*1d5c*/ 	.word	0x00000001
        /*1d60*/ 	.word	0x00000001


	//----- nvinfo : EIATTR_CBANK_PARAM_SIZE
	.align		4
.L_70:
        /*1d64*/ 	.byte	0x03, 0x19
        /*1d66*/ 	.short	0x0088


	//----- nvinfo : EIATTR_PARAM_CBANK
	.align		4
        /*1d68*/ 	.byte	0x04, 0x0a
        /*1d6a*/ 	.short	(.L_72 - .L_71)
	.align		4
.L_71:
        /*1d6c*/ 	.word	index@(.nv.constant0.attn_fwd)
        /*1d70*/ 	.short	0x0210
        /*1d72*/ 	.short	0x0088


	//----- nvinfo : EIATTR_SW_WAR
	.align		4
.L_72:
        /*1d74*/ 	.byte	0x04, 0x36
        /*1d76*/ 	.short	(.L_74 - .L_73)
.L_73:
        /*1d78*/ 	.word	0x00000008
.L_74:


//--------------------- .nv.callgraph             --------------------------
	.section	.nv.callgraph,"",@"SHT_CUDA_CALLGRAPH"
	.align	4
	.sectionentsize	8
	.align		4
        /*0000*/ 	.word	0x00000000
	.align		4
        /*0004*/ 	.word	0xffffffff
	.align		4
        /*0008*/ 	.word	0x00000000
	.align		4
        /*000c*/ 	.word	0xfffffffe
	.align		4
        /*0010*/ 	.word	0x00000000
	.align		4
        /*0014*/ 	.word	0xfffffffd
	.align		4
        /*0018*/ 	.word	0x00000000
	.align		4
        /*001c*/ 	.word	0xfffffffc


//--------------------- .nv.constant4             --------------------------
	.section	.nv.constant4,"a",@progbits
	.align	8
	.align		8
.nv.constant4:
        /*0000*/ 	.dword	_$_str


//--------------------- .text.attn_fwd            --------------------------
	.section	.text.attn_fwd,"ax",@progbits
	.align	128
        .global         attn_fwd
        .type           attn_fwd,@function
        .size           attn_fwd,(.L_x_3 - attn_fwd)
        .other          attn_fwd,@"STO_CUDA_ENTRY STV_DEFAULT"
attn_fwd:
.text.attn_fwd:
[----:B------:R-:W0:Y:S01]  /*0000*/  LDC R1, c[0x0][0x28] ;  /* 0x00000a00ff017b82 */ /* 0x000e220000000800 */
[----:B------:R-:W1:Y:S07]  /*0010*/  S2R R242, SR_TID.X ;  /* 0x0000000000f27919 */ /* 0x000e6e0000002100 */
[----:B------:R-:W2:Y:S01]  /*0020*/  LDC.64 R4, c[0x0][0x240] ;  /* 0x00009000ff047b82 */ /* 0x000ea20000000a00 */
[----:B------:R-:W-:Y:S01]  /*0030*/  ULDC.64 UR60, c[0x0][0x208] ;  /* 0x00008200003c7ab9 */ /* 0x000fe20000000a00 */
[----:B0-----:R-:W-:Y:S01]  /*0040*/  IADD3 R1, R1, -0x6d8, RZ ;  /* 0xfffff92801017810 */ /* 0x001fe20007ffe0ff */
[----:B------:R-:W0:Y:S01]  /*0050*/  S2R R0, SR_CTAID.X ;  /* 0x0000000000007919 */ /* 0x000e220000002500 */
[----:B------:R-:W2:Y:S04]  /*0060*/  S2R R240, SR_CTAID.Y ;  /* 0x0000000000f07919 */ /* 0x000ea80000002600 */
[----:B------:R-:W3:Y:S08]  /*0070*/  LDC.64 R6, c[0x0][0x210] ;  /* 0x00008400ff067b82 */ /* 0x000ef00000000a00 */
[----:B------:R-:W4:Y:S08]  /*0080*/  LDC R3, c[0x0][0x248] ;  /* 0x00009200ff037b82 */ /* 0x000f300000000800 */
[----:B------:R-:W5:Y:S01]  /*0090*/  LDC R153, c[0x0][0x248] ;  /* 0x00009200ff997b82 */ /* 0x000f620000000800 */
[----:B-1----:R-:W-:-:S07]  /*00a0*/  LOP3.LUT R185, R242, 0x7f, RZ, 0xc0, !PT ;  /* 0x0000007ff2b97812 */ /* 0x002fce00078ec0ff */
[----:B------:R-:W1:Y:S01]  /*00b0*/  LDC R18, c[0x0][0x248] ;  /* 0x00009200ff127b82 */ /* 0x000e620000000800 */
[----:B0-----:R-:W-:Y:S01]  /*00c0*/  LEA R2, R0, R185, 0x7 ;  /* 0x000000b900027211 */ /* 0x001fe200078e38ff */
[----:B--2---:R-:W-:-:S06]  /*00d0*/  IMAD R0, R240, R4, RZ ;  /* 0x00000004f0007224 */ /* 0x004fcc00078e02ff */
[----:B------:R-:W0:Y:S01]  /*00e0*/  LDC R46, c[0x0][0x248] ;  /* 0x00009200ff2e7b82 */ /* 0x000e220000000800 */
[----:B------:R-:W-:Y:S02]  /*00f0*/  IMAD R2, R2, R5, RZ ;  /* 0x0000000502027224 */ /* 0x000fe400078e02ff */
[----:B----4-:R-:W-:Y:S01]  /*0100*/  IMAD.SHL.U32 R5, R3, 0x8, RZ ;  /* 0x0000000803057824 */ /* 0x010fe200078e00ff */
[C---:B------:R-:W-:Y:S01]  /*0110*/  SHF.L.U32 R121, R0.reuse, 0x1, RZ ;  /* 0x0000000100797819 */ /* 0x040fe200000006ff */
[----:B------:R-:W-:Y:S01]  /*0120*/  IMAD.HI R0, R0, 0x2, RZ ;  /* 0x0000000200007827 */ /* 0x000fe200078e02ff */
[C---:B------:R-:W-:Y:S02]  /*0130*/  SHF.L.U32 R120, R2.reuse, 0x1, RZ ;  /* 0x0000000102787819 */ /* 0x040fe400000006ff */
[----:B------:R-:W2:Y:S01]  /*0140*/  LDC R22, c[0x0][0x248] ;  /* 0x00009200ff167b82 */ /* 0x000ea20000000800 */
[----:B------:R-:W-:Y:S01]  /*0150*/  IMAD.HI R2, R2, 0x2, RZ ;  /* 0x0000000202027827 */ /* 0x000fe200078e02ff */
[----:B---3--:R-:W-:-:S03]  /*0160*/  IADD3 R120, P0, P1, R120, R6, R121 ;  /* 0x0000000678787210 */ /* 0x008fc6000791e079 */
[C---:B------:R-:W-:Y:S01]  /*0170*/  IMAD R9, R3.reuse, 0x50, RZ ;  /* 0x0000005003097824 */ /* 0x040fe200078e02ff */
[----:B------:R-:W-:Y:S01]  /*0180*/  IADD3.X R121, R2, R7, R0, P0, P1 ;  /* 0x0000000702797210 */ /* 0x000fe200007e2400 */
[C---:B------:R-:W-:Y:S01]  /*0190*/  IMAD R105, R3.reuse, 0x90, RZ ;  /* 0x0000009003697824 */ /* 0x040fe200078e02ff */
[CC--:B------:R-:W-:Y:S01]  /*01a0*/  LEA R164, P0, R3.reuse, R120.reuse, 0x4 ;  /* 0x0000007803a47211 */ /* 0x0c0fe200078020ff */
[C---:B------:R-:W-:Y:S01]  /*01b0*/  IMAD R145, R3.reuse, 0x28, RZ ;  /* 0x0000002803917824 */ /* 0x040fe200078e02ff */
[----:B------:R-:W3:Y:S01]  /*01c0*/  LDC R2, c[0x0][0x248] ;  /* 0x00009200ff027b82 */ /* 0x000ee20000000800 */
[----:B------:R-:W-:Y:S01]  /*01d0*/  IMAD R7, R3, 0x30, RZ ;  /* 0x0000003003077824 */ /* 0x000fe200078e02ff */
[-C--:B------:R-:W-:Y:S01]  /*01e0*/  LEA.HI.X.SX32 R165, R5, R121.reuse, 0x1, P0 ;  /* 0x0000007905a57211 */ /* 0x080fe200000f0eff */
[----:B------:R-:W-:Y:S01]  /*01f0*/  IMAD R39, R3, 0x48, RZ ;  /* 0x0000004803277824 */ /* 0x000fe200078e02ff */
[-C--:B------:R-:W-:Y:S01]  /*0200*/  IADD3 R4, P0, R9, R120.reuse, RZ ;  /* 0x0000007809047210 */ /* 0x080fe20007f1e0ff */
[----:B------:R-:W-:Y:S01]  /*0210*/  IMAD R103, R3, 0xa0, RZ ;  /* 0x000000a003677824 */ /* 0x000fe200078e02ff */
[-C--:B------:R-:W-:Y:S01]  /*0220*/  IADD3 R20, P1, R105, R120.reuse, RZ ;  /* 0x0000007869147210 */ /* 0x080fe20007f3e0ff */
[----:B------:R-:W-:Y:S01]  /*0230*/  IMAD R101, R3, 0xb0, RZ ;  /* 0x000000b003657824 */ /* 0x000fe200078e02ff */
[-C--:B------:R-:W-:Y:S01]  /*0240*/  LEA.HI.X.SX32 R5, R145, R121.reuse, 0x1, P0 ;  /* 0x0000007991057211 */ /* 0x080fe200000f0eff */
[----:B------:R-:W-:Y:S01]  /*0250*/  IMAD R157, R3, 0x18, RZ ;  /* 0x00000018039d7824 */ /* 0x000fe200078e02ff */
[-C--:B------:R-:W-:Y:S01]  /*0260*/  IADD3 R138, P0, R7, R120.reuse, RZ ;  /* 0x00000078078a7210 */ /* 0x080fe20007f1e0ff */
        /* <DEDUP_REMOVED lines=8> */
[----:B------:R4:W2:Y:S01]  /*02f0*/  LDG.E.U16 R25, desc[UR60][R4.64] ;  /* 0x0000003c04197981 */ /* 0x0008a2000c1e1500 */
[-C--:B------:R-:W-:Y:S01]  /*0300*/  IADD3 R12, P0, R29, R120.reuse, RZ ;  /* 0x000000781d0c7210 */ /* 0x080fe20007f1e0ff */
[----:B------:R-:W1:Y:S01]  /*0310*/  LDC R48, c[0x0][0x248] ;  /* 0x00009200ff307b82 */ /* 0x000e620000000800 */
[-C--:B------:R-:W-:Y:S01]  /*0320*/  LEA.HI.X.SX32 R9, R9, R121.reuse, 0x1, P1 ;  /* 0x0000007909097211 */ /* 0x080fe200008f0eff */
[----:B------:R-:W-:Y:S01]  /*0330*/  IMAD R79, R3, 0xe0, RZ ;  /* 0x000000e0034f7824 */ /* 0x000fe200078e02ff */
[-C--:B------:R-:W-:Y:S01]  /*0340*/  IADD3 R6, P1, R13, R120.reuse, RZ ;  /* 0x000000780d067210 */ /* 0x080fe20007f3e0ff */
[----:B------:R-:W-:Y:S01]  /*0350*/  IMAD R196, R3, 0x1c, RZ ;  /* 0x0000001c03c47824 */ /* 0x000fe200078e02ff */
[-C--:B------:R-:W-:Y:S01]  /*0360*/  LEA.HI.X.SX32 R11, R51, R121.reuse, 0x1, P2 ;  /* 0x00000079330b7211 */ /* 0x080fe200010f0eff */
[----:B------:R-:W-:Y:S01]  /*0370*/  IMAD R109, R3, 0x70, RZ ;  /* 0x00000070036d7824 */ /* 0x000fe200078e02ff */
[-C--:B------:R-:W-:Y:S01]  /*0380*/  LEA.HI.X.SX32 R13, R13, R121.reuse, 0x1, P0 ;  /* 0x000000790d0d7211 */ /* 0x080fe200000f0eff */
[----:B------:R5:W2:Y:S01]  /*0390*/  LDG.E.U16 R20, desc[UR60][R20.64] ;  /* 0x0000003c14147981 */ /* 0x000aa2000c1e1500 */
[-C--:B----4-:R-:W-:Y:S01]  /*03a0*/  IADD3 R4, P0, R15, R120.reuse, RZ ;  /* 0x000000780f047210 */ /* 0x090fe20007f1e0ff */
[----:B------:R-:W-:Y:S01]  /*03b0*/  IMAD R95, R3, 0xd0, RZ ;  /* 0x000000d0035f7824 */ /* 0x000fe200078e02ff */
[-C--:B------:R-:W-:Y:S01]  /*03c0*/  LEA.HI.X.SX32 R7, R7, R121.reuse, 0x1, P1 ;  /* 0x0000007907077211 */ /* 0x080fe200008f0eff */
[----:B------:R4:W2:Y:S01]  /*03d0*/  LDG.E.U16 R43, desc[UR60][R10.64] ;  /* 0x0000003c0a2b7981 */ /* 0x0008a2000c1e1500 */
[----:B------:R-:W-:Y:S01]  /*03e0*/  LEA.HI.X.SX32 R5, R196, R121, 0x1, P0 ;  /* 0x00000079c4057211 */ /* 0x000fe200000f0eff */
[----:B------:R-:W-:Y:S01]  /*03f0*/  IMAD R81, R3, 0xb8, RZ ;  /* 0x000000b803517824 */ /* 0x000fe200078e02ff */
[----:B------:R-:W-:Y:S01]  /*0400*/  IADD3 R108, P0, R109, R120, RZ ;  /* 0x000000786d6c7210 */ /* 0x000fe20007f1e0ff */
[----:B------:R0:W2:Y:S01]  /*0410*/  LDG.E.U16 R23, desc[UR60][R8.64] ;  /* 0x0000003c08177981 */ /* 0x0000a2000c1e1500 */
[----:B------:R-:W2:Y:S01]  /*0420*/  LDC R24, c[0x0][0x248] ;  /* 0x00009200ff187b82 */ /* 0x000ea20000000800 */
[----:B-----5:R-:W-:-:S02]  /*0430*/  IMAD R21, R3, 0xf0, RZ ;  /* 0x000000f003157824 */ /* 0x020fc400078e02ff */
[----:B------:R5:W2:Y:S01]  /*0440*/  LDG.E.U16 R0, desc[UR60][R6.64] ;  /* 0x0000003c06007981 */ /* 0x000aa2000c1e1500 */
[-C--:B----4-:R-:W-:Y:S01]  /*0450*/  IADD3 R10, P2, R79, R120.reuse, RZ ;  /* 0x000000784f0a7210 */ /* 0x090fe20007f5e0ff */
[C---:B------:R-:W-:Y:S02]  /*0460*/  IMAD R49, R3.reuse, 0x68, RZ ;  /* 0x0000006803317824 */ /* 0x040fe400078e02ff */
[----:B------:R4:W2:Y:S01]  /*0470*/  LDG.E.U16 R63, desc[UR60][R4.64] ;  /* 0x0000003c043f7981 */ /* 0x0008a2000c1e1500 */
[----:B------:R-:W-:Y:S01]  /*0480*/  IMAD R200, R3, 0x5c, RZ ;  /* 0x0000005c03c87824 */ /* 0x000fe200078e02ff */
[-C--:B0-----:R-:W-:Y:S01]  /*0490*/  IADD3 R8, P1, R95, R120.reuse, RZ ;  /* 0x000000785f087210 */ /* 0x081fe20007f3e0ff */
[----:B------:R-:W0:Y:S01]  /*04a0*/  LDC R26, c[0x0][0x248] ;  /* 0x00009200ff1a7b82 */ /* 0x000e220000000800 */
[-C--:B------:R-:W-:Y:S01]  /*04b0*/  LEA.HI.X.SX32 R11, R109, R121.reuse, 0x1, P2 ;  /* 0x000000796d0b7211 */ /* 0x080fe200010f0eff */
[----:B------:R-:W-:Y:S01]  /*04c0*/  IMAD R83, R3, 0xf8, RZ ;  /* 0x000000f803537824 */ /* 0x000fe200078e02ff */
[-C--:B------:R-:W-:Y:S01]  /*04d0*/  IADD3 R14, P2, R21, R120.reuse, RZ ;  /* 0x00000078150e7210 */ /* 0x080fe20007f5e0ff */
[----:B-----5:R-:W-:Y:S01]  /*04e0*/  IMAD R7, R3, 0x78, RZ ;  /* 0x0000007803077824 */ /* 0x020fe200078e02ff */
[-C--:B------:R-:W-:Y:S01]  /*04f0*/  LEA.HI.X.SX32 R109, R15, R121.reuse, 0x1, P0 ;  /* 0x000000790f6d7211 */ /* 0x080fe200000f0eff */
[----:B------:R-:W-:Y:S01]  /*0500*/  IMAD R204, R3, 0x7c, RZ ;  /* 0x0000007c03cc7824 */ /* 0x000fe200078e02ff */
[-C--:B------:R-:W-:Y:S01]  /*0510*/  IADD3 R6, P0, R81, R120.reuse, RZ ;  /* 0x0000007851067210 */ /* 0x080fe20007f1e0ff */
[----:B------:R-:W-:Y:S01]  /*0520*/  IMAD R37, R3, 0x32, RZ ;  /* 0x0000003203257824 */ /* 0x000fe200078e02ff */
[-C--:B------:R-:W-:Y:S01]  /*0530*/  LEA.HI.X.SX32 R9, R49, R121.reuse, 0x1, P1 ;  /* 0x0000007931097211 */ /* 0x080fe200008f0eff */
[----:B------:R-:W-:Y:S01]  /*0540*/  IMAD R33, R3, 0x12, RZ ;  /* 0x0000001203217824 */ /* 0x000fe200078e02ff */
[-C--:B------:R-:W-:Y:S01]  /*0550*/  IADD3 R60, P1, R7, R120.reuse, RZ ;  /* 0x00000078073c7210 */ /* 0x080fe20007f3e0ff */
[----:B----4-:R-:W-:Y:S01]  /*0560*/  IMAD R5, R3, 0x9, RZ ;  /* 0x0000000903057824 */ /* 0x010fe200078e02ff */
[-C--:B------:R-:W-:Y:S01]  /*0570*/  LEA.HI.X.SX32 R15, R7, R121.reuse, 0x1, P2 ;  /* 0x00000079070f7211 */ /* 0x080fe200010f0eff */
[C---:B------:R-:W-:Y:S01]  /*0580*/  IMAD R41, R3.reuse, 0x42, RZ ;  /* 0x0000004203297824 */ /* 0x040fe200078e02ff */
[-C--:B------:R-:W-:Y:S01]  /*0590*/  LEA.HI.X.SX32 R7, R200, R121.reuse, 0x1, P0 ;  /* 0x00000079c8077211 */ /* 0x080fe200000f0eff */
[----:B------:R-:W-:Y:S01]  /*05a0*/  IMAD R198, R3, 0x3c, RZ ;  /* 0x0000003c03c67824 */ /* 0x000fe200078e02ff */
[----:B------:R-:W-:Y:S01]  /*05b0*/  IADD3 R54, P2, R83, R120, RZ ;  /* 0x0000007853367210 */ /* 0x000fe20007f5e0ff */
[----:B------:R-:W-:Y:S01]  /*05c0*/  IMAD R35, R3, 0x22, RZ ;  /* 0x0000002203237824 */ /* 0x000fe200078e02ff */
[----:B------:R4:W5:Y:S01]  /*05d0*/  LDG.E.U16 R27, desc[UR60][R8.64] ;  /* 0x0000003c081b7981 */ /* 0x000962000c1e1500 */
[----:B------:R-:W0:Y:S01]  /*05e0*/  LDC R78, c[0x0][0x248] ;  /* 0x00009200ff4e7b82 */ /* 0x000e220000000800 */
[----:B------:R-:W-:-:S02]  /*05f0*/  LEA.HI.X.SX32 R55, R204, R121, 0x1, P2 ;  /* 0x00000079cc377211 */ /* 0x000fc400010f0eff */
[----:B------:R3:W5:Y:S01]  /*0600*/  LDG.E.U16 R57, desc[UR60][R6.64] ;  /* 0x0000003c06397981 */ /* 0x000762000c1e1500 */
[-C--:B------:R-:W-:Y:S02]  /*0610*/  IADD3 R136, P2, R37, R120.reuse, RZ ;  /* 0x0000007825887210 */ /* 0x080fe40007f5e0ff */
[-C--:B------:R-:W-:Y:S01]  /*0620*/  IADD3 R162, P0, R33, R120.reuse, RZ ;  /* 0x0000007821a27210 */ /* 0x080fe20007f1e0ff */
[----:B------:R-:W5:Y:S01]  /*0630*/  LDG.E.U16 R28, desc[UR60][R10.64] ;  /* 0x0000003c0a1c7981 */ /* 0x000f62000c1e1500 */
[C---:B------:R-:W-:Y:S01]  /*0640*/  IMAD R65, R3.reuse, 0x62, RZ ;  /* 0x0000006203417824 */ /* 0x040fe200078e02ff */
[-C--:B------:R-:W-:Y:S01]  /*0650*/  LEA.HI.X.SX32 R61, R198, R121.reuse, 0x1, P1 ;  /* 0x00000079c63d7211 */ /* 0x080fe200008f0eff */
[C---:B----4-:R-:W-:Y:S01]  /*0660*/  IMAD R9, R3.reuse, 0x11, RZ ;  /* 0x0000001103097824 */ /* 0x050fe200078e02ff */
[----:B------:R4:W5:Y:S01]  /*0670*/  LDG.E.U16 R19, desc[UR60][R12.64] ;  /* 0x0000003c0c137981 */ /* 0x000962000c1e1500 */
[----:B------:R-:W0:Y:S01]  /*0680*/  LDC R82, c[0x0][0x248] ;  /* 0x00009200ff527b82 */ /* 0x000e220000000800 */
[----:B---3--:R-:W-:Y:S01]  /*0690*/  IMAD R7, R3, 0x19, RZ ;  /* 0x0000001903077824 */ /* 0x008fe200078e02ff */
[-C--:B------:R-:W-:Y:S01]  /*06a0*/  LEA.HI.X.SX32 R163, R5, R121.reuse, 0x1, P0 ;  /* 0x0000007905a37211 */ /* 0x080fe200000f0eff */
[----:B------:R-:W-:Y:S01]  /*06b0*/  IMAD R5, R3, 0x72, RZ ;  /* 0x0000007203057824 */ /* 0x000fe200078e02ff */
[-C--:B------:R-:W-:Y:S01]  /*06c0*/  IADD3 R6, P0, R41, R120.reuse, RZ ;  /* 0x0000007829067210 */ /* 0x080fe20007f1e0ff */
[----:B------:R3:W5:Y:S01]  /*06d0*/  LDG.E.U16 R11, desc[UR60][R14.64] ;  /* 0x0000003c0e0b7981 */ /* 0x000762000c1e1500 */
[-C--:B------:R-:W-:Y:S01]  /*06e0*/  LEA.HI.X.SX32 R137, R7, R121.reuse, 0x1, P2 ;  /* 0x0000007907897211 */ /* 0x080fe200010f0eff */
[----:B------:R-:W-:Y:S01]  /*06f0*/  IMAD R7, R3, 0x21, RZ ;  /* 0x0000002103077824 */ /* 0x000fe200078e02ff */
[-C--:B------:R-:W-:Y:S01]  /*0700*/  IADD3 R150, P1, R35, R120.reuse, RZ ;  /* 0x0000007823967210 */ /* 0x080fe20007f3e0ff */
[----:B------:R-:W-:Y:S01]  /*0710*/  IMAD R47, R3, 0x52, RZ ;  /* 0x00000052032f7824 */ /* 0x000fe200078e02ff */
[-C--:B----4-:R-:W-:Y:S01]  /*0720*/  IADD3 R12, P2, R65, R120.reuse, RZ ;  /* 0x00000078410c7210 */ /* 0x090fe20007f5e0ff */
[----:B------:R-:W-:Y:S01]  /*0730*/  IMAD R13, R3, 0x31, RZ ;  /* 0x00000031030d7824 */ /* 0x000fe200078e02ff */
[-C--:B------:R-:W-:Y:S01]  /*0740*/  LEA.HI.X.SX32 R7, R7, R121.reuse, 0x1, P0 ;  /* 0x0000007907077211 */ /* 0x080fe200000f0eff */
[C---:B------:R-:W-:Y:S01]  /*0750*/  IMAD R107, R3.reuse, 0x82, RZ ;  /* 0x00000082036b7824 */ /* 0x040fe200078e02ff */
[----:B------:R-:W4:Y:S01]  /*0760*/  LDG.E.U16 R136, desc[UR60][R136.64] ;  /* 0x0000003c88887981 */ /* 0x000f22000c1e1500 */
[----:B---3--:R-:W-:Y:S01]  /*0770*/  IMAD R15, R3, 0x39, RZ ;  /* 0x00000039030f7824 */ /* 0x008fe200078e02ff */
[-C--:B------:R-:W-:Y:S01]  /*0780*/  IADD3 R14, P0, R5, R120.reuse, RZ ;  /* 0x00000078050e7210 */ /* 0x080fe20007f1e0ff */
[----:B------:R-:W3:Y:S01]  /*0790*/  LDC R84, c[0x0][0x248] ;  /* 0x00009200ff547b82 */ /* 0x000ee20000000800 */
[-C--:B------:R-:W-:Y:S01]  /*07a0*/  LEA.HI.X.SX32 R151, R9, R121.reuse, 0x1, P1 ;  /* 0x0000007909977211 */ /* 0x080fe200008f0eff */
[----:B------:R-:W-:Y:S01]  /*07b0*/  IMAD R9, R3, 0x29, RZ ;  /* 0x0000002903097824 */ /* 0x000fe200078e02ff */
[-C--:B------:R-:W-:Y:S01]  /*07c0*/  LEA.HI.X.SX32 R15, R15, R121.reuse, 0x1, P0 ;  /* 0x000000790f0f7211 */ /* 0x080fe200000f0eff */
[----:B------:R1:W4:Y:S01]  /*07d0*/  LDG.E.U16 R93, desc[UR60][R6.64] ;  /* 0x0000003c065d7981 */ /* 0x000322000c1e1500 */
[-C--:B------:R-:W-:Y:S01]  /*07e0*/  IADD3 R8, P1, R47, R120.reuse, RZ ;  /* 0x000000782f087210 */ /* 0x080fe20007f3e0ff */
[----:B------:R-:W-:Y:S01]  /*07f0*/  IMAD R17, R3, 0x41, RZ ;  /* 0x0000004103117824 */ /* 0x000fe200078e02ff */
[-C--:B------:R-:W-:Y:S01]  /*0800*/  LEA.HI.X.SX32 R13, R13, R121.reuse, 0x1, P2 ;  /* 0x000000790d0d7211 */ /* 0x080fe200010f0eff */
[C---:B------:R-:W-:Y:S01]  /*0810*/  IMAD R130, R3.reuse, 0xb2, RZ ;  /* 0x000000b203827824 */ /* 0x040fe200078e02ff */
[----:B------:R-:W3:Y:S01]  /*0820*/  LDC R80, c[0x0][0x248] ;  /* 0x00009200ff507b82 */ /* 0x000ee20000000800 */
[----:B------:R-:W-:Y:S01]  /*0830*/  IMAD R106, R3, 0xa2, RZ ;  /* 0x000000a2036a7824 */ /* 0x000fe200078e02ff */
[----:B------:R-:W-:Y:S01]  /*0840*/  LEA.HI.X.SX32 R9, R9, R121, 0x1, P1 ;  /* 0x0000007909097211 */ /* 0x000fe200008f0eff */
[----:B------:R0:W4:Y:S01]  /*0850*/  LDG.E.U16 R117, desc[UR60][R14.64] ;  /* 0x0000003c0e757981 */ /* 0x000122000c1e1500 */
[----:B-1----:R-:W-:Y:S01]  /*0860*/  IADD3 R6, P0, R107, R120, RZ ;  /* 0x000000786b067210 */ /* 0x002fe20007f1e0ff */
[----:B------:R-:W-:-:S02]  /*0870*/  IMAD R137, R3, 0x92, RZ ;  /* 0x0000009203897824 */ /* 0x000fc400078e02ff */
[----:B------:R1:W4:Y:S01]  /*0880*/  LDG.E.U16 R118, desc[UR60][R12.64] ;  /* 0x0000003c0c767981 */ /* 0x000322000c1e1500 */
[----:B------:R-:W-:Y:S01]  /*0890*/  IMAD R45, R3, 0x51, RZ ;  /* 0x00000051032d7824 */ /* 0x000fe200078e02ff */
[-C--:B------:R-:W-:Y:S01]  /*08a0*/  LEA.HI.X.SX32 R7, R17, R121.reuse, 0x1, P0 ;  /* 0x0000007911077211 */ /* 0x080fe200000f0eff */
[C---:B------:R-:W-:Y:S01]  /*08b0*/  IMAD R131, R3.reuse, 0xc2, RZ ;  /* 0x000000c203837824 */ /* 0x040fe200078e02ff */
[----:B------:R1:W4:Y:S01]  /*08c0*/  LDG.E.U16 R119, desc[UR60][R8.64] ;  /* 0x0000003c08777981 */ /* 0x000322000c1e1500 */
[----:B------:R-:W3:Y:S01]  /*08d0*/  LDC R94, c[0x0][0x248] ;  /* 0x00009200ff5e7b82 */ /* 0x000ee20000000800 */
[C---:B0-----:R-:W-:Y:S01]  /*08e0*/  IMAD R15, R3.reuse, 0x59, RZ ;  /* 0x00000059030f7824 */ /* 0x041fe200078e02ff */
[-C--:B------:R-:W-:Y:S01]  /*08f0*/  IADD3 R14, P0, R130, R120.reuse, RZ ;  /* 0x00000078820e7210 */ /* 0x080fe20007f1e0ff */
[C---:B------:R-:W-:Y:S01]  /*0900*/  IMAD R31, R3.reuse, 0x49, RZ ;  /* 0x00000049031f7824 */ /* 0x040fe200078e02ff */
[----:B------:R0:W4:Y:S01]  /*0910*/  LDG.E.U16 R116, desc[UR60][R6.64] ;  /* 0x0000003c06747981 */ /* 0x000122000c1e1500 */
[-C--:B-1----:R-:W-:Y:S01]  /*0920*/  IADD3 R12, P2, R106, R120.reuse, RZ ;  /* 0x000000786a0c7210 */ /* 0x082fe20007f5e0ff */
        /* <DEDUP_REMOVED lines=11> */
[-C--:B------:R-:W-:Y:S01]  /*09e0*/  LEA.HI.X.SX32 R17, R17, R121.reuse, 0x1, P0 ;  /* 0x0000007911117211 */ /* 0x080fe200000f0eff */
[----:B------:R1:W4:Y:S01]  /*09f0*/  LDG.E.U16 R114, desc[UR60][R12.64] ;  /* 0x0000003c0c727981 */ /* 0x000322000c1e1500 */
[-C--:B0-----:R-:W-:Y:S01]  /*0a00*/  IADD3 R6, P1, R124, R120.reuse, RZ ;  /* 0x000000787c067210 */ /* 0x081fe20007f3e0ff */
[----:B------:R-:W0:Y:S01]  /*0a10*/  LDC R100, c[0x0][0x248] ;  /* 0x00009200ff647b82 */ /* 0x000e220000000800 */
[-C--:B------:R-:W-:Y:S01]  /*0a20*/  IADD3 R86, P0, R122, R120.reuse, RZ ;  /* 0x000000787a567210 */ /* 0x080fe20007f1e0ff */
[----:B------:R1:W4:Y:S01]  /*0a30*/  LDG.E.U16 R113, desc[UR60][R16.64] ;  /* 0x0000003c10717981 */ /* 0x000322000c1e1500 */
[-C--:B------:R-:W-:Y:S01]  /*0a40*/  LEA.HI.X.SX32 R7, R31, R121.reuse, 0x1, P1 ;  /* 0x000000791f077211 */ /* 0x080fe200008f0eff */
[----:B------:R-:W-:Y:S01]  /*0a50*/  IMAD R31, R3, 0xa, RZ ;  /* 0x0000000a031f7824 */ /* 0x000fe200078e02ff */
[-C--:B------:R-:W-:Y:S01]  /*0a60*/  LEA.HI.X.SX32 R87, R45, R121.reuse, 0x1, P0 ;  /* 0x000000792d577211 */ /* 0x080fe200000f0eff */
[----:B------:R1:W4:Y:S02]  /*0a70*/  LDG.E.U16 R115, desc[UR60][R8.64] ;  /* 0x0000003c08737981 */ /* 0x000324000c1e1500 */
[C---:B-1----:R-:W-:Y:S01]  /*0a80*/  SHF.L.U32 R13, R3.reuse, 0x1, RZ ;  /* 0x00000001030d7819 */ /* 0x042fe200000006ff */
[----:B------:R-:W1:Y:S01]  /*0a90*/  LDC R102, c[0x0][0x248] ;  /* 0x00009200ff667b82 */ /* 0x000e620000000800 */
[-C--:B------:R-:W-:Y:S01]  /*0aa0*/  LEA R174, P1, R3, R120.reuse, 0x2 ;  /* 0x0000007803ae7211 */ /* 0x080fe200078210ff */
[----:B------:R3:W4:Y:S01]  /*0ab0*/  LDG.E.U16 R111, desc[UR60][R14.64] ;  /* 0x0000003c0e6f7981 */ /* 0x000722000c1e1500 */
[-C--:B------:R-:W-:Y:S01]  /*0ac0*/  IADD3 R176, P0, R13, R120.reuse, RZ ;  /* 0x000000780db07210 */ /* 0x080fe20007f1e0ff */
[----:B------:R-:W-:Y:S01]  /*0ad0*/  IMAD R17, R3, 0x14, RZ ;  /* 0x0000001403117824 */ /* 0x000fe200078e02ff */
[-C--:B------:R-:W-:Y:S01]  /*0ae0*/  LEA.HI.X.SX32 R175, R13, R121.reuse, 0x1, P1 ;  /* 0x000000790daf7211 */ /* 0x080fe200008f0eff */
[----:B------:R3:W4:Y:S01]  /*0af0*/  LDG.E.U16 R112, desc[UR60][R6.64] ;  /* 0x0000003c06707981 */ /* 0x000722000c1e1500 */
[----:B------:R-:W-:Y:S01]  /*0b00*/  IMAD R9, R3, 0x79, RZ ;  /* 0x0000007903097824 */ /* 0x000fe200078e02ff */
[-C--:B------:R-:W-:Y:S01]  /*0b10*/  IADD3 R8, P2, R125, R120.reuse, RZ ;  /* 0x000000787d087210 */ /* 0x080fe20007f5e0ff */
[----:B------:R-:W0:Y:S01]  /*0b20*/  LDC R104, c[0x0][0x248] ;  /* 0x00009200ff687b82 */ /* 0x000e220000000800 */
[CC--:B------:R-:W-:Y:S01]  /*0b30*/  LEA.HI.X.SX32 R177, R3.reuse, R121.reuse, 0x1, P0 ;  /* 0x0000007903b17211 */ /* 0x0c0fe200000f0eff */
[----:B------:R-:W-:Y:S01]  /*0b40*/  IMAD R77, R3, 0x88, RZ ;  /* 0x00000088034d7824 */ /* 0x000fe200078e02ff */
[-C--:B------:R-:W-:Y:S01]  /*0b50*/  IADD3 R168, P0, R31, R120.reuse, RZ ;  /* 0x000000781fa87210 */ /* 0x080fe20007f1e0ff */
[----:B---3--:R-:W-:Y:S01]  /*0b60*/  IMAD R15, R3, 0x5, RZ ;  /* 0x00000005030f7824 */ /* 0x008fe200078e02ff */
[-C--:B------:R-:W-:Y:S01]  /*0b70*/  IADD3 R160, P1, R17, R120.reuse, RZ ;  /* 0x0000007811a07210 */ /* 0x080fe20007f3e0ff */
[C---:B------:R-:W-:Y:S01]  /*0b80*/  IMAD R13, R3.reuse, 0x1a, RZ ;  /* 0x0000001a030d7824 */ /* 0x040fe200078e02ff */
[----:B------:R-:W3:Y:S01]  /*0b90*/  LDG.E.U16 R60, desc[UR60][R60.64] ;  /* 0x0000003c3c3c7981 */ /* 0x000ee2000c1e1500 */
[----:B------:R-:W-:Y:S01]  /*0ba0*/  IMAD R7, R3, 0x24, RZ ;  /* 0x0000002403077824 */ /* 0x000fe200078e02ff */
[-C--:B------:R-:W-:Y:S01]  /*0bb0*/  LEA.HI.X.SX32 R9, R9, R121.reuse, 0x1, P2 ;  /* 0x0000007909097211 */ /* 0x080fe200010f0eff */
[----:B------:R-:W5:Y:S01]  /*0bc0*/  LDC R184, c[0x0][0x248] ;  /* 0x00009200ffb87b82 */ /* 0x000f620000000800 */
[-C--:B------:R-:W-:Y:S01]  /*0bd0*/  LEA.HI.X.SX32 R169, R15, R121.reuse, 0x1, P0 ;  /* 0x000000790fa97211 */ /* 0x080fe200000f0eff */
[----:B------:R-:W-:Y:S01]  /*0be0*/  IMAD R15, R3, 0x34, RZ ;  /* 0x00000034030f7824 */ /* 0x000fe200078e02ff */
[----:B------:R-:W-:Y:S01]  /*0bf0*/  LEA.HI.X.SX32 R161, R31, R121, 0x1, P1 ;  /* 0x000000791fa17211 */ /* 0x000fe200008f0eff */
[----:B------:R1:W3:Y:S01]  /*0c00*/  LDG.E.U16 R110, desc[UR60][R8.64] ;  /* 0x0000003c086e7981 */ /* 0x0002e2000c1e1500 */
[----:B------:R-:W-:-:S02]  /*0c10*/  IADD3 R144, P2, R145, R120, RZ ;  /* 0x0000007891907210 */ /* 0x000fc40007f5e0ff */
[-C--:B------:R-:W-:Y:S01]  /*0c20*/  IADD3 R148, P0, R7, R120.reuse, RZ ;  /* 0x0000007807947210 */ /* 0x080fe20007f1e0ff */
[----:B------:R-:W-:Y:S01]  /*0c30*/  IMAD R31, R3, 0x54, RZ ;  /* 0x00000054031f7824 */ /* 0x000fe200078e02ff */
[-C--:B------:R-:W-:Y:S01]  /*0c40*/  IADD3 R6, P1, R39, R120.reuse, RZ ;  /* 0x0000007827067210 */ /* 0x080fe20007f3e0ff */
[----:B------:R-:W-:Y:S01]  /*0c50*/  IMAD R143, R3, 0xa8, RZ ;  /* 0x000000a8038f7824 */ /* 0x000fe200078e02ff */
[-C--:B------:R-:W-:Y:S01]  /*0c60*/  LEA.HI.X.SX32 R145, R17, R121.reuse, 0x1, P2 ;  /* 0x0000007911917211 */ /* 0x080fe200010f0eff */
[----:B------:R-:W-:Y:S01]  /*0c70*/  IMAD R17, R3, 0x44, RZ ;  /* 0x0000004403117824 */ /* 0x000fe200078e02ff */
[-C--:B------:R-:W-:Y:S01]  /*0c80*/  LEA.HI.X.SX32 R149, R33, R121.reuse, 0x1, P0 ;  /* 0x0000007921957211 */ /* 0x080fe200000f0eff */
[----:B-1----:R-:W-:Y:S01]  /*0c90*/  IMAD R9, R3, 0xd, RZ ;  /* 0x0000000d03097824 */ /* 0x002fe200078e02ff */
[-C--:B------:R-:W-:Y:S01]  /*0ca0*/  LEA.HI.X.SX32 R7, R7, R121.reuse, 0x1, P1 ;  /* 0x0000007907077211 */ /* 0x080fe200008f0eff */
[----:B------:R-:W-:Y:S01]  /*0cb0*/  IMAD R53, R3, 0xc8, RZ ;  /* 0x000000c803357824 */ /* 0x000fe200078e02ff */
[-C--:B------:R-:W-:Y:S01]  /*0cc0*/  IADD3 R154, P0, R13, R120.reuse, RZ ;  /* 0x000000780d9a7210 */ /* 0x080fe20007f1e0ff */
[----:B------:R-:W-:Y:S01]  /*0cd0*/  IMAD R128, R3, 0x8a, RZ ;  /* 0x0000008a03807824 */ /* 0x000fe200078e02ff */
[-C--:B------:R-:W-:Y:S01]  /*0ce0*/  IADD3 R134, P1, R15, R120.reuse, RZ ;  /* 0x000000780f867210 */ /* 0x080fe20007f3e0ff */
[----:B------:R1:W3:Y:S01]  /*0cf0*/  LDG.E.U16 R62, desc[UR60][R6.64] ;  /* 0x0000003c063e7981 */ /* 0x0002e2000c1e1500 */
[-C--:B------:R-:W-:Y:S01]  /*0d00*/  IADD3 R14, P2, R49, R120.reuse, RZ ;  /* 0x00000078310e7210 */ /* 0x080fe20007f5e0ff */
[----:B------:R-:W5:Y:S01]  /*0d10*/  LDC R190, c[0x0][0x248] ;  /* 0x00009200ffbe7b82 */ /* 0x000f620000000800 */
[-C--:B------:R-:W-:Y:S01]  /*0d20*/  LEA.HI.X.SX32 R155, R9, R121.reuse, 0x1, P0 ;  /* 0x00000079099b7211 */ /* 0x080fe200000f0eff */
[----:B------:R-:W-:Y:S01]  /*0d30*/  IMAD R33, R3, 0x64, RZ ;  /* 0x0000006403217824 */ /* 0x000fe200078e02ff */
[-C--:B------:R-:W-:Y:S01]  /*0d40*/  LEA.HI.X.SX32 R135, R13, R121.reuse, 0x1, P1 ;  /* 0x000000790d877211 */ /* 0x080fe200008f0eff */
[----:B------:R-:W-:Y:S01]  /*0d50*/  IMAD R13, R3, 0x2a, RZ ;  /* 0x0000002a030d7824 */ /* 0x000fe200078e02ff */
[-C--:B------:R-:W-:Y:S01]  /*0d60*/  IADD3 R8, P0, R17, R120.reuse, RZ ;  /* 0x0000007811087210 */ /* 0x080fe20007f1e0ff */
[----:B------:R-:W-:Y:S01]  /*0d70*/  IMAD R123, R3, 0x9a, RZ ;  /* 0x0000009a037b7824 */ /* 0x000fe200078e02ff */
[-C--:B------:R-:W-:Y:S01]  /*0d80*/  LEA.HI.X.SX32 R15, R15, R121.reuse, 0x1, P2 ;  /* 0x000000790f0f7211 */ /* 0x080fe200010f0eff */
[----:B-1----:R-:W-:Y:S01]  /*0d90*/  IMAD R7, R3, 0x15, RZ ;  /* 0x0000001503077824 */ /* 0x002fe200078e02ff */
[-C--:B------:R-:W-:Y:S01]  /*0da0*/  IADD3 R16, P1, R77, R120.reuse, RZ ;  /* 0x000000784d107210 */ /* 0x080fe20007f3e0ff */
[----:B------:R-:W3:Y:S01]  /*0db0*/  LDG.E.U16 R134, desc[UR60][R134.64] ;  /* 0x0000003c86867981 */ /* 0x000ee2000c1e1500 */
[-C--:B------:R-:W-:Y:S01]  /*0dc0*/  LEA.HI.X.SX32 R9, R35, R121.reuse, 0x1, P0 ;  /* 0x0000007923097211 */ /* 0x080fe200000f0eff */
[----:B------:R-:W1:Y:S01]  /*0dd0*/  LDC R183, c[0x0][0x248] ;  /* 0x00009200ffb77b82 */ /* 0x000e620000000800 */
[----:B------:R-:W-:Y:S01]  /*0de0*/  LEA.HI.X.SX32 R17, R17, R121, 0x1, P1 ;  /* 0x0000007911117211 */ /* 0x000fe200008f0eff */
[----:B------:R0:W3:Y:S01]  /*0df0*/  LDG.E.U16 R61, desc[UR60][R14.64] ;  /* 0x0000003c0e3d7981 */ /* 0x0000e2000c1e1500 */
[----:B------:R-:W-:-:S02]  /*0e00*/  IADD3 R6, P0, R13, R120, RZ ;  /* 0x000000780d067210 */ /* 0x000fc40007f1e0ff */
[-C--:B------:R-:W-:Y:S01]  /*0e10*/  IADD3 R12, P1, R31, R120.reuse, RZ ;  /* 0x000000781f0c7210 */ /* 0x080fe20007f3e0ff */
[----:B------:R0:W3:Y:S01]  /*0e20*/  LDG.E.U16 R99, desc[UR60][R8.64] ;  /* 0x0000003c08637981 */ /* 0x0000e2000c1e1500 */
[-C--:B------:R-:W-:Y:S01]  /*0e30*/  LEA.HI.X.SX32 R7, R7, R121.reuse, 0x1, P0 ;  /* 0x0000007907077211 */ /* 0x080fe200000f0eff */
[----:B------:R-:W1:Y:S02]  /*0e40*/  LDC R186, c[0x0][0x248] ;  /* 0x00009200ffba7b82 */ /* 0x000e640000000800 */
[----:B------:R0:W3:Y:S02]  /*0e50*/  LDG.E.U16 R59, desc[UR60][R16.64] ;  /* 0x0000003c103b7981 */ /* 0x0000e4000c1e1500 */
[-C--:B0-----:R-:W-:Y:S02]  /*0e60*/  IADD3 R14, P2, R143, R120.reuse, RZ ;  /* 0x000000788f0e7210 */ /* 0x081fe40007f5e0ff */
[-C--:B------:R-:W-:Y:S01]  /*0e70*/  LEA.HI.X.SX32 R13, R13, R121.reuse, 0x1, P1 ;  /* 0x000000790d0d7211 */ /* 0x080fe200008f0eff */
[----:B------:R0:W3:Y:S01]  /*0e80*/  LDG.E.U16 R142, desc[UR60][R6.64] ;  /* 0x0000003c068e7981 */ /* 0x0000e2000c1e1500 */
[-C--:B------:R-:W-:Y:S01]  /*0e90*/  IADD3 R8, P0, R33, R120.reuse, RZ ;  /* 0x0000007821087210 */ /* 0x080fe20007f1e0ff */
[----:B------:R-:W1:Y:S01]  /*0ea0*/  LDC R193, c[0x0][0x248] ;  /* 0x00009200ffc17b82 */ /* 0x000e620000000800 */
[-C--:B------:R-:W-:Y:S01]  /*0eb0*/  LEA.HI.X.SX32 R15, R31, R121.reuse, 0x1, P2 ;  /* 0x000000791f0f7211 */ /* 0x080fe200010f0eff */
[----:B------:R-:W-:Y:S01]  /*0ec0*/  IMAD R31, R3, 0x3a, RZ ;  /* 0x0000003a031f7824 */ /* 0x000fe200078e02ff */
[----:B------:R-:W-:Y:S01]  /*0ed0*/  IADD3 R16, P1, R53, R120, RZ ;  /* 0x0000007835107210 */ /* 0x000fe20007f3e0ff */
[----:B------:R0:W3:Y:S01]  /*0ee0*/  LDG.E.U16 R98, desc[UR60][R12.64] ;  /* 0x0000003c0c627981 */ /* 0x0000e2000c1e1500 */
[----:B------:R-:W-:-:S02]  /*0ef0*/  LEA.HI.X.SX32 R9, R37, R121, 0x1, P0 ;  /* 0x0000007925097211 */ /* 0x000fc400000f0eff */
[-C--:B------:R-:W-:Y:S01]  /*0f00*/  LEA.HI.X.SX32 R17, R33, R121.reuse, 0x1, P1 ;  /* 0x0000007921117211 */ /* 0x080fe200008f0eff */
[----:B0-----:R-:W-:Y:S01]  /*0f10*/  IMAD R7, R3, 0x1d, RZ ;  /* 0x0000001d03077824 */ /* 0x001fe200078e02ff */
[-C--:B------:R-:W-:Y:S01]  /*0f20*/  IADD3 R6, P0, R31, R120.reuse, RZ ;  /* 0x000000781f067210 */ /* 0x080fe20007f1e0ff */
[----:B------:R-:W-:Y:S01]  /*0f30*/  IMAD R33, R3, 0x74, RZ ;  /* 0x0000007403217824 */ /* 0x000fe200078e02ff */
[----:B------:R0:W3:Y:S01]  /*0f40*/  LDG.E.U16 R97, desc[UR60][R8.64] ;  /* 0x0000003c08617981 */ /* 0x0000e2000c1e1500 */
[----:B------:R-:W1:Y:S01]  /*0f50*/  LDC R192, c[0x0][0x248] ;  /* 0x00009200ffc07b82 */ /* 0x000e620000000800 */
[----:B------:R-:W-:Y:S02]  /*0f60*/  LEA.HI.X.SX32 R7, R7, R121, 0x1, P0 ;  /* 0x0000007907077211 */ /* 0x000fe400000f0eff */
[----:B------:R-:W-:Y:S01]  /*0f70*/  IADD3 R12, P1, R33, R120, RZ ;  /* 0x00000078210c7210 */ /* 0x000fe20007f3e0ff */
[----:B------:R0:W3:Y:S01]  /*0f80*/  LDG.E.U16 R58, desc[UR60][R14.64] ;  /* 0x0000003c0e3a7981 */ /* 0x0000e2000c1e1500 */
[----:B------:R-:W-:-:S02]  /*0f90*/  IMAD R129, R3, 0xaa, RZ ;  /* 0x000000aa03817824 */ /* 0x000fc400078e02ff */
[C---:B------:R-:W-:Y:S01]  /*0fa0*/  IMAD R135, R3.reuse, 0xca, RZ ;  /* 0x000000ca03877824 */ /* 0x040fe200078e02ff */
[----:B------:R0:W3:Y:S02]  /*0fb0*/  LDG.E.U16 R56, desc[UR60][R16.64] ;  /* 0x0000003c10387981 */ /* 0x0000e4000c1e1500 */
[----:B0-----:R-:W-:Y:S01]  /*0fc0*/  IMAD R9, R3, 0x45, RZ ;  /* 0x0000004503097824 */ /* 0x001fe200078e02ff */
[-C--:B------:R-:W-:Y:S01]  /*0fd0*/  IADD3 R8, P0, R128, R120.reuse, RZ ;  /* 0x0000007880087210 */ /* 0x080fe20007f1e0ff */
[----:B------:R-:W0:Y:S01]  /*0fe0*/  LDC R195, c[0x0][0x248] ;  /* 0x00009200ffc37b82 */ /* 0x000e220000000800 */
[-C--:B------:R-:W-:Y:S01]  /*0ff0*/  LEA.HI.X.SX32 R13, R31, R121.reuse, 0x1, P1 ;  /* 0x000000791f0d7211 */ /* 0x080fe200008f0eff */
[----:B------:R1:W3:Y:S01]  /*1000*/  LDG.E.U16 R42, desc[UR60][R6.64] ;  /* 0x0000003c062a7981 */ /* 0x0002e2000c1e1500 */
[-C--:B------:R-:W-:Y:S01]  /*1010*/  LEA.HI.X.SX32 R9, R9, R121.reuse, 0x1, P0 ;  /* 0x0000007909097211 */ /* 0x080fe200000f0eff */
[C---:B------:R-:W-:Y:S02]  /*1020*/  IMAD R15, R3.reuse, 0x4d, RZ ;  /* 0x0000004d030f7824 */ /* 0x040fe400078e02ff */
[----:B------:R1:W3:Y:S01]  /*1030*/  LDG.E.U16 R96, desc[UR60][R12.64] ;  /* 0x0000003c0c607981 */ /* 0x0002e2000c1e1500 */
[----:B------:R-:W-:Y:S01]  /*1040*/  IMAD R17, R3, 0x55, RZ ;  /* 0x0000005503117824 */ /* 0x000fe200078e02ff */
[----:B------:R-:W0:Y:S02]  /*1050*/  LDC R188, c[0x0][0x248] ;  /* 0x00009200ffbc7b82 */ /* 0x000e240000000800 */
[----:B------:R1:W3:Y:S02]  /*1060*/  LDG.E.U16 R37, desc[UR60][R8.64] ;  /* 0x0000003c08257981 */ /* 0x0002e4000c1e1500 */
[-C--:B-1----:R-:W-:Y:S01]  /*1070*/  IADD3 R6, P0, R123, R120.reuse, RZ ;  /* 0x000000787b067210 */ /* 0x082fe20007f1e0ff */
[----:B------:R-:W-:Y:S01]  /*1080*/  IMAD R133, R3, 0xda, RZ ;  /* 0x000000da03857824 */ /* 0x000fe200078e02ff */
[----:B------:R1:W4:Y:S01]  /*1090*/  LDG.E.U16 R108, desc[UR60][R108.64] ;  /* 0x0000003c6c6c7981 */ /* 0x000322000c1e1500 */
[-C--:B------:R-:W-:Y:S01]  /*10a0*/  IADD3 R12, P1, R129, R120.reuse, RZ ;  /* 0x00000078810c7210 */ /* 0x080fe20007f3e0ff */
[----:B------:R-:W0:Y:S01]  /*10b0*/  LDC R197, c[0x0][0x248] ;  /* 0x00009200ffc57b82 */ /* 0x000e220000000800 */
[-C--:B------:R-:W-:Y:S01]  /*10c0*/  LEA.HI.X.SX32 R7, R15, R121.reuse, 0x1, P0 ;  /* 0x000000790f077211 */ /* 0x080fe200000f0eff */
[----:B------:R-:W-:Y:S01]  /*10d0*/  IMAD R173, R3, 0x84, RZ ;  /* 0x0000008403ad7824 */ /* 0x000fe200078e02ff */
[-C--:B------:R-:W-:Y:S01]  /*10e0*/  IADD3 R16, P0, R135, R120.reuse, RZ ;  /* 0x0000007887107210 */ /* 0x080fe20007f1e0ff */
[----:B------:R-:W-:Y:S01]  /*10f0*/  IMAD R9, R3, 0x65, RZ ;  /* 0x0000006503097824 */ /* 0x000fe200078e02ff */
[-C--:B------:R-:W-:Y:S01]  /*1100*/  LEA.HI.X.SX32 R13, R17, R121.reuse, 0x1, P1 ;  /* 0x00000079110d7211 */ /* 0x080fe200008f0eff */
[C---:B------:R-:W-:Y:S01]  /*1110*/  IMAD R45, R3.reuse, 0x4a, RZ ;  /* 0x0000004a032d7824 */ /* 0x040fe200078e02ff */
[----:B------:R1:W3:Y:S02]  /*1120*/  LDG.E.U16 R36, desc[UR60][R6.64] ;  /* 0x0000003c06247981 */ /* 0x0002e4000c1e1500 */
[----:B-1----:R-:W-:Y:S01]  /*1130*/  IMAD R109, R3, 0xe8, RZ ;  /* 0x000000e8036d7824 */ /* 0x002fe200078e02ff */
        /* <DEDUP_REMOVED lines=8> */
[-C--:B------:R-:W-:Y:S01]  /*11c0*/  LEA.HI.X.SX32 R31, R33, R121.reuse, 0x1, P2 ;  /* 0x00000079211f7211 */ /* 0x080fe200010f0eff */
[----:B------:R-:W-:Y:S01]  /*11d0*/  IMAD R7, R3, 0x25, RZ ;  /* 0x0000002503077824 */ /* 0x000fe200078e02ff */
[-C--:B------:R-:W-:Y:S01]  /*11e0*/  IADD3 R8, P1, R173, R120.reuse, RZ ;  /* 0x00000078ad087210 */ /* 0x080fe20007f3e0ff */
[----:B------:R-:W-:Y:S01]  /*11f0*/  IMAD R33, R3, 0x5d, RZ ;  /* 0x0000005d03217824 */ /* 0x000fe200078e02ff */
[-C--:B------:R-:W-:Y:S01]  /*1200*/  IADD3 R6, P0, R45, R120.reuse, RZ ;  /* 0x000000782d067210 */ /* 0x080fe20007f1e0ff */
[----:B------:R-:W3:Y:S01]  /*1210*/  LDG.E.U16 R54, desc[UR60][R54.64] ;  /* 0x0000003c36367981 */ /* 0x000ee2000c1e1500 */
[-C--:B------:R-:W-:Y:S01]  /*1220*/  IADD3 R14, P2, R126, R120.reuse, RZ ;  /* 0x000000787e0e7210 */ /* 0x080fe20007f5e0ff */
[----:B------:R-:W-:Y:S01]  /*1230*/  IMAD R49, R3, 0x5a, RZ ;  /* 0x0000005a03317824 */ /* 0x000fe200078e02ff */
[-C--:B------:R-:W-:Y:S01]  /*1240*/  LEA.HI.X.SX32 R9, R41, R121.reuse, 0x1, P1 ;  /* 0x0000007929097211 */ /* 0x080fe200008f0eff */
[----:B------:R1:W3:Y:S01]  /*1250*/  LDG.E.U16 R35, desc[UR60][R12.64] ;  /* 0x0000003c0c237981 */ /* 0x0002e2000c1e1500 */
[-C--:B------:R-:W-:Y:S01]  /*1260*/  LEA.HI.X.SX32 R7, R7, R121.reuse, 0x1, P0 ;  /* 0x0000007907077211 */ /* 0x080fe200000f0eff */
[----:B------:R-:W-:Y:S01]  /*1270*/  IMAD R180, R3, 0xb4, RZ ;  /* 0x000000b403b47824 */ /* 0x000fe200078e02ff */
[----:B------:R-:W-:Y:S01]  /*1280*/  LEA.HI.X.SX32 R15, R33, R121, 0x1, P2 ;  /* 0x00000079210f7211 */ /* 0x000fe200010f0eff */
[----:B------:R-:W-:Y:S01]  /*1290*/  IMAD R179, R3, 0xa4, RZ ;  /* 0x000000a403b37824 */ /* 0x000fe200078e02ff */
[----:B------:R1:W3:Y:S01]  /*12a0*/  LDG.E.U16 R33, desc[UR60][R16.64] ;  /* 0x0000003c10217981 */ /* 0x0002e2000c1e1500 */
[----:B------:R-:W0:Y:S03]  /*12b0*/  LDC R201, c[0x0][0x248] ;  /* 0x00009200ffc97b82 */ /* 0x000e260000000800 */
[----:B------:R1:W3:Y:S02]  /*12c0*/  LDG.E.U16 R55, desc[UR60][R30.64] ;  /* 0x0000003c1e377981 */ /* 0x0002e4000c1e1500 */
[----:B-1----:R-:W-:-:S02]  /*12d0*/  IADD3 R12, P0, R171, R120, RZ ;  /* 0x00000078ab0c7210 */ /* 0x002fc40007f1e0ff */
[----:B------:R1:W3:Y:S02]  /*12e0*/  LDG.E.U16 R92, desc[UR60][R8.64] ;  /* 0x0000003c085c7981 */ /* 0x0002e4000c1e1500 */
[-C--:B------:R-:W-:Y:S01]  /*12f0*/  LEA.HI.X.SX32 R13, R45, R121.reuse, 0x1, P0 ;  /* 0x000000792d0d7211 */ /* 0x080fe200000f0eff */
[C---:B------:R-:W-:Y:S01]  /*1300*/  IMAD R17, R3.reuse, 0x2d, RZ ;  /* 0x0000002d03117824 */ /* 0x040fe200078e02ff */
[----:B------:R-:W0:Y:S01]  /*1310*/  LDC R202, c[0x0][0x248] ;  /* 0x00009200ffca7b82 */ /* 0x000e220000000800 */
[----:B------:R1:W3:Y:S01]  /*1320*/  LDG.E.U16 R34, desc[UR60][R14.64] ;  /* 0x0000003c0e227981 */ /* 0x0002e2000c1e1500 */
[----:B------:R-:W-:Y:S01]  /*1330*/  IMAD R31, R3, 0x75, RZ ;  /* 0x00000075031f7824 */ /* 0x000fe200078e02ff */
[-C--:B------:R-:W-:Y:S01]  /*1340*/  IADD3 R30, P2, R127, R120.reuse, RZ ;  /* 0x000000787f1e7210 */ /* 0x080fe20007f5e0ff */
[----:B------:R-:W-:Y:S01]  /*1350*/  IMAD R45, R3, 0x6a, RZ ;  /* 0x0000006a032d7824 */ /* 0x000fe200078e02ff */
[----:B------:R1:W3:Y:S02]  /*1360*/  LDG.E.U16 R41, desc[UR60][R6.64] ;  /* 0x0000003c06297981 */ /* 0x0002e4000c1e1500 */
[-C--:B-1----:R-:W-:Y:S01]  /*1370*/  IADD3 R8, P0, R49, R120.reuse, RZ ;  /* 0x0000007831087210 */ /* 0x082fe20007f1e0ff */
[----:B------:R-:W1:Y:S01]  /*1380*/  LDC R207, c[0x0][0x248] ;  /* 0x00009200ffcf7b82 */ /* 0x000e620000000800 */
[----:B------:R-:W-:Y:S01]  /*1390*/  LEA.HI.X.SX32 R31, R31, R121, 0x1, P2 ;  /* 0x000000791f1f7211 */ /* 0x000fe200010f0eff */
[----:B------:R-:W-:Y:S01]  /*13a0*/  IMAD R181, R3, 0xc4, RZ ;  /* 0x000000c403b57824 */ /* 0x000fe200078e02ff */
[-C--:B------:R-:W-:Y:S01]  /*13b0*/  IADD3 R16, P2, R180, R120.reuse, RZ ;  /* 0x00000078b4107210 */ /* 0x080fe20007f5e0ff */
[----:B------:R2:W3:Y:S01]  /*13c0*/  LDG.E.U16 R32, desc[UR60][R38.64] ;  /* 0x0000003c26207981 */ /* 0x0004e2000c1e1500 */
[----:B------:R-:W-:-:S02]  /*13d0*/  IADD3 R14, P1, R179, R120, RZ ;  /* 0x00000078b30e7210 */ /* 0x000fc40007f3e0ff */
[-C--:B------:R-:W-:Y:S01]  /*13e0*/  LEA.HI.X.SX32 R9, R17, R121.reuse, 0x1, P0 ;  /* 0x0000007911097211 */ /* 0x080fe200000f0eff */
[----:B------:R-:W-:Y:S01]  /*13f0*/  IMAD R7, R3, 0x35, RZ ;  /* 0x0000003503077824 */ /* 0x000fe200078e02ff */
[-C--:B------:R-:W-:Y:S01]  /*1400*/  LEA.HI.X.SX32 R17, R49, R121.reuse, 0x1, P2 ;  /* 0x0000007931117211 */ /* 0x080fe200010f0eff */
[----:B------:R-:W-:Y:S01]  /*1410*/  IMAD R49, R3, 0x7a, RZ ;  /* 0x0000007a03317824 */ /* 0x000fe200078e02ff */
[-C--:B------:R-:W-:Y:S01]  /*1420*/  LEA.HI.X.SX32 R15, R47, R121.reuse, 0x1, P1 ;  /* 0x000000792f0f7211 */ /* 0x080fe200008f0eff */
[----:B------:R-:W-:Y:S01]  /*1430*/  IMAD R182, R3, 0xd4, RZ ;  /* 0x000000d403b67824 */ /* 0x000fe200078e02ff */
[-C--:B------:R-:W-:Y:S01]  /*1440*/  IADD3 R6, P0, R45, R120.reuse, RZ ;  /* 0x000000782d067210 */ /* 0x080fe20007f1e0ff */
[----:B------:R-:W-:Y:S01]  /*1450*/  IMAD R189, R3, 0xe4, RZ ;  /* 0x000000e403bd7824 */ /* 0x000fe200078e02ff */
[-C--:B--2---:R-:W-:Y:S01]  /*1460*/  IADD3 R38, P1, R181, R120.reuse, RZ ;  /* 0x00000078b5267210 */ /* 0x084fe20007f3e0ff */
[----:B------:R2:W3:Y:S01]  /*1470*/  LDG.E.U16 R40, desc[UR60][R8.64] ;  /* 0x0000003c08287981 */ /* 0x0004e2000c1e1500 */
[-C--:B------:R-:W-:Y:S01]  /*1480*/  LEA.HI.X.SX32 R7, R7, R121.reuse, 0x1, P0 ;  /* 0x0000007907077211 */ /* 0x080fe200000f0eff */
[----:B------:R-:W1:Y:S01]  /*1490*/  LDC R209, c[0x0][0x248] ;  /* 0x00009200ffd17b82 */ /* 0x000e620000000800 */
[----:B------:R-:W-:Y:S01]  /*14a0*/  LEA.HI.X.SX32 R39, R65, R121, 0x1, P1 ;  /* 0x0000007941277211 */ /* 0x000fe200008f0eff */
[----:B------:R2:W3:Y:S01]  /*14b0*/  LDG.E.U16 R91, desc[UR60][R12.64] ;  /* 0x0000003c0c5b7981 */ /* 0x0004e2000c1e1500 */
[----:B------:R-:W-:Y:S01]  /*14c0*/  IADD3 R44, P2, R189, R120, RZ ;  /* 0x00000078bd2c7210 */ /* 0x000fe20007f5e0ff */
[----:B------:R-:W-:-:S02]  /*14d0*/  IMAD R187, R3, 0xf4, RZ ;  /* 0x000000f403bb7824 */ /* 0x000fc400078e02ff */
[----:B------:R0:W4:Y:S01]  /*14e0*/  LDG.E.U16 R138, desc[UR60][R138.64] ;  /* 0x0000003c8a8a7981 */ /* 0x000122000c1e1500 */
[----:B--2---:R-:W-:Y:S01]  /*14f0*/  IMAD R9, R3, 0x3d, RZ ;  /* 0x0000003d03097824 */ /* 0x004fe200078e02ff */
[----:B------:R-:W2:Y:S02]  /*1500*/  LDC R211, c[0x0][0x248] ;  /* 0x00009200ffd37b82 */ /* 0x000ea40000000800 */
[----:B------:R0:W3:Y:S01]  /*1510*/  LDG.E.U16 R88, desc[UR60][R14.64] ;  /* 0x0000003c0e587981 */ /* 0x0000e2000c1e1500 */
[----:B------:R-:W-:Y:S01]  /*1520*/  IADD3 R12, P0, R49, R120, RZ ;  /* 0x00000078310c7210 */ /* 0x000fe20007f1e0ff */
[C---:B------:R-:W-:Y:S02]  /*1530*/  IMAD R47, R3.reuse, 0x16, RZ ;  /* 0x00000016032f7824 */ /* 0x040fe400078e02ff */
[----:B------:R-:W3:Y:S01]  /*1540*/  LDG.E.U16 R89, desc[UR60][R38.64] ;  /* 0x0000003c26597981 */ /* 0x000ee2000c1e1500 */
[----:B0-----:R-:W-:Y:S01]  /*1550*/  IMAD R139, R3, 0xfa, RZ ;  /* 0x000000fa038b7824 */ /* 0x001fe200078e02ff */
[----:B------:R-:W-:-:S02]  /*1560*/  LEA.HI.X.SX32 R13, R9, R121, 0x1, P0 ;  /* 0x00000079090d7211 */ /* 0x000fc400000f0eff */
[----:B------:R0:W3:Y:S01]  /*1570*/  LDG.E.U16 R90, desc[UR60][R16.64] ;  /* 0x0000003c105a7981 */ /* 0x0000e2000c1e1500 */
[----:B------:R-:W2:Y:S01]  /*1580*/  LDC R213, c[0x0][0x248] ;  /* 0x00009200ffd57b82 */ /* 0x000ea20000000800 */
[-C--:B------:R-:W-:Y:S01]  /*1590*/  IADD3 R14, P1, R182, R120.reuse, RZ ;  /* 0x00000078b60e7210 */ /* 0x080fe20007f3e0ff */
[----:B------:R-:W-:Y:S01]  /*15a0*/  IMAD R9, R3, 0x7d, RZ ;  /* 0x0000007d03097824 */ /* 0x000fe200078e02ff */
[----:B------:R-:W3:Y:S02]  /*15b0*/  LDG.E.U16 R144, desc[UR60][R144.64] ;  /* 0x0000003c90907981 */ /* 0x000ee4000c1e1500 */
[-C--:B------:R-:W-:Y:S02]  /*15c0*/  LEA.HI.X.SX32 R15, R45, R121.reuse, 0x1, P1 ;  /* 0x000000792d0f7211 */ /* 0x080fe400008f0eff */
[-C--:B------:R-:W-:Y:S01]  /*15d0*/  LEA.HI.X.SX32 R45, R5, R121.reuse, 0x1, P2 ;  /* 0x00000079052d7211 */ /* 0x080fe200010f0eff */
[----:B------:R0:W3:Y:S01]  /*15e0*/  LDG.E.U16 R39, desc[UR60][R6.64] ;  /* 0x0000003c06277981 */ /* 0x0000e2000c1e1500 */
[----:B------:R-:W-:Y:S01]  /*15f0*/  IADD3 R8, P1, R139, R120, RZ ;  /* 0x000000788b087210 */ /* 0x000fe20007f3e0ff */
[----:B0-----:R-:W-:Y:S01]  /*1600*/  IMAD R17, R3, 0x6, RZ ;  /* 0x0000000603117824 */ /* 0x001fe200078e02ff */
[----:B------:R-:W0:Y:S01]  /*1610*/  LDC R215, c[0x0][0x248] ;  /* 0x00009200ffd77b82 */ /* 0x000e220000000800 */
[----:B------:R1:W3:Y:S01]  /*1620*/  LDG.E.U16 R38, desc[UR60][R12.64] ;  /* 0x0000003c0c267981 */ /* 0x0002e2000c1e1500 */
[----:B------:R-:W-:Y:S01]  /*1630*/  LEA.HI.X.SX32 R9, R9, R121, 0x1, P1 ;  /* 0x0000007909097211 */ /* 0x000fe200008f0eff */
[----:B------:R-:W-:-:S02]  /*1640*/  IMAD R5, R3, 0x3, RZ ;  /* 0x0000000303057824 */ /* 0x000fc400078e02ff */
[----:B------:R-:W-:Y:S01]  /*1650*/  IMAD R216, R3, 0x56, RZ ;  /* 0x0000005603d87824 */ /* 0x000fe200078e02ff */
[----:B------:R-:W3:Y:S01]  /*1660*/  LDG.E.U16 R31, desc[UR60][R30.64] ;  /* 0x0000003c1e1f7981 */ /* 0x000ee2000c1e1500 */
[-C--:B------:R-:W-:Y:S01]  /*1670*/  IADD3 R6, P2, R187, R120.reuse, RZ ;  /* 0x00000078bb067210 */ /* 0x080fe20007f5e0ff */
[----:B------:R-:W0:Y:S01]  /*1680*/  LDC R218, c[0x0][0x248] ;  /* 0x00009200ffda7b82 */ /* 0x000e220000000800 */
[-C--:B------:R-:W-:Y:S01]  /*1690*/  IADD3 R158, P1, R47, R120.reuse, RZ ;  /* 0x000000782f9e7210 */ /* 0x080fe20007f3e0ff */
[----:B------:R-:W-:Y:S01]  /*16a0*/  IMAD R145, R3, 0x36, RZ ;  /* 0x0000003603917824 */ /* 0x000fe200078e02ff */
[-C--:B------:R-:W-:Y:S01]  /*16b0*/  LEA.HI.X.SX32 R7, R49, R121.reuse, 0x1, P2 ;  /* 0x0000007931077211 */ /* 0x080fe200010f0eff */
[----:B-1----:R-:W-:Y:S01]  /*16c0*/  IMAD R13, R3, 0xb, RZ ;  /* 0x0000000b030d7824 */ /* 0x002fe200078e02ff */
[-C--:B------:R-:W-:Y:S01]  /*16d0*/  IADD3 R4, P0, R17, R120.reuse, RZ ;  /* 0x0000007811047210 */ /* 0x080fe20007f1e0ff */
[----:B------:R-:W-:Y:S01]  /*16e0*/  IMAD R49, R3, 0x26, RZ ;  /* 0x0000002603317824 */ /* 0x000fe200078e02ff */
[----:B------:R-:W3:Y:S01]  /*16f0*/  LDG.E.U16 R86, desc[UR60][R86.64] ;  /* 0x0000003c56567981 */ /* 0x000ee2000c1e1500 */
[----:B------:R-:W1:Y:S01]  /*1700*/  LDC R220, c[0x0][0x248] ;  /* 0x00009200ffdc7b82 */ /* 0x000e620000000800 */
[-C--:B------:R-:W-:Y:S01]  /*1710*/  LEA.HI.X.SX32 R159, R13, R121.reuse, 0x1, P1 ;  /* 0x000000790d9f7211 */ /* 0x080fe200008f0eff */
[----:B------:R-:W-:Y:S01]  /*1720*/  IMAD R13, R3, 0x13, RZ ;  /* 0x00000013030d7824 */ /* 0x000fe200078e02ff */
[-C--:B------:R-:W-:Y:S01]  /*1730*/  LEA.HI.X.SX32 R5, R5, R121.reuse, 0x1, P0 ;  /* 0x0000007905057211 */ /* 0x080fe200000f0eff */
[----:B------:R-:W-:Y:S01]  /*1740*/  IMAD R210, R3, 0x46, RZ ;  /* 0x0000004603d27824 */ /* 0x000fe200078e02ff */
[-C--:B------:R-:W-:Y:S01]  /*1750*/  IADD3 R146, P0, R49, R120.reuse, RZ ;  /* 0x0000007831927210 */ /* 0x080fe20007f1e0ff */
[----:B------:R5:W3:Y:S01]  /*1760*/  LDG.E.U16 R30, desc[UR60][R8.64] ;  /* 0x0000003c081e7981 */ /* 0x000ae2000c1e1500 */
[----:B------:R-:W-:Y:S01]  /*1770*/  IMAD R214, R3, 0x66, RZ ;  /* 0x0000006603d67824 */ /* 0x000fe200078e02ff */
[----:B------:R-:W1:Y:S01]  /*1780*/  LDC R222, c[0x0][0x248] ;  /* 0x00009200ffde7b82 */ /* 0x000e620000000800 */
[----:B------:R-:W-:Y:S01]  /*1790*/  LEA.HI.X.SX32 R147, R13, R121, 0x1, P0 ;  /* 0x000000790d937211 */ /* 0x000fe200000f0eff */
[----:B------:R2:W3:Y:S01]  /*17a0*/  LDG.E.U16 R65, desc[UR60][R14.64] ;  /* 0x0000003c0e417981 */ /* 0x0004e2000c1e1500 */
[----:B------:R-:W-:-:S03]  /*17b0*/  IADD3 R12, P0, R216, R120, RZ ;  /* 0x00000078d80c7210 */ /* 0x000fc60007f1e0ff */
[----:B------:R2:W3:Y:S01]  /*17c0*/  LDG.E.U16 R87, desc[UR60][R44.64] ;  /* 0x0000003c2c577981 */ /* 0x0004e2000c1e1500 */
[C---:B-----5:R-:W-:Y:S01]  /*17d0*/  IMAD R9, R3.reuse, 0x2b, RZ ;  /* 0x0000002b03097824 */ /* 0x060fe200078e02ff */
[----:B------:R-:W5:Y:S02]  /*17e0*/  LDC R226, c[0x0][0x248] ;  /* 0x00009200ffe27b82 */ /* 0x000f640000000800 */
[----:B------:R2:W3:Y:S02]  /*17f0*/  LDG.E.U16 R85, desc[UR60][R6.64] ;  /* 0x0000003c06557981 */ /* 0x0004e4000c1e1500 */
[C---:B--2---:R-:W-:Y:S02]  /*1800*/  IMAD R15, R3.reuse, 0x1b, RZ ;  /* 0x0000001b030f7824 */ /* 0x044fe400078e02ff */
[----:B------:R2:W3:Y:S01]  /*1810*/  LDG.E.U16 R172, desc[UR60][R4.64] ;  /* 0x0000003c04ac7981 */ /* 0x0004e2000c1e1500 */
[----:B------:R-:W-:Y:S01]  /*1820*/  IMAD R45, R3, 0x23, RZ ;  /* 0x00000023032d7824 */ /* 0x000fe200078e02ff */
[-C--:B------:R-:W-:Y:S01]  /*1830*/  LEA.HI.X.SX32 R13, R9, R121.reuse, 0x1, P0 ;  /* 0x00000079090d7211 */ /* 0x080fe200000f0eff */
[----:B------:R-:W-:Y:S01]  /*1840*/  IMAD R212, R3, 0x76, RZ ;  /* 0x0000007603d47824 */ /* 0x000fe200078e02ff */
[----:B------:R0:W3:Y:S01]  /*1850*/  LDG.E.U16 R148, desc[UR60][R148.64] ;  /* 0x0000003c94947981 */ /* 0x0000e2000c1e1500 */
[-C--:B------:R-:W-:Y:S01]  /*1860*/  IADD3 R6, P1, R145, R120.reuse, RZ ;  /* 0x0000007891067210 */ /* 0x080fe20007f3e0ff */
[C---:B------:R-:W-:Y:S01]  /*1870*/  IMAD R9, R3.reuse, 0x33, RZ ;  /* 0x0000003303097824 */ /* 0x040fe200078e02ff */
[----:B------:R-:W5:Y:S01]  /*1880*/  LDC R228, c[0x0][0x248] ;  /* 0x00009200ffe47b82 */ /* 0x000f620000000800 */
[C---:B------:R-:W-:Y:S01]  /*1890*/  IMAD R231, R3.reuse, 0x96, RZ ;  /* 0x0000009603e77824 */ /* 0x040fe200078e02ff */
[----:B--2---:R-:W-:Y:S01]  /*18a0*/  IADD3 R4, P2, R210, R120, RZ ;  /* 0x00000078d2047210 */ /* 0x004fe20007f5e0ff */
[----:B------:R-:W-:Y:S01]  /*18b0*/  IMAD R232, R3, 0x86, RZ ;  /* 0x0000008603e87824 */ /* 0x000fe200078e02ff */
[-C--:B------:R-:W-:Y:S01]  /*18c0*/  LEA.HI.X.SX32 R7, R15, R121.reuse, 0x1, P1 ;  /* 0x000000790f077211 */ /* 0x080fe200008f0eff */
[----:B------:R2:W3:Y:S01]  /*18d0*/  LDG.E.U16 R74, desc[UR60][R12.64] ;  /* 0x0000003c0c4a7981 */ /* 0x0004e2000c1e1500 */
[----:B------:R-:W-:-:S02]  /*18e0*/  LEA.HI.X.SX32 R5, R45, R121, 0x1, P2 ;  /* 0x000000792d057211 */ /* 0x000fc400010f0eff */
[-C--:B------:R-:W-:Y:S01]  /*18f0*/  IADD3 R8, P0, R214, R120.reuse, RZ ;  /* 0x00000078d6087210 */ /* 0x080fe20007f1e0ff */
[----:B------:R2:W3:Y:S01]  /*1900*/  LDG.E.U16 R132, desc[UR60][R6.64] ;  /* 0x0000003c06847981 */ /* 0x0004e2000c1e1500 */
[----:B------:R-:W-:Y:S01]  /*1910*/  IMAD R15, R3, 0x3b, RZ ;  /* 0x0000003b030f7824 */ /* 0x000fe200078e02ff */
[----:B0-----:R-:W0:Y:S01]  /*1920*/  LDC R149, c[0x0][0x248] ;  /* 0x00009200ff957b82 */ /* 0x001e220000000800 */
[----:B------:R-:W-:Y:S01]  /*1930*/  LEA.HI.X.SX32 R9, R9, R121, 0x1, P0 ;  /* 0x0000007909097211 */ /* 0x000fe200000f0eff */
[----:B------:R1:W3:Y:S01]  /*1940*/  LDG.E.U16 R75, desc[UR60][R4.64] ;  /* 0x0000003c044b7981 */ /* 0x0002e2000c1e1500 */
[----:B------:R-:W-:Y:S01]  /*1950*/  IMAD R45, R3, 0x43, RZ ;  /* 0x00000043032d7824 */ /* 0x000fe200078e02ff */
[-C--:B--2---:R-:W-:Y:S01]  /*1960*/  IADD3 R12, P0, R231, R120.reuse, RZ ;  /* 0x00000078e70c7210 */ /* 0x084fe20007f1e0ff */
[C---:B------:R-:W-:Y:S01]  /*1970*/  IMAD R13, R3.reuse, 0x4b, RZ ;  /* 0x0000004b030d7824 */ /* 0x040fe200078e02ff */
[----:B------:R2:W3:Y:S01]  /*1980*/  LDG.E.U16 R73, desc[UR60][R8.64] ;  /* 0x0000003c08497981 */ /* 0x0004e2000c1e1500 */
[C---:B------:R-:W-:Y:S01]  /*1990*/  IMAD R229, R3.reuse, 0xa6, RZ ;  /* 0x000000a603e57824 */ /* 0x040fe200078e02ff */
[-C--:B------:R-:W-:Y:S01]  /*19a0*/  IADD3 R6, P1, R212, R120.reuse, RZ ;  /* 0x00000078d4067210 */ /* 0x080fe20007f3e0ff */
[----:B------:R-:W-:Y:S01]  /*19b0*/  IMAD R227, R3, 0xb6, RZ ;  /* 0x000000b603e37824 */ /* 0x000fe200078e02ff */
[----:B------:R2:W3:Y:S01]  /*19c0*/  LDG.E.U16 R150, desc[UR60][R150.64] ;  /* 0x0000003c96967981 */ /* 0x0004e2000c1e1500 */
[----:B------:R-:W5:Y:S01]  /*19d0*/  LDC R230, c[0x0][0x248] ;  /* 0x00009200ffe67b82 */ /* 0x000f620000000800 */
[----:B-1----:R-:W-:-:S02]  /*19e0*/  IADD3 R4, P2, R232, R120, RZ ;  /* 0x00000078e8047210 */ /* 0x002fc40007f5e0ff */
[-C--:B------:R-:W-:Y:S01]  /*19f0*/  LEA.HI.X.SX32 R7, R15, R121.reuse, 0x1, P1 ;  /* 0x000000790f077211 */ /* 0x080fe200008f0eff */
[----:B------:R-:W-:Y:S01]  /*1a00*/  IMAD R15, R3, 0x53, RZ ;  /* 0x00000053030f7824 */ /* 0x000fe200078e02ff */
[-C--:B------:R-:W-:Y:S01]  /*1a10*/  LEA.HI.X.SX32 R13, R13, R121.reuse, 0x1, P0 ;  /* 0x000000790d0d7211 */ /* 0x080fe200000f0eff */
[----:B------:R-:W-:Y:S01]  /*1a20*/  IMAD R225, R3, 0xc6, RZ ;  /* 0x000000c603e17824 */ /* 0x000fe200078e02ff */
[-C--:B------:R-:W-:Y:S01]  /*1a30*/  LEA.HI.X.SX32 R5, R45, R121.reuse, 0x1, P2 ;  /* 0x000000792d057211 */ /* 0x080fe200010f0eff */
[----:B------:R-:W-:Y:S01]  /*1a40*/  IMAD R223, R3, 0xd6, RZ ;  /* 0x000000d603df7824 */ /* 0x000fe200078e02ff */
[-C--:B--2---:R-:W-:Y:S01]  /*1a50*/  IADD3 R8, P0, R229, R120.reuse, RZ ;  /* 0x00000078e5087210 */ /* 0x084fe20007f1e0ff */
[----:B------:R1:W2:Y:S01]  /*1a60*/  LDG.E.U16 R72, desc[UR60][R6.64] ;  /* 0x0000003c06487981 */ /* 0x0002a2000c1e1500 */
[C---:B------:R-:W-:Y:S01]  /*1a70*/  IMAD R45, R3.reuse, 0x5b, RZ ;  /* 0x0000005b032d7824 */ /* 0x040fe200078e02ff */
[----:B------:R-:W5:Y:S01]  /*1a80*/  LDC R151, c[0x0][0x248] ;  /* 0x00009200ff977b82 */ /* 0x000f620000000800 */
[----:B------:R-:W-:Y:S01]  /*1a90*/  IMAD R67, R3, 0x63, RZ ;  /* 0x0000006303437824 */ /* 0x000fe200078e02ff */
[----:B------:R1:W2:Y:S01]  /*1aa0*/  LDG.E.U16 R70, desc[UR60][R12.64] ;  /* 0x0000003c0c467981 */ /* 0x0002a2000c1e1500 */
[----:B------:R-:W-:Y:S01]  /*1ab0*/  LEA.HI.X.SX32 R9, R15, R121, 0x1, P0 ;  /* 0x000000790f097211 */ /* 0x000fe200000f0eff */
[----:B------:R-:W-:Y:S01]  /*1ac0*/  IMAD R221, R3, 0xe6, RZ ;  /* 0x000000e603dd7824 */ /* 0x000fe200078e02ff */
[-C--:B------:R-:W-:Y:S01]  /*1ad0*/  IADD3 R44, P0, R223, R120.reuse, RZ ;  /* 0x00000078df2c7210 */ /* 0x080fe20007f1e0ff */
[----:B------:R0:W2:Y:S01]  /*1ae0*/  LDG.E.U16 R71, desc[UR60][R4.64] ;  /* 0x0000003c04477981 */ /* 0x0000a2000c1e1500 */
[----:B-1----:R-:W-:Y:S01]  /*1af0*/  IADD3 R6, P1, R227, R120, RZ ;  /* 0x00000078e3067210 */ /* 0x002fe20007f3e0ff */
[----:B------:R-:W-:-:S02]  /*1b00*/  IMAD R219, R3, 0xf6, RZ ;  /* 0x000000f603db7824 */ /* 0x000fc400078e02ff */
[----:B------:R-:W2:Y:S01]  /*1b10*/  LDG.E.U16 R146, desc[UR60][R146.64] ;  /* 0x0000003c92927981 */ /* 0x000ea2000c1e1500 */
[----:B------:R-:W1:Y:S01]  /*1b20*/  LDC R234, c[0x0][0x248] ;  /* 0x00009200ffea7b82 */ /* 0x000e620000000800 */
[----:B------:R-:W-:Y:S01]  /*1b30*/  IMAD R13, R3, 0x6b, RZ ;  /* 0x0000006b030d7824 */ /* 0x000fe200078e02ff */
[-C--:B------:R-:W-:Y:S01]  /*1b40*/  LEA.HI.X.SX32 R7, R45, R121.reuse, 0x1, P1 ;  /* 0x000000792d077211 */ /* 0x080fe200008f0eff */
[----:B------:R-:W-:Y:S01]  /*1b50*/  IMAD R141, R3, 0x7b, RZ ;  /* 0x0000007b038d7824 */ /* 0x000fe200078e02ff */
[----:B------:R-:W2:Y:S01]  /*1b60*/  LDG.E.U16 R154, desc[UR60][R154.64] ;  /* 0x0000003c9a9a7981 */ /* 0x000ea2000c1e1500 */
[-C--:B0-----:R-:W-:Y:S02]  /*1b70*/  IADD3 R4, P2, R225, R120.reuse, RZ ;  /* 0x00000078e1047210 */ /* 0x081fe40007f5e0ff */
[-C--:B------:R-:W-:Y:S01]  /*1b80*/  LEA.HI.X.SX32 R45, R13, R121.reuse, 0x1, P0 ;  /* 0x000000790d2d7211 */ /* 0x080fe200000f0eff */
[----:B------:R-:W-:Y:S01]  /*1b90*/  IMAD R13, R3, 0x73, RZ ;  /* 0x00000073030d7824 */ /* 0x000fe200078e02ff */
[----:B------:R-:W-:Y:S01]  /*1ba0*/  LEA.HI.X.SX32 R5, R67, R121, 0x1, P2 ;  /* 0x0000007943057211 */ /* 0x000fe200010f0eff */
[----:B------:R-:W-:Y:S01]  /*1bb0*/  IMAD R15, R3, 0xc, RZ ;  /* 0x0000000c030f7824 */ /* 0x000fe200078e02ff */
[----:B------:R0:W2:Y:S01]  /*1bc0*/  LDG.E.U16 R67, desc[UR60][R8.64] ;  /* 0x0000003c08437981 */ /* 0x0000a2000c1e1500 */
[----:B------:R-:W1:Y:S03]  /*1bd0*/  LDC R12, c[0x0][0x248] ;  /* 0x00009200ff0c7b82 */ /* 0x000e660000000800 */
[----:B------:R0:W2:Y:S04]  /*1be0*/  LDG.E.U16 R68, desc[UR60][R4.64] ;  /* 0x0000003c04447981 */ /* 0x0000a8000c1e1500 */
[----:B------:R5:W2:Y:S01]  /*1bf0*/  LDG.E.U16 R69, desc[UR60][R6.64] ;  /* 0x0000003c06457981 */ /* 0x000aa2000c1e1500 */
[----:B------:R-:W4:Y:S01]  /*1c00*/  LDC R236, c[0x0][0x248] ;  /* 0x00009200ffec7b82 */ /* 0x000f220000000800 */
[----:B0-----:R-:W-:-:S02]  /*1c10*/  IADD3 R8, P0, R221, R120, RZ ;  /* 0x00000078dd087210 */ /* 0x001fc40007f1e0ff */
[-C--:B------:R-:W-:Y:S01]  /*1c20*/  IADD3 R166, P1, R15, R120.reuse, RZ ;  /* 0x000000780fa67210 */ /* 0x080fe20007f3e0ff */
[----:B------:R0:W2:Y:S01]  /*1c30*/  LDG.E.U16 R44, desc[UR60][R44.64] ;  /* 0x0000003c2c2c7981 */ /* 0x0000a2000c1e1500 */
[-C--:B------:R-:W-:Y:S02]  /*1c40*/  LEA.HI.X.SX32 R9, R13, R121.reuse, 0x1, P0 ;  /* 0x000000790d097211 */ /* 0x080fe400000f0eff */
[C---:B------:R-:W-:Y:S01]  /*1c50*/  SHF.L.U32 R13, R3.reuse, 0x2, RZ ;  /* 0x00000002030d7819 */ /* 0x040fe200000006ff */
[----:B------:R0:W2:Y:S01]  /*1c60*/  LDG.E.U16 R158, desc[UR60][R158.64] ;  /* 0x0000003c9e9e7981 */ /* 0x0000a2000c1e1500 */
[-C--:B------:R-:W-:Y:S01]  /*1c70*/  LEA R4, P0, R3, R120.reuse, 0x3 ;  /* 0x0000007803047211 */ /* 0x080fe200078018ff */
[----:B------:R-:W4:Y:S01]  /*1c80*/  LDC R224, c[0x0][0x248] ;  /* 0x00009200ffe07b82 */ /* 0x000f220000000800 */
[----:B-----5:R-:W-:Y:S01]  /*1c90*/  IADD3 R6, P2, R219, R120, RZ ;  /* 0x00000078db067210 */ /* 0x020fe20007f5e0ff */
[----:B------:R-:W-:Y:S01]  /*1ca0*/  IMAD R147, R3, 0xd8, RZ ;  /* 0x000000d803937824 */ /* 0x000fe200078e02ff */
[-C--:B------:R-:W-:Y:S01]  /*1cb0*/  LEA.HI.X.SX32 R5, R13, R121.reuse, 0x1, P0 ;  /* 0x000000790d057211 */ /* 0x080fe200000f0eff */
[----:B------:R-:W-:Y:S01]  /*1cc0*/  IMAD R13, R3, 0x2c, RZ ;  /* 0x0000002c030d7824 */ /* 0x000fe200078e02ff */
[-C--:B------:R-:W-:Y:S01]  /*1cd0*/  LEA.HI.X.SX32 R167, R17, R121.reuse, 0x1, P1 ;  /* 0x0000007911a77211 */ /* 0x080fe200008f0eff */
[----:B0-----:R-:W-:Y:S01]  /*1ce0*/  IMAD R45, R3, 0x98, RZ ;  /* 0x00000098032d7824 */ /* 0x001fe200078e02ff */
[----:B------:R-:W5:Y:S01]  /*1cf0*/  LDG.E.U16 R66, desc[UR60][R8.64] ;  /* 0x0000003c08427981 */ /* 0x000f62000c1e1500 */
[----:B------:R-:W0:Y:S01]  /*1d00*/  LDC R17, c[0x0][0x248] ;  /* 0x00009200ff117b82 */ /* 0x000e220000000800 */
[----:B------:R-:W-:-:S02]  /*1d10*/  LEA.HI.X.SX32 R7, R141, R121, 0x1, P2 ;  /* 0x000000798d077211 */ /* 0x000fc400010f0eff */
[-C--:B------:R-:W-:Y:S01]  /*1d20*/  IADD3 R156, P2, R157, R120.reuse, RZ ;  /* 0x000000789d9c7210 */ /* 0x080fe20007f5e0ff */
[----:B------:R1:W5:Y:S01]  /*1d30*/  LDG.E.U16 R170, desc[UR60][R4.64] ;  /* 0x0000003c04aa7981 */ /* 0x000362000c1e1500 */
[-C--:B------:R-:W-:Y:S02]  /*1d40*/  IADD3 R140, P0, R13, R120.reuse, RZ ;  /* 0x000000780d8c7210 */ /* 0x080fe40007f1e0ff */
[-C--:B------:R-:W-:Y:S01]  /*1d50*/  LEA.HI.X.SX32 R157, R15, R121.reuse, 0x1, P2 ;  /* 0x000000790f9d7211 */ /* 0x080fe200010f0eff */
[----:B------:R-:W-:Y:S01]  /*1d60*/  IMAD R15, R3, 0x4c, RZ ;  /* 0x0000004c030f7824 */ /* 0x000fe200078e02ff */
[-C--:B------:R-:W-:Y:S01]  /*1d70*/  IADD3 R50, P2, R51, R120.reuse, RZ ;  /* 0x0000007833327210 */ /* 0x080fe20007f5e0ff */
[----:B------:R1:W5:Y:S01]  /*1d80*/  LDG.E.U16 R64, desc[UR60][R6.64] ;  /* 0x0000003c06407981 */ /* 0x000362000c1e1500 */
[-C--:B------:R-:W-:Y:S01]  /*1d90*/  LEA.HI.X.SX32 R141, R47, R121.reuse, 0x1, P0 ;  /* 0x000000792f8d7211 */ /* 0x080fe200000f0eff */
[----:B------:R-:W4:Y:S01]  /*1da0*/  LDC R159, c[0x0][0x248] ;  /* 0x00009200ff9f7b82 */ /* 0x000f220000000800 */
[-C--:B-1----:R-:W-:Y:S01]  /*1db0*/  IADD3 R4, P0, R45, R120.reuse, RZ ;  /* 0x000000782d047210 */ /* 0x082fe20007f1e0ff */
[----:B------:R-:W5:Y:S01]  /*1dc0*/  LDG.E.U16 R156, desc[UR60][R156.64] ;  /* 0x0000003c9c9c7981 */ /* 0x000f62000c1e1500 */
[-C--:B------:R-:W-:Y:S01]  /*1dd0*/  LEA.HI.X.SX32 R51, R13, R121.reuse, 0x1, P2 ;  /* 0x000000790d337211 */ /* 0x080fe200010f0eff */
[----:B------:R-:W-:Y:S01]  /*1de0*/  IMAD R13, R3, 0x6c, RZ ;  /* 0x0000006c030d7824 */ /* 0x000fe200078e02ff */
[CC--:B------:R-:W-:Y:S01]  /*1df0*/  LEA.HI.X.SX32 R5, R15.reuse, R121.reuse, 0x1, P0 ;  /* 0x000000790f057211 */ /* 0x0c0fe200000f0eff */
[----:B------:R-:W5:Y:S01]  /*1e00*/  LDG.E.U16 R140, desc[UR60][R140.64] ;  /* 0x0000003c8c8c7981 */ /* 0x000f62000c1e1500 */
[----:B------:R-:W-:Y:S01]  /*1e10*/  IADD3 R6, P1, R15, R120, RZ ;  /* 0x000000780f067210 */ /* 0x000fe20007f3e0ff */
[----:B------:R-:W1:Y:S02]  /*1e20*/  LDC R244, c[0x0][0x280] ;  /* 0x0000a000fff47b82 */ /* 0x000e640000000800 */
[----:B------:R0:W5:Y:S01]  /*1e30*/  LDG.E.U16 R50, desc[UR60][R50.64] ;  /* 0x0000003c32327981 */ /* 0x000162000c1e1500 */
[----:B------:R-:W-:-:S02]  /*1e40*/  LEA.HI.X.SX32 R7, R49, R121, 0x1, P1 ;  /* 0x0000007931077211 */ /* 0x000fc400008f0eff */
[----:B------:R-:W-:Y:S01]  /*1e50*/  IADD3 R14, P1, R13, R120, RZ ;  /* 0x000000780d0e7210 */ /* 0x000fe20007f3e0ff */
[----:B------:R0:W5:Y:S01]  /*1e60*/  LDG.E.U16 R47, desc[UR60][R4.64] ;  /* 0x0000003c042f7981 */ /* 0x000162000c1e1500 */
[----:B------:R-:W-:-:S03]  /*1e70*/  SHF.L.U32 R9, R3, 0x4, RZ ;  /* 0x0000000403097819 */ /* 0x000fc600000006ff */
[----:B------:R-:W3:Y:S01]  /*1e80*/  LDG.E.U16 R164, desc[UR60][R164.64] ;  /* 0x0000003ca4a47981 */ /* 0x000ee2000c1e1500 */
[----:B0-----:R-:W0:Y:S01]  /*1e90*/  LDC R51, c[0x0][0x248] ;  /* 0x00009200ff337b82 */ /* 0x001e220000000800 */
[-C--:B------:R-:W-:Y:S02]  /*1ea0*/  LEA R152, P0, R153, R120.reuse, 0x5 ;  /* 0x0000007899987211 */ /* 0x080fe400078028ff */
[----:B------:R1:W5:Y:S01]  /*1eb0*/  LDG.E.U16 R10, desc[UR60][R6.64] ;  /* 0x0000003c060a7981 */ /* 0x000362000c1e1500 */
[-C--:B------:R-:W-:Y:S02]  /*1ec0*/  IADD3 R4, P2, R147, R120.reuse, RZ ;  /* 0x0000007893047210 */ /* 0x080fe40007f5e0ff */
[-C--:B------:R-:W-:Y:S01]  /*1ed0*/  LEA.HI.X.SX32 R15, R145, R121.reuse, 0x1, P1 ;  /* 0x00000079910f7211 */ /* 0x080fe200008f0eff */
[----:B------:R-:W2:Y:S01]  /*1ee0*/  LDG.E.U16 R162, desc[UR60][R162.64] ;  /* 0x0000003ca2a27981 */ /* 0x000ea2000c1e1500 */
[-C--:B------:R-:W-:Y:S01]  /*1ef0*/  LEA.HI.X.SX32 R5, R13, R121.reuse, 0x1, P2 ;  /* 0x000000790d057211 */ /* 0x080fe200010f0eff */
[----:B------:R-:W-:Y:S01]  /*1f00*/  IMAD R141, R48, 0x1d0, RZ ;  /* 0x000001d0308d7824 */ /* 0x000fe200078e02ff */
[-C--:B------:R-:W-:Y:S01]  /*1f10*/  LEA R8, P1, R17, R120.reuse, 0x6 ;  /* 0x0000007811087211 */ /* 0x080fe200078230ff */
[----:B------:R1:W5:Y:S02]  /*1f20*/  LDG.E.U16 R14, desc[UR60][R14.64] ;  /* 0x0000003c0e0e7981 */ /* 0x000364000c1e1500 */
[----:B-1----:R-:W-:Y:S01]  /*1f30*/  SHF.L.U32 R7, R3, 0x5, RZ ;  /* 0x0000000503077819 */ /* 0x002fe200000006ff */
[----:B------:R-:W1:Y:S01]  /*1f40*/  LDC R48, c[0x0][0x248] ;  /* 0x00009200ff307b82 */ /* 0x000e620000000800 */
[-C--:B------:R-:W-:Y:S01]  /*1f50*/  LEA.HI.X.SX32 R153, R9, R121.reuse, 0x1, P0 ;  /* 0x0000007909997211 */ /* 0x080fe200000f0eff */
[----:B------:R0:W5:Y:S01]  /*1f60*/  LDG.E.U16 R49, desc[UR60][R4.64] ;  /* 0x0000003c04317981 */ /* 0x000162000c1e1500 */
[-C--:B------:R-:W-:Y:S01]  /*1f70*/  LEA.HI.X.SX32 R9, R7, R121.reuse, 0x1, P1 ;  /* 0x0000007907097211 */ /* 0x080fe200008f0eff */
[----:B------:R-:W-:Y:S01]  /*1f80*/  IMAD.SHL.U32 R7, R3, 0x40, RZ ;  /* 0x0000004003077824 */ /* 0x000fe200078e00ff */
[-C--:B------:R-:W-:Y:S01]  /*1f90*/  LEA R16, P0, R149, R120.reuse, 0x7 ;  /* 0x0000007895107211 */ /* 0x080fe200078038ff */
[----:B------:R-:W2:Y:S01]  /*1fa0*/  LDG.E.U16 R152, desc[UR60][R152.64] ;  /* 0x0000003c98987981 */ /* 0x000ea2000c1e1500 */
[----:B------:R-:W-:Y:S01]  /*1fb0*/  SHF.L.U32 R13, R3, 0x7, RZ ;  /* 0x00000007030d7819 */ /* 0x000fe200000006ff */
[----:B------:R-:W-:Y:S01]  /*1fc0*/  IMAD R15, R2, 0x110, RZ ;  /* 0x00000110020f7824 */ /* 0x000fe200078e02ff */
[----:B------:R-:W-:Y:S01]  /*1fd0*/  LEA R6, P1, R151, R120, 0x8 ;  /* 0x0000007897067211 */ /* 0x000fe200078240ff */
[----:B------:R0:W5:Y:S01]  /*1fe0*/  LDG.E.U16 R8, desc[UR60][R8.64] ;  /* 0x0000003c08087981 */ /* 0x000162000c1e1500 */
[----:B------:R-:W4:Y:S01]  /*1ff0*/  LDC R145, c[0x0][0x248] ;  /* 0x00009200ff917b82 */ /* 0x000f220000000800 */
[----:B0-----:R-:W-:Y:S01]  /*2000*/  IMAD R5, R12, 0x130, RZ ;  /* 0x000001300c057824 */ /* 0x001fe200078e02ff */
[-C--:B------:R-:W-:Y:S01]  /*2010*/  LEA.HI.X.SX32 R17, R7, R121.reuse, 0x1, P0 ;  /* 0x0000007907117211 */ /* 0x080fe200000f0eff */
[----:B------:R-:W5:Y:S01]  /*2020*/  LDG.E.U16 R160, desc[UR60][R160.64] ;  /* 0x0000003ca0a07981 */ /* 0x000f62000c1e1500 */
[----:B------:R-:W-:-:S02]  /*2030*/  LEA.HI.X.SX32 R7, R13, R121, 0x1, P1 ;  /* 0x000000790d077211 */ /* 0x000fc400008f0eff */
[-C--:B------:R-:W-:Y:S01]  /*2040*/  IADD3 R4, P2, R5, R120.reuse, RZ ;  /* 0x0000007805047210 */ /* 0x080fe20007f5e0ff */
[----:B------:R0:W3:Y:S01]  /*2050*/  LDG.E.U16 R2, desc[UR60][R16.64] ;  /* 0x0000003c10027981 */ /* 0x0000e2000c1e1500 */
[----:B------:R-:W4:Y:S01]  /*2060*/  LDC R149, c[0x0][0x248] ;  /* 0x00009200ff957b82 */ /* 0x000f220000000800 */
[----:B------:R-:W-:Y:S01]  /*2070*/  IMAD R9, R18, 0x150, RZ ;  /* 0x0000015012097824 */ /* 0x000fe200078e02ff */
[-C--:B------:R-:W-:Y:S01]  /*2080*/  IADD3 R12, P0, R15, R120.reuse, RZ ;  /* 0x000000780f0c7210 */ /* 0x080fe20007f1e0ff */
[----:B------:R0:W5:Y:S01]  /*2090*/  LDG.E.U16 R6, desc[UR60][R6.64] ;  /* 0x0000003c06067981 */ /* 0x000162000c1e1500 */
[-C--:B------:R-:W-:Y:S02]  /*20a0*/  LEA.HI.X.SX32 R5, R45, R121.reuse, 0x1, P2 ;  /* 0x000000792d057211 */ /* 0x080fe400010f0eff */
[----:B------:R-:W-:Y:S01]  /*20b0*/  LEA.HI.X.SX32 R13, R77, R121, 0x1, P0 ;  /* 0x000000794d0d7211 */ /* 0x000fe200000f0eff */
[----:B------:R-:W5:Y:S01]  /*20c0*/  LDG.E.U16 R168, desc[UR60][R168.64] ;  /* 0x0000003ca8a87981 */ /* 0x000f62000c1e1500 */
[----:B------:R-:W1:Y:S01]  /*20d0*/  LDC R45, c[0x0][0x248] ;  /* 0x00009200ff2d7b82 */ /* 0x000e620000000800 */
[----:B0-----:R-:W-:Y:S01]  /*20e0*/  IADD3 R16, P1, R9, R120, RZ ;  /* 0x0000007809107210 */ /* 0x001fe20007f3e0ff */
[----:B------:R-:W-:Y:S01]  /*20f0*/  IMAD R9, R46, 0x1b0, RZ ;  /* 0x000001b02e097824 */ /* 0x000fe200078e02ff */
[----:B------:R0:W5:Y:S01]  /*2100*/  LDG.E.U16 R15, desc[UR60][R12.64] ;  /* 0x0000003c0c0f7981 */ /* 0x000162000c1e1500 */
[----:B------:R-:W-:-:S02]  /*2110*/  IMAD R77, R22, 0x190, RZ ;  /* 0x00000190164d7824 */ /* 0x000fc400078e02ff */
[----:B------:R-:W-:Y:S01]  /*2120*/  IMAD R7, R51, 0x1e0, RZ ;  /* 0x000001e033077824 */ /* 0x000fe200078e02ff */
[----:B------:R0:W5:Y:S01]  /*2130*/  LDG.E.U16 R18, desc[UR60][R4.64] ;  /* 0x0000003c04127981 */ /* 0x000162000c1e1500 */
[----:B------:R-:W4:Y:S01]  /*2140*/  LDC R46, c[0x0][0x248] ;  /* 0x00009200ff2e7b82 */ /* 0x000f220000000800 */
[----:B------:R-:W-:Y:S02]  /*2150*/  IADD3 R76, P0, R77, R120, RZ ;  /* 0x000000784d4c7210 */ /* 0x000fe40007f1e0ff */
[----:B------:R-:W5:Y:S04]  /*2160*/  LDG.E.U16 R166, desc[UR60][R166.64] ;  /* 0x0000003ca6a67981 */ /* 0x000f68000c1e1500 */
[----:B------:R-:W5:Y:S01]  /*2170*/  LDG.E.U16 R174, desc[UR60][R174.64] ;  /* 0x0000003caeae7981 */ /* 0x000f62000c1e1500 */
[----:B------:R-:W4:Y:S01]  /*2180*/  LDC R51, c[0x0][0x248] ;  /* 0x00009200ff337b82 */ /* 0x000f220000000800 */
[----:B------:R-:W-:-:S02]  /*2190*/  LEA.HI.X.SX32 R77, R53, R121, 0x1, P0 ;  /* 0x00000079354d7211 */ /* 0x000fc400000f0eff */
[-C--:B0-----:R-:W-:Y:S01]  /*21a0*/  IADD3 R12, P2, R141, R120.reuse, RZ ;  /* 0x000000788d0c7210 */ /* 0x081fe20007f5e0ff */
[----:B------:R-:W5:Y:S01]  /*21b0*/  LDG.E.U16 R176, desc[UR60][R176.64] ;  /* 0x0000003cb0b07981 */ /* 0x000f62000c1e1500 */
[-C--:B------:R-:W-:Y:S02]  /*21c0*/  IADD3 R4, P0, R7, R120.reuse, RZ ;  /* 0x0000007807047210 */ /* 0x080fe40007f1e0ff */
[-C--:B------:R-:W-:Y:S01]  /*21d0*/  LEA.HI.X.SX32 R17, R143, R121.reuse, 0x1, P1 ;  /* 0x000000798f117211 */ /* 0x080fe200008f0eff */
[----:B------:R-:W0:Y:S01]  /*21e0*/  LDC R7, c[0x0][0x248] ;  /* 0x00009200ff077b82 */ /* 0x000e220000000800 */
[-C--:B------:R-:W-:Y:S01]  /*21f0*/  IADD3 R52, P1, R9, R120.reuse, RZ ;  /* 0x0000007809347210 */ /* 0x080fe20007f3e0ff */
[----:B------:R-:W-:Y:S01]  /*2200*/  IMAD R194, R3, 0x9c, RZ ;  /* 0x0000009c03c27824 */ /* 0x000fe200078e02ff */
[-C--:B------:R-:W-:Y:S01]  /*2210*/  LEA.HI.X.SX32 R13, R109, R121.reuse, 0x1, P2 ;  /* 0x000000796d0d7211 */ /* 0x080fe200010f0eff */
[----:B------:R-:W-:Y:S01]  /*2220*/  IMAD R109, R24, 0x120, RZ ;  /* 0x00000120186d7824 */ /* 0x000fe200078e02ff */
[-C--:B------:R-:W-:Y:S01]  /*2230*/  LEA.HI.X.SX32 R5, R21, R121.reuse, 0x1, P0 ;  /* 0x0000007915057211 */ /* 0x080fe200000f0eff */
[----:B------:R-:W5:Y:S01]  /*2240*/  LDG.E.U16 R16, desc[UR60][R16.64] ;  /* 0x0000003c10107981 */ /* 0x000f62000c1e1500 */
[----:B------:R-:W-:Y:S01]  /*2250*/  LEA.HI.X.SX32 R53, R147, R121, 0x1, P1 ;  /* 0x0000007993357211 */ /* 0x000fe200008f0eff */
[----:B------:R-:W-:Y:S01]  /*2260*/  IMAD R141, R26, 0x140, RZ ;  /* 0x000001401a8d7824 */ /* 0x000fe200078e02ff */
[----:B------:R-:W0:Y:S01]  /*2270*/  LDC R151, c[0x0][0x248] ;  /* 0x00009200ff977b82 */ /* 0x000e220000000800 */
[----:B-1----:R-:W-:Y:S01]  /*2280*/  IMAD R45, R45, 0x160, RZ ;  /* 0x000001602d2d7824 */ /* 0x002fe200078e02ff */
[----:B------:R1:W5:Y:S04]  /*2290*/  LDG.E.U16 R9, desc[UR60][R76.64] ;  /* 0x0000003c4c097981 */ /* 0x000368000c1e1500 */
[----:B------:R1:W5:Y:S01]  /*22a0*/  LDG.E.U16 R22, desc[UR60][R52.64] ;  /* 0x0000003c34167981 */ /* 0x000362000c1e1500 */
[----:B----4-:R-:W-:Y:S01]  /*22b0*/  IMAD R51, R51, 0x1a0, RZ ;  /* 0x000001a033337824 */ /* 0x010fe200078e02ff */
[----:B------:R-:W4:Y:S02]  /*22c0*/  LDC R147, c[0x0][0x248] ;  /* 0x00009200ff937b82 */ /* 0x000f240000000800 */
[----:B------:R0:W5:Y:S01]  /*22d0*/  LDG.E.U16 R17, desc[UR60][R4.64] ;  /* 0x0000003c04117981 */ /* 0x000162000c1e1500 */
[----:B-1----:R-:W-:-:S03]  /*22e0*/  IADD3 R76, P1, R141, R120, RZ ;  /* 0x000000788d4c7210 */ /* 0x002fc60007f3e0ff */
[----:B------:R1:W5:Y:S01]  /*22f0*/  LDG.E.U16 R21, desc[UR60][R12.64] ;  /* 0x0000003c0c157981 */ /* 0x000362000c1e1500 */
[----:B------:R-:W-:Y:S01]  /*2300*/  IMAD R53, R46, 0x180, RZ ;  /* 0x000001802e357824 */ /* 0x000fe200078e02ff */
[----:B------:R-:W4:Y:S01]  /*2310*/  LDC R143, c[0x0][0x248] ;  /* 0x00009200ff8f7b82 */ /* 0x000f220000000800 */
[----:B------:R-:W-:Y:S01]  /*2320*/  IMAD R208, R3, 0xac, RZ ;  /* 0x000000ac03d07824 */ /* 0x000fe200078e02ff */
[----:B------:R-:W5:Y:S01]  /*2330*/  LDG.E.U16 R178, desc[UR60][R120.64] ;  /* 0x0000003c78b27981 */ /* 0x000f62000c1e1500 */
[----:B0-----:R-:W-:-:S04]  /*2340*/  IADD3 R4, P0, R109, R120, RZ ;  /* 0x000000786d047210 */ /* 0x001fc80007f1e0ff */
[-C--:B------:R-:W-:Y:S01]  /*2350*/  LEA.HI.X.SX32 R5, R105, R121.reuse, 0x1, P0 ;  /* 0x0000007969057211 */ /* 0x080fe200000f0eff */
[----:B------:R-:W-:Y:S01]  /*2360*/  IMAD R7, R7, 0x102, RZ ;  /* 0x0000010207077824 */ /* 0x000fe200078e02ff */
[-C--:B------:R-:W-:Y:S01]  /*2370*/  IADD3 R52, P0, R45, R120.reuse, RZ ;  /* 0x000000782d347210 */ /* 0x080fe20007f1e0ff */
[----:B------:R-:W0:Y:S01]  /*2380*/  LDC R109, c[0x0][0x248] ;  /* 0x00009200ff6d7b82 */ /* 0x000e220000000800 */
[-C--:B-1----:R-:W-:Y:S01]  /*2390*/  IADD3 R12, P2, R53, R120.reuse, RZ ;  /* 0x00000078350c7210 */ /* 0x082fe20007f5e0ff */
[----:B------:R1:W5:Y:S01]  /*23a0*/  LDG.E.U16 R26, desc[UR60][R4.64] ;  /* 0x0000003c041a7981 */ /* 0x000362000c1e1500 */
[-C--:B------:R-:W-:Y:S02]  /*23b0*/  LEA.HI.X.SX32 R77, R103, R121.reuse, 0x1, P1 ;  /* 0x00000079674d7211 */ /* 0x080fe400008f0eff */
[-C--:B------:R-:W-:Y:S01]  /*23c0*/  LEA.HI.X.SX32 R53, R101, R121.reuse, 0x1, P0 ;  /* 0x0000007965357211 */ /* 0x080fe200000f0eff */
[----:B------:R-:W-:Y:S02]  /*23d0*/  IMAD R101, R78, 0x1c0, RZ ;  /* 0x000001c04e657824 */ /* 0x000fe400078e02ff */
[----:B------:R-:W4:Y:S01]  /*23e0*/  LDC R45, c[0x0][0x248] ;  /* 0x00009200ff2d7b82 */ /* 0x000f220000000800 */
[----:B------:R-:W-:Y:S01]  /*23f0*/  LEA.HI.X.SX32 R13, R29, R121, 0x1, P2 ;  /* 0x000000791d0d7211 */ /* 0x000fe200010f0eff */
[----:B------:R1:W5:Y:S02]  /*2400*/  LDG.E.U16 R24, desc[UR60][R76.64] ;  /* 0x0000003c4c187981 */ /* 0x000364000c1e1500 */
[----:B-1----:R-:W-:-:S02]  /*2410*/  IADD3 R4, P1, R51, R120, RZ ;  /* 0x0000007833047210 */ /* 0x002fc40007f3e0ff */
[-C--:B------:R-:W-:Y:S01]  /*2420*/  IADD3 R78, P0, R101, R120.reuse, RZ ;  /* 0x00000078654e7210 */ /* 0x080fe20007f1e0ff */
[----:B------:R1:W5:Y:S01]  /*2430*/  LDG.E.U16 R29, desc[UR60][R12.64] ;  /* 0x0000003c0c1d7981 */ /* 0x000362000c1e1500 */
[----:B------:R-:W0:Y:S01]  /*2440*/  LDC R51, c[0x0][0x248] ;  /* 0x00009200ff337b82 */ /* 0x000e220000000800 */
[-C--:B------:R-:W-:Y:S01]  /*2450*/  LEA.HI.X.SX32 R5, R95, R121.reuse, 0x1, P1 ;  /* 0x000000795f057211 */ /* 0x080fe200008f0eff */
[----:B------:R-:W-:Y:S01]  /*2460*/  IMAD R95, R48, 0x170, RZ ;  /* 0x00000170305f7824 */ /* 0x000fe200078e02ff */
[----:B------:R-:W-:Y:S01]  /*2470*/  LEA.HI.X.SX32 R79, R79, R121, 0x1, P0 ;  /* 0x000000794f4f7211 */ /* 0x000fe200000f0eff */
[----:B------:R-:W-:Y:S01]  /*2480*/  IMAD R103, R82, 0x1f0, RZ ;  /* 0x000001f052677824 */ /* 0x000fe200078e02ff */
[----:B------:R-:W5:Y:S01]  /*2490*/  LDG.E.U16 R46, desc[UR60][R52.64] ;  /* 0x0000003c342e7981 */ /* 0x000f62000c1e1500 */
[-C--:B------:R-:W-:Y:S02]  /*24a0*/  IADD3 R76, P0, R7, R120.reuse, RZ ;  /* 0x00000078074c7210 */ /* 0x080fe40007f1e0ff */
[----:B------:R-:W4:Y:S01]  /*24b0*/  LDC R101, c[0x0][0x248] ;  /* 0x00009200ff657b82 */ /* 0x000f220000000800 */
[----:B------:R1:W5:Y:S02]  /*24c0*/  LDG.E.U16 R4, desc[UR60][R4.64] ;  /* 0x0000003c04047981 */ /* 0x000364000c1e1500 */
[----:B-1----:R-:W-:-:S02]  /*24d0*/  IADD3 R12, P1, R95, R120, RZ ;  /* 0x000000785f0c7210 */ /* 0x002fc40007f3e0ff */
[----:B------:R-:W5:Y:S02]  /*24e0*/  LDG.E.U16 R48, desc[UR60][R78.64] ;  /* 0x0000003c4e307981 */ /* 0x000f64000c1e1500 */
[-C--:B------:R-:W-:Y:S01]  /*24f0*/  LEA.HI.X.SX32 R13, R81, R121.reuse, 0x1, P1 ;  /* 0x00000079510d7211 */ /* 0x080fe200008f0eff */
[----:B------:R-:W1:Y:S01]  /*2500*/  LDC R95, c[0x0][0x248] ;  /* 0x00009200ff5f7b82 */ /* 0x000e620000000800 */
[----:B------:R-:W-:Y:S01]  /*2510*/  IMAD R5, R3, 0x81, RZ ;  /* 0x0000008103057824 */ /* 0x000fe200078e02ff */
[----:B------:R-:W-:Y:S02]  /*2520*/  IADD3 R52, P2, R103, R120, RZ ;  /* 0x0000007867347210 */ /* 0x000fe40007f5e0ff */
[----:B------:R-:W5:Y:S02]  /*2530*/  LDG.E.U16 R12, desc[UR60][R12.64] ;  /* 0x0000003c0c0c7981 */ /* 0x000f64000c1e1500 */
[-C--:B------:R-:W-:Y:S01]  /*2540*/  LEA.HI.X.SX32 R77, R5, R121.reuse, 0x1, P0 ;  /* 0x00000079054d7211 */ /* 0x080fe200000f0eff */
[----:B0-----:R-:W-:Y:S01]  /*2550*/  IMAD R51, R51, 0x122, RZ ;  /* 0x0000012233337824 */ /* 0x001fe200078e02ff */
[----:B------:R-:W-:Y:S01]  /*2560*/  LEA.HI.X.SX32 R53, R83, R121, 0x1, P2 ;  /* 0x0000007953357211 */ /* 0x000fe200010f0eff */
[----:B----4-:R-:W-:Y:S01]  /*2570*/  IMAD R83, R45, 0x112, RZ ;  /* 0x000001122d537824 */ /* 0x010fe200078e02ff */
[----:B------:R-:W0:Y:S01]  /*2580*/  LDC R103, c[0x0][0x248] ;  /* 0x00009200ff677b82 */ /* 0x000e220000000800 */
[----:B------:R4:W5:Y:S01]  /*2590*/  LDG.E.U16 R13, desc[UR60][R76.64] ;  /* 0x0000003c4c0d7981 */ /* 0x000962000c1e1500 */
[----:B------:R-:W-:-:S02]  /*25a0*/  IMAD R5, R3, 0x89, RZ ;  /* 0x0000008903057824 */ /* 0x000fc400078e02ff */
[----:B------:R-:W-:Y:S01]  /*25b0*/  IADD3 R82, P0, R83, R120, RZ ;  /* 0x0000007853527210 */ /* 0x000fe20007f1e0ff */
[----:B------:R-:W-:Y:S01]  /*25c0*/  IMAD R7, R3, 0x91, RZ ;  /* 0x0000009103077824 */ /* 0x000fe200078e02ff */
[----:B------:R-:W5:Y:S01]  /*25d0*/  LDG.E.U16 R53, desc[UR60][R52.64] ;  /* 0x0000003c34357981 */ /* 0x000f62000c1e1500 */
[----:B------:R-:W-:Y:S01]  /*25e0*/  IMAD R149, R149, 0x1e2, RZ ;  /* 0x000001e295957824 */ /* 0x000fe200078e02ff */
[----:B------:R-:W2:Y:S01]  /*25f0*/  LDC R153, c[0x0][0x248] ;  /* 0x00009200ff997b82 */ /* 0x000ea20000000800 */
[----:B----4-:R-:W-:-:S07]  /*2600*/  IMAD R77, R84, 0x142, RZ ;  /* 0x00000142544d7824 */ /* 0x010fce00078e02ff */
[----:B------:R-:W4:Y:S01]  /*2610*/  LDC R84, c[0x0][0x248] ;  /* 0x00009200ff547b82 */ /* 0x000f220000000800 */
[----:B------:R-:W-:Y:S01]  /*2620*/  IMAD R79, R80, 0x132, RZ ;  /* 0x00000132504f7824 */ /* 0x000fe200078e02ff */
[-C--:B------:R-:W-:Y:S02]  /*2630*/  IADD3 R80, P1, R51, R120.reuse, RZ ;  /* 0x0000007833507210 */ /* 0x080fe40007f3e0ff */
[-C--:B------:R-:W-:Y:S01]  /*2640*/  LEA.HI.X.SX32 R83, R5, R121.reuse, 0x1, P0 ;  /* 0x0000007905537211 */ /* 0x080fe200000f0eff */
[----:B------:R-:W-:Y:S01]  /*2650*/  IMAD R5, R3, 0xa1, RZ ;  /* 0x000000a103057824 */ /* 0x000fe200078e02ff */
[-C--:B------:R-:W-:Y:S01]  /*2660*/  IADD3 R78, P0, R77, R120.reuse, RZ ;  /* 0x000000784d4e7210 */ /* 0x080fe20007f1e0ff */
[----:B------:R-:W-:Y:S01]  /*2670*/  IMAD R45, R3, 0x99, RZ ;  /* 0x00000099032d7824 */ /* 0x000fe200078e02ff */
[-C--:B------:R-:W-:Y:S01]  /*2680*/  IADD3 R76, P2, R79, R120.reuse, RZ ;  /* 0x000000784f4c7210 */ /* 0x080fe20007f5e0ff */
[----:B------:R-:W-:Y:S01]  /*2690*/  IMAD R105, R94, 0x152, RZ ;  /* 0x000001525e697824 */ /* 0x000fe200078e02ff */
[-C--:B------:R-:W-:Y:S01]  /*26a0*/  LEA.HI.X.SX32 R81, R7, R121.reuse, 0x1, P1 ;  /* 0x0000007907517211 */ /* 0x080fe200008f0eff */
[----:B-1----:R-:W-:Y:S01]  /*26b0*/  IMAD R95, R95, 0x162, RZ ;  /* 0x000001625f5f7824 */ /* 0x002fe200078e02ff */
[-C--:B------:R-:W-:Y:S01]  /*26c0*/  LEA.HI.X.SX32 R79, R5, R121.reuse, 0x1, P0 ;  /* 0x00000079054f7211 */ /* 0x080fe200000f0eff */
[----:B------:R-:W-:Y:S01]  /*26d0*/  IMAD R5, R3, 0xa9, RZ ;  /* 0x000000a903057824 */ /* 0x000fe200078e02ff */
[----:B------:R-:W-:Y:S01]  /*26e0*/  LEA.HI.X.SX32 R77, R45, R121, 0x1, P2 ;  /* 0x000000792d4d7211 */ /* 0x000fe200010f0eff */
[----:B------:R-:W-:Y:S01]  /*26f0*/  IMAD R101, R101, 0x182, RZ ;  /* 0x0000018265657824 */ /* 0x000fe200078e02ff */
[----:B------:R-:W-:Y:S01]  /*2700*/  IADD3 R94, P0, R105, R120, RZ ;  /* 0x00000078695e7210 */ /* 0x000fe20007f1e0ff */
[----:B------:R1:W5:Y:S01]  /*2710*/  LDG.E.U16 R45, desc[UR60][R80.64] ;  /* 0x0000003c502d7981 */ /* 0x000362000c1e1500 */
[----:B------:R-:W2:Y:S01]  /*2720*/  LDC R105, c[0x0][0x248] ;  /* 0x00009200ff697b82 */ /* 0x000ea20000000800 */
[----:B------:R-:W-:-:S02]  /*2730*/  IMAD R141, R102, 0x1a2, RZ ;  /* 0x000001a2668d7824 */ /* 0x000fc400078e02ff */
[----:B------:R0:W5:Y:S04]  /*2740*/  LDG.E.U16 R51, desc[UR60][R82.64] ;  /* 0x0000003c52337981 */ /* 0x000168000c1e1500 */
[----:B------:R0:W5:Y:S01]  /*2750*/  LDG.E.U16 R76, desc[UR60][R76.64] ;  /* 0x0000003c4c4c7981 */ /* 0x000162000c1e1500 */
[----:B------:R-:W-:Y:S01]  /*2760*/  IMAD R145, R145, 0x164, RZ ;  /* 0x0000016491917824 */ /* 0x000fe200078e02ff */
[----:B------:R-:W3:Y:S01]  /*2770*/  LDC R161, c[0x0][0x248] ;  /* 0x00009200ffa17b82 */ /* 0x000ee20000000800 */
[----:B-1----:R-:W-:Y:S01]  /*2780*/  IMAD R81, R100, 0x172, RZ ;  /* 0x0000017264517824 */ /* 0x002fe200078e02ff */
[----:B------:R1:W5:Y:S01]  /*2790*/  LDG.E.U16 R7, desc[UR60][R78.64] ;  /* 0x0000003c4e077981 */ /* 0x000362000c1e1500 */
[----:B0-----:R-:W-:Y:S01]  /*27a0*/  IMAD R83, R3, 0xb1, RZ ;  /* 0x000000b103537824 */ /* 0x001fe200078e02ff */
[----:B------:R-:W-:-:S02]  /*27b0*/  IADD3 R82, P1, R95, R120, RZ ;  /* 0x000000785f527210 */ /* 0x000fc40007f3e0ff */
[-C--:B------:R-:W-:Y:S01]  /*27c0*/  LEA.HI.X.SX32 R95, R5, R121.reuse, 0x1, P0 ;  /* 0x00000079055f7211 */ /* 0x080fe200000f0eff */
[----:B------:R-:W-:Y:S01]  /*27d0*/  IMAD R77, R3, 0xb9, RZ ;  /* 0x000000b9034d7824 */ /* 0x000fe200078e02ff */
[-C--:B------:R-:W-:Y:S01]  /*27e0*/  IADD3 R80, P2, R81, R120.reuse, RZ ;  /* 0x0000007851507210 */ /* 0x080fe20007f5e0ff */
[----:B------:R-:W0:Y:S01]  /*27f0*/  LDC R163, c[0x0][0x248] ;  /* 0x00009200ffa37b82 */ /* 0x000e220000000800 */
[----:B-1----:R-:W-:Y:S01]  /*2800*/  IMAD R79, R3, 0xc1, RZ ;  /* 0x000000c1034f7824 */ /* 0x002fe200078e02ff */
[-C--:B------:R-:W-:Y:S01]  /*2810*/  IADD3 R78, P0, R101, R120.reuse, RZ ;  /* 0x00000078654e7210 */ /* 0x080fe20007f1e0ff */
[----:B----4-:R-:W-:Y:S01]  /*2820*/  IMAD R101, R84, 0x192, RZ ;  /* 0x0000019254657824 */ /* 0x010fe200078e02ff */
[-C--:B------:R-:W-:Y:S01]  /*2830*/  LEA.HI.X.SX32 R83, R83, R121.reuse, 0x1, P1 ;  /* 0x0000007953537211 */ /* 0x080fe200008f0eff */
[----:B------:R-:W-:Y:S01]  /*2840*/  IMAD R103, R103, 0x1b2, RZ ;  /* 0x000001b267677824 */ /* 0x000fe200078e02ff */
[-C--:B------:R-:W-:Y:S01]  /*2850*/  IADD3 R100, P1, R141, R120.reuse, RZ ;  /* 0x000000788d647210 */ /* 0x080fe20007f3e0ff */
[----:B------:R1:W4:Y:S01]  /*2860*/  LDG.E.U16 R5, desc[UR60][R94.64] ;  /* 0x0000003c5e057981 */ /* 0x000322000c1e1500 */
[-C--:B------:R-:W-:Y:S01]  /*2870*/  LEA.HI.X.SX32 R81, R77, R121.reuse, 0x1, P2 ;  /* 0x000000794d517211 */ /* 0x080fe200010f0eff */
[----:B------:R-:W0:Y:S01]  /*2880*/  LDC R141, c[0x0][0x248] ;  /* 0x00009200ff8d7b82 */ /* 0x000e220000000800 */
[-C--:B------:R-:W-:Y:S01]  /*2890*/  LEA.HI.X.SX32 R79, R79, R121.reuse, 0x1, P0 ;  /* 0x000000794f4f7211 */ /* 0x080fe200000f0eff */
[----:B------:R-:W-:Y:S01]  /*28a0*/  IMAD R77, R3, 0xc9, RZ ;  /* 0x000000c9034d7824 */ /* 0x000fe200078e02ff */
[-C--:B------:R-:W-:Y:S01]  /*28b0*/  IADD3 R102, P0, R101, R120.reuse, RZ ;  /* 0x0000007865667210 */ /* 0x080fe20007f1e0ff */
[----:B------:R-:W-:Y:S01]  /*28c0*/  IMAD R101, R104, 0x1c2, RZ ;  /* 0x000001c268657824 */ /* 0x000fe200078e02ff */
[----:B------:R1:W4:Y:S02]  /*28d0*/  LDG.E.U16 R80, desc[UR60][R80.64] ;  /* 0x0000003c50507981 */ /* 0x000324000c1e1500 */
[----:B-1----:R-:W-:Y:S01]  /*28e0*/  IMAD R95, R3, 0xd1, RZ ;  /* 0x000000d1035f7824 */ /* 0x002fe200078e02ff */
[----:B------:R-:W-:Y:S01]  /*28f0*/  IADD3 R94, P2, R103, R120, RZ ;  /* 0x00000078675e7210 */ /* 0x000fe20007f5e0ff */
[----:B------:R1:W4:Y:S01]  /*2900*/  LDG.E.U16 R52, desc[UR60][R82.64] ;  /* 0x0000003c52347981 */ /* 0x000322000c1e1500 */
[----:B------:R-:W-:Y:S01]  /*2910*/  LEA.HI.X.SX32 R103, R77, R121, 0x1, P0 ;  /* 0x000000794d677211 */ /* 0x000fe200000f0eff */
[----:B------:R-:W-:Y:S01]  /*2920*/  IMAD R109, R109, 0x1d2, RZ ;  /* 0x000001d26d6d7824 */ /* 0x000fe200078e02ff */
[----:B------:R-:W3:Y:S01]  /*2930*/  LDC R169, c[0x0][0x248] ;  /* 0x00009200ffa97b82 */ /* 0x000ee20000000800 */
[----:B------:R-:W4:Y:S01]  /*2940*/  LDG.E.U16 R79, desc[UR60][R78.64] ;  /* 0x0000003c4e4f7981 */ /* 0x000f22000c1e1500 */
[----:B------:R-:W-:-:S02]  /*2950*/  IMAD R81, R3, 0xd9, RZ ;  /* 0x000000d903517824 */ /* 0x000fc400078e02ff */
[----:B------:R-:W-:Y:S01]  /*2960*/  IMAD R151, R151, 0x1f2, RZ ;  /* 0x000001f297977824 */ /* 0x000fe200078e02ff */
[----:B------:R1:W4:Y:S02]  /*2970*/  LDG.E.U16 R77, desc[UR60][R102.64] ;  /* 0x0000003c664d7981 */ /* 0x000324000c1e1500 */
[-C--:B-1----:R-:W-:Y:S01]  /*2980*/  IADD3 R82, P0, R101, R120.reuse, RZ ;  /* 0x0000007865527210 */ /* 0x082fe20007f1e0ff */
[----:B------:R-:W-:Y:S01]  /*2990*/  IMAD R83, R3, 0xe1, RZ ;  /* 0x000000e103537824 */ /* 0x000fe200078e02ff */
[-C--:B------:R-:W-:Y:S01]  /*29a0*/  LEA.HI.X.SX32 R101, R95, R121.reuse, 0x1, P1 ;  /* 0x000000795f657211 */ /* 0x080fe200008f0eff */
[----:B------:R-:W-:Y:S01]  /*29b0*/  IMAD R159, R159, 0x186, RZ ;  /* 0x000001869f9f7824 */ /* 0x000fe200078e02ff */
[-C--:B------:R-:W-:Y:S01]  /*29c0*/  LEA.HI.X.SX32 R95, R81, R121.reuse, 0x1, P2 ;  /* 0x00000079515f7211 */ /* 0x080fe200010f0eff */
[----:B------:R-:W-:Y:S01]  /*29d0*/  IMAD R81, R3, 0xe9, RZ ;  /* 0x000000e903517824 */ /* 0x000fe200078e02ff */
[----:B------:R-:W-:Y:S01]  /*29e0*/  LEA.HI.X.SX32 R83, R83, R121, 0x1, P0 ;  /* 0x0000007953537211 */ /* 0x000fe200000f0eff */
[----:B------:R2:W4:Y:S01]  /*29f0*/  LDG.E.U16 R78, desc[UR60][R100.64] ;  /* 0x0000003c644e7981 */ /* 0x000522000c1e1500 */
[-C--:B------:R-:W-:Y:S01]  /*2a00*/  IADD3 R104, P0, R109, R120.reuse, RZ ;  /* 0x000000786d687210 */ /* 0x080fe20007f1e0ff */
[----:B------:R-:W1:Y:S01]  /*2a10*/  LDC R167, c[0x0][0x248] ;  /* 0x00009200ffa77b82 */ /* 0x000e620000000800 */
[----:B------:R-:W-:Y:S01]  /*2a20*/  IADD3 R102, P1, R149, R120, RZ ;  /* 0x0000007895667210 */ /* 0x000fe20007f3e0ff */
[----:B------:R2:W4:Y:S01]  /*2a30*/  LDG.E.U16 R84, desc[UR60][R94.64] ;  /* 0x0000003c5e547981 */ /* 0x000522000c1e1500 */
[----:B------:R-:W-:-:S02]  /*2a40*/  IMAD R103, R3, 0xf1, RZ ;  /* 0x000000f103677824 */ /* 0x000fc400078e02ff */
[----:B0-----:R-:W-:Y:S01]  /*2a50*/  IMAD R155, R141, 0x124, RZ ;  /* 0x000001248d9b7824 */ /* 0x001fe200078e02ff */
[----:B------:R-:W4:Y:S01]  /*2a60*/  LDG.E.U16 R83, desc[UR60][R82.64] ;  /* 0x0000003c52537981 */ /* 0x000f22000c1e1500 */
[----:B--2---:R-:W-:Y:S01]  /*2a70*/  IMAD R101, R105, 0x104, RZ ;  /* 0x0000010469657824 */ /* 0x004fe200078e02ff */
[----:B------:R-:W0:Y:S01]  /*2a80*/  LDC R149, c[0x0][0x248] ;  /* 0x00009200ff957b82 */ /* 0x000e220000000800 */
[-C--:B------:R-:W-:Y:S01]  /*2a90*/  IADD3 R100, P2, R151, R120.reuse, RZ ;  /* 0x0000007897647210 */ /* 0x080fe20007f5e0ff */
[----:B------:R-:W-:Y:S01]  /*2aa0*/  IMAD R95, R3, 0xf9, RZ ;  /* 0x000000f9035f7824 */ /* 0x000fe200078e02ff */
[-C--:B------:R-:W-:Y:S02]  /*2ab0*/  LEA.HI.X.SX32 R105, R81, R121.reuse, 0x1, P0 ;  /* 0x0000007951697211 */ /* 0x080fe400000f0eff */
[-C--:B------:R-:W-:Y:S02]  /*2ac0*/  IADD3 R94, P0, R101, R120.reuse, RZ ;  /* 0x00000078655e7210 */ /* 0x080fe40007f1e0ff */
[-C--:B------:R-:W-:Y:S01]  /*2ad0*/  LEA.HI.X.SX32 R101, R95, R121.reuse, 0x1, P2 ;  /* 0x000000795f657211 */ /* 0x080fe200010f0eff */
[----:B------:R-:W2:Y:S01]  /*2ae0*/  LDC R151, c[0x0][0x248] ;  /* 0x00009200ff977b82 */ /* 0x000ea20000000800 */
[-C--:B------:R-:W-:Y:S01]  /*2af0*/  LEA.HI.X.SX32 R95, R107, R121.reuse, 0x1, P0 ;  /* 0x000000796b5f7211 */ /* 0x080fe200000f0eff */
[----:B------:R-:W-:Y:S01]  /*2b00*/  IMAD R147, R147, 0x184, RZ ;  /* 0x0000018493937824 */ /* 0x000fe200078e02ff */
[----:B------:R-:W-:Y:S01]  /*2b10*/  LEA.HI.X.SX32 R103, R103, R121, 0x1, P1 ;  /* 0x0000007967677211 */ /* 0x000fe200008f0eff */
[----:B------:R-:W-:Y:S01]  /*2b20*/  IMAD R157, R143, 0x144, RZ ;  /* 0x000001448f9d7824 */ /* 0x000fe200078e02ff */
[----:B------:R-:W4:Y:S03]  /*2b30*/  LDG.E.U16 R109, desc[UR60][R100.64] ;  /* 0x0000003c646d7981 */ /* 0x000f26000c1e1500 */
[----:B------:R-:W3:Y:S01]  /*2b40*/  LDC R141, c[0x0][0x248] ;  /* 0x00009200ff8d7b82 */ /* 0x000ee20000000800 */
[----:B------:R1:W4:Y:S04]  /*2b50*/  LDG.E.U16 R107, desc[UR60][R94.64] ;  /* 0x0000003c5e6b7981 */ /* 0x000328000c1e1500 */
[----:B------:R0:W4:Y:S03]  /*2b60*/  LDG.E.U16 R82, desc[UR60][R102.64] ;  /* 0x0000003c66527981 */ /* 0x000126000c1e1500 */
[----:B------:R-:W3:Y:S01]  /*2b70*/  LDC R143, c[0x0][0x248] ;  /* 0x00009200ff8f7b82 */ /* 0x000ee20000000800 */
[----:B------:R2:W4:Y:S01]  /*2b80*/  LDG.E.U16 R81, desc[UR60][R104.64] ;  /* 0x0000003c68517981 */ /* 0x000522000c1e1500 */
[----:B-1----:R-:W-:-:S02]  /*2b90*/  IADD3 R94, P0, R155, R120, RZ ;  /* 0x000000789b5e7210 */ /* 0x002fc40007f1e0ff */
[-C--:B------:R-:W-:Y:S02]  /*2ba0*/  IADD3 R100, P2, R147, R120.reuse, RZ ;  /* 0x0000007893647210 */ /* 0x080fe40007f5e0ff */
[-C--:B------:R-:W-:Y:S01]  /*2bb0*/  LEA.HI.X.SX32 R95, R137, R121.reuse, 0x1, P0 ;  /* 0x00000079895f7211 */ /* 0x080fe200000f0eff */
[----:B0-----:R-:W-:Y:S01]  /*2bc0*/  IMAD R149, R149, 0x1a4, RZ ;  /* 0x000001a495957824 */ /* 0x001fe200078e02ff */
[-C--:B------:R-:W-:Y:S01]  /*2bd0*/  IADD3 R102, P0, R145, R120.reuse, RZ ;  /* 0x0000007891667210 */ /* 0x080fe20007f1e0ff */
[----:B--2---:R-:W-:Y:S01]  /*2be0*/  IMAD R151, R151, 0x1c4, RZ ;  /* 0x000001c497977824 */ /* 0x004fe200078e02ff */
[----:B------:R-:W-:Y:S01]  /*2bf0*/  IADD3 R104, P1, R157, R120, RZ ;  /* 0x000000789d687210 */ /* 0x000fe20007f3e0ff */
[----:B------:R-:W0:Y:S01]  /*2c00*/  LDC R137, c[0x0][0x248] ;  /* 0x00009200ff897b82 */ /* 0x000e220000000800 */
[-C--:B------:R-:W-:Y:S02]  /*2c10*/  LEA.HI.X.SX32 R103, R130, R121.reuse, 0x1, P0 ;  /* 0x0000007982677211 */ /* 0x080fe400000f0eff */
[----:B------:R-:W-:-:S02]  /*2c20*/  LEA.HI.X.SX32 R101, R131, R121, 0x1, P2 ;  /* 0x0000007983657211 */ /* 0x000fc400010f0eff */
[-C--:B------:R-:W-:Y:S02]  /*2c30*/  LEA.HI.X.SX32 R105, R106, R121.reuse, 0x1, P1 ;  /* 0x000000796a697211 */ /* 0x080fe400008f0eff */
[----:B------:R1:W2:Y:S01]  /*2c40*/  LDG.E.U16 R106, desc[UR60][R94.64] ;  /* 0x0000003c5e6a7981 */ /* 0x0002a2000c1e1500 */
[----:B------:R-:W0:Y:S01]  /*2c50*/  LDC R130, c[0x0][0x248] ;  /* 0x00009200ff827b82 */ /* 0x000e220000000800 */
[----:B---3--:R-:W-:Y:S02]  /*2c60*/  IMAD R145, R141, 0x114, RZ ;  /* 0x000001148d917824 */ /* 0x008fe400078e02ff */
[----:B------:R-:W3:Y:S05]  /*2c70*/  LDG.E.U16 R105, desc[UR60][R104.64] ;  /* 0x0000003c68697981 */ /* 0x000eea000c1e1500 */
[----:B------:R-:W0:Y:S01]  /*2c80*/  LDC R131, c[0x0][0x248] ;  /* 0x00009200ff837b82 */ /* 0x000e220000000800 */
[-C--:B-1----:R-:W-:Y:S01]  /*2c90*/  IADD3 R94, P1, R149, R120.reuse, RZ ;  /* 0x00000078955e7210 */ /* 0x082fe20007f3e0ff */
[----:B------:R-:W-:Y:S01]  /*2ca0*/  IMAD R143, R143, 0x134, RZ ;  /* 0x000001348f8f7824 */ /* 0x000fe200078e02ff */
[----:B------:R-:W3:Y:S05]  /*2cb0*/  LDG.E.U16 R104, desc[UR60][R102.64] ;  /* 0x0000003c66687981 */ /* 0x000eea000c1e1500 */
[----:B------:R-:W1:Y:S01]  /*2cc0*/  LDC R149, c[0x0][0x248] ;  /* 0x00009200ff957b82 */ /* 0x000e620000000800 */
[----:B------:R-:W-:Y:S01]  /*2cd0*/  LEA.HI.X.SX32 R95, R124, R121, 0x1, P1 ;  /* 0x000000797c5f7211 */ /* 0x000fe200008f0eff */
[----:B------:R0:W3:Y:S06]  /*2ce0*/  LDG.E.U16 R103, desc[UR60][R100.64] ;  /* 0x0000003c64677981 */ /* 0x0000ec000c1e1500 */
[----:B------:R-:W1:Y:S01]  /*2cf0*/  LDC R141, c[0x0][0x248] ;  /* 0x00009200ff8d7b82 */ /* 0x000e620000000800 */
[----:B------:R0:W3:Y:S07]  /*2d00*/  LDG.E.U16 R102, desc[UR60][R94.64] ;  /* 0x0000003c5e667981 */ /* 0x0000ee000c1e1500 */
[----:B------:R-:W1:Y:S01]  /*2d10*/  LDC R157, c[0x0][0x248] ;  /* 0x00009200ff9d7b82 */ /* 0x000e620000000800 */
[----:B0-----:R-:W-:Y:S01]  /*2d20*/  IADD3 R100, P1, R151, R120, RZ ;  /* 0x0000007897647210 */ /* 0x001fe20007f3e0ff */
[----:B------:R-:W-:-:S02]  /*2d30*/  IMAD R151, R130, 0x154, RZ ;  /* 0x0000015482977824 */ /* 0x000fc400078e02ff */
[----:B------:R-:W-:Y:S01]  /*2d40*/  IMAD R131, R131, 0x174, RZ ;  /* 0x0000017483837824 */ /* 0x000fe200078e02ff */
[-C--:B------:R-:W-:Y:S02]  /*2d50*/  IADD3 R94, P0, R145, R120.reuse, RZ ;  /* 0x00000078915e7210 */ /* 0x080fe40007f1e0ff */
[-C--:B------:R-:W-:Y:S01]  /*2d60*/  LEA.HI.X.SX32 R101, R122, R121.reuse, 0x1, P1 ;  /* 0x000000797a657211 */ /* 0x080fe200008f0eff */
[----:B-1----:R-:W-:Y:S01]  /*2d70*/  IMAD R149, R149, 0x1d4, RZ ;  /* 0x000001d495957824 */ /* 0x002fe200078e02ff */
[-C--:B------:R-:W-:Y:S01]  /*2d80*/  IADD3 R122, P1, R143, R120.reuse, RZ ;  /* 0x000000788f7a7210 */ /* 0x080fe20007f3e0ff */
[----:B------:R-:W-:Y:S01]  /*2d90*/  IMAD R153, R153, 0x1e4, RZ ;  /* 0x000001e499997824 */ /* 0x000fe200078e02ff */
[-C--:B------:R-:W-:Y:S01]  /*2da0*/  LEA.HI.X.SX32 R95, R128, R121.reuse, 0x1, P0 ;  /* 0x00000079805f7211 */ /* 0x080fe200000f0eff */
[----:B------:R-:W0:Y:S01]  /*2db0*/  LDC R143, c[0x0][0x248] ;  /* 0x00009200ff8f7b82 */ /* 0x000e220000000800 */
[-C--:B------:R-:W-:Y:S01]  /*2dc0*/  LEA.HI.X.SX32 R123, R123, R121.reuse, 0x1, P1 ;  /* 0x000000797b7b7211 */ /* 0x080fe200008f0eff */
[----:B------:R-:W-:Y:S01]  /*2dd0*/  IMAD R137, R137, 0x194, RZ ;  /* 0x0000019489897824 */ /* 0x000fe200078e02ff */
[-C--:B------:R-:W-:Y:S01]  /*2de0*/  IADD3 R130, P0, R151, R120.reuse, RZ ;  /* 0x0000007897827210 */ /* 0x080fe20007f1e0ff */
[----:B------:R-:W-:Y:S01]  /*2df0*/  IMAD R141, R141, 0x1b4, RZ ;  /* 0x000001b48d8d7824 */ /* 0x000fe200078e02ff */
[-C--:B------:R-:W-:Y:S01]  /*2e00*/  IADD3 R128, P1, R131, R120.reuse, RZ ;  /* 0x0000007883807210 */ /* 0x080fe20007f3e0ff */
[----:B------:R-:W3:Y:S01]  /*2e10*/  LDG.E.U16 R95, desc[UR60][R94.64] ;  /* 0x0000003c5e5f7981 */ /* 0x000ee2000c1e1500 */
[-C--:B------:R-:W-:Y:S01]  /*2e20*/  LEA.HI.X.SX32 R131, R129, R121.reuse, 0x1, P0 ;  /* 0x0000007981837211 */ /* 0x080fe200000f0eff */
[----:B------:R-:W1:Y:S01]  /*2e30*/  LDC R145, c[0x0][0x248] ;  /* 0x00009200ff917b82 */ /* 0x000e620000000800 */
[----:B------:R-:W-:Y:S01]  /*2e40*/  LEA.HI.X.SX32 R129, R126, R121, 0x1, P1 ;  /* 0x000000797e817211 */ /* 0x000fe200008f0eff */
[----:B------:R-:W3:Y:S01]  /*2e50*/  LDG.E.U16 R101, desc[UR60][R100.64] ;  /* 0x0000003c64657981 */ /* 0x000ee2000c1e1500 */
[----:B------:R-:W-:-:S02]  /*2e60*/  IADD3 R126, P1, R149, R120, RZ ;  /* 0x00000078957e7210 */ /* 0x000fc40007f3e0ff */
[----:B------:R-:W-:-:S03]  /*2e70*/  IADD3 R124, P2, R153, R120, RZ ;  /* 0x00000078997c7210 */ /* 0x000fc60007f5e0ff */
[----:B------:R-:W1:Y:S01]  /*2e80*/  LDC R147, c[0x0][0x248] ;  /* 0x00009200ff937b82 */ /* 0x000e620000000800 */
[----:B------:R-:W-:Y:S01]  /*2e90*/  LEA.HI.X.SX32 R125, R125, R121, 0x1, P2 ;  /* 0x000000797d7d7211 */ /* 0x000fe200010f0eff */
[----:B------:R0:W3:Y:S01]  /*2ea0*/  LDG.E.U16 R94, desc[UR60][R122.64] ;  /* 0x0000003c7a5e7981 */ /* 0x0000e2000c1e1500 */
[----:B------:R-:W-:-:S03]  /*2eb0*/  IMAD R157, R157, 0x1f4, RZ ;  /* 0x000001f49d9d7824 */ /* 0x000fc600078e02ff */
[----:B------:R0:W3:Y:S02]  /*2ec0*/  LDG.E.U16 R100, desc[UR60][R124.64] ;  /* 0x0000003c7c647981 */ /* 0x0000e4000c1e1500 */
[----:B------:R-:W1:Y:S01]  /*2ed0*/  LDC R149, c[0x0][0x248] ;  /* 0x00009200ff957b82 */ /* 0x000e620000000800 */
[----:B0-----:R-:W-:Y:S01]  /*2ee0*/  IMAD R143, R143, 0x106, RZ ;  /* 0x000001068f8f7824 */ /* 0x001fe200078e02ff */
[----:B------:R-:W3:Y:S01]  /*2ef0*/  LDG.E.U16 R130, desc[UR60][R130.64] ;  /* 0x0000003c82827981 */ /* 0x000ee2000c1e1500 */
[----:B------:R-:W-:-:S05]  /*2f00*/  IADD3 R122, P0, R137, R120, RZ ;  /* 0x00000078897a7210 */ /* 0x000fca0007f1e0ff */
[----:B------:R-:W0:Y:S01]  /*2f10*/  LDC R151, c[0x0][0x248] ;  /* 0x00009200ff977b82 */ /* 0x000e220000000800 */
[----:B------:R-:W-:Y:S02]  /*2f20*/  IADD3 R124, P2, R141, R120, RZ ;  /* 0x000000788d7c7210 */ /* 0x000fe40007f5e0ff */
[----:B------:R-:W-:-:S05]  /*2f30*/  LEA.HI.X.SX32 R123, R135, R121, 0x1, P0 ;  /* 0x00000079877b7211 */ /* 0x000fca00000f0eff */
[----:B------:R-:W5:Y:S01]  /*2f40*/  LDC R155, c[0x0][0x248] ;  /* 0x00009200ff9b7b82 */ /* 0x000f620000000800 */
[----:B------:R-:W-:-:S07]  /*2f50*/  LEA.HI.X.SX32 R125, R133, R121, 0x1, P2 ;  /* 0x00000079857d7211 */ /* 0x000fce00010f0eff */
[----:B------:R-:W5:Y:S01]  /*2f60*/  LDC R153, c[0x0][0x248] ;  /* 0x00009200ff997b82 */ /* 0x000f620000000800 */
[----:B------:R1:W3:Y:S01]  /*2f70*/  LDG.E.U16 R133, desc[UR60][R122.64] ;  /* 0x0000003c7a857981 */ /* 0x0002e2000c1e1500 */
[----:B------:R-:W-:Y:S01]  /*2f80*/  IMAD R141, R3, 0x83, RZ ;  /* 0x00000083038d7824 */ /* 0x000fe200078e02ff */
[-C--:B------:R-:W-:Y:S01]  /*2f90*/  LEA.HI.X.SX32 R127, R127, R121.reuse, 0x1, P1 ;  /* 0x000000797f7f7211 */ /* 0x080fe200008f0eff */
[----:B-1----:R-:W-:Y:S01]  /*2fa0*/  IMAD R165, R149, 0x136, RZ ;  /* 0x0000013695a57824 */ /* 0x002fe200078e02ff */
[----:B------:R1:W3:Y:S01]  /*2fb0*/  LDG.E.U16 R135, desc[UR60][R124.64] ;  /* 0x0000003c7c877981 */ /* 0x0002e2000c1e1500 */
[----:B------:R-:W-:Y:S02]  /*2fc0*/  IMAD R145, R145, 0x116, RZ ;  /* 0x0000011691917824 */ /* 0x000fe400078e02ff */
[----:B------:R-:W-:Y:S01]  /*2fd0*/  IMAD R147, R147, 0x126, RZ ;  /* 0x0000012693937824 */ /* 0x000fe200078e02ff */
[----:B------:R1:W3:Y:S01]  /*2fe0*/  LDG.E.U16 R131, desc[UR60][R128.64] ;  /* 0x0000003c80837981 */ /* 0x0002e2000c1e1500 */
[----:B------:R-:W4:Y:S01]  /*2ff0*/  LDC R177, c[0x0][0x248] ;  /* 0x00009200ffb17b82 */ /* 0x000f220000000800 */
[----:B------:R-:W-:Y:S01]  /*3000*/  IADD3 R122, P2, R157, R120, RZ ;  /* 0x000000789d7a7210 */ /* 0x000fe20007f5e0ff */
[----:B0-----:R-:W-:Y:S01]  /*3010*/  IMAD R151, R151, 0x146, RZ ;  /* 0x0000014697977824 */ /* 0x001fe200078e02ff */
[----:B------:R0:W3:Y:S05]  /*3020*/  LDG.E.U16 R137, desc[UR60][R126.64] ;  /* 0x0000003c7e897981 */ /* 0x0000ea000c1e1500 */
[----:B------:R-:W5:Y:S01]  /*3030*/  LDC R157, c[0x0][0x248] ;  /* 0x00009200ff9d7b82 */ /* 0x000f620000000800 */
[----:B------:R-:W-:-:S02]  /*3040*/  LEA.HI.X.SX32 R123, R139, R121, 0x1, P2 ;  /* 0x000000798b7b7211 */ /* 0x000fc400010f0eff */
[-C--:B-1----:R-:W-:Y:S01]  /*3050*/  IADD3 R124, P0, R143, R120.reuse, RZ ;  /* 0x000000788f7c7210 */ /* 0x082fe20007f1e0ff */
[----:B------:R-:W-:Y:S02]  /*3060*/  IMAD R129, R3, 0x8b, RZ ;  /* 0x0000008b03817824 */ /* 0x000fe400078e02ff */
[----:B------:R1:W3:Y:S01]  /*3070*/  LDG.E.U16 R139, desc[UR60][R122.64] ;  /* 0x0000003c7a8b7981 */ /* 0x0002e2000c1e1500 */
[----:B------:R-:W-:Y:S01]  /*3080*/  LEA.HI.X.SX32 R125, R141, R121, 0x1, P0 ;  /* 0x000000798d7d7211 */ /* 0x000fe200000f0eff */
[----:B------:R-:W-:Y:S01]  /*3090*/  IMAD R143, R3, 0x93, RZ ;  /* 0x00000093038f7824 */ /* 0x000fe200078e02ff */
[-C--:B0-----:R-:W-:Y:S02]  /*30a0*/  IADD3 R126, P1, R145, R120.reuse, RZ ;  /* 0x00000078917e7210 */ /* 0x081fe40007f3e0ff */
[-C--:B------:R-:W-:Y:S01]  /*30b0*/  IADD3 R128, P2, R147, R120.reuse, RZ ;  /* 0x0000007893807210 */ /* 0x080fe20007f5e0ff */
[----:B------:R0:W3:Y:S01]  /*30c0*/  LDG.E.U16 R141, desc[UR60][R124.64] ;  /* 0x0000003c7c8d7981 */ /* 0x0000e2000c1e1500 */
[----:B-1----:R-:W-:-:S02]  /*30d0*/  IADD3 R122, P0, R165, R120, RZ ;  /* 0x00000078a57a7210 */ /* 0x002fc40007f1e0ff */
[----:B------:R-:W1:Y:S01]  /*30e0*/  LDC R165, c[0x0][0x248] ;  /* 0x00009200ffa57b82 */ /* 0x000e620000000800 */
[-C--:B------:R-:W-:Y:S01]  /*30f0*/  LEA.HI.X.SX32 R127, R129, R121.reuse, 0x1, P1 ;  /* 0x00000079817f7211 */ /* 0x080fe200008f0eff */
[----:B------:R-:W-:Y:S01]  /*3100*/  IMAD R149, R3, 0xa3, RZ ;  /* 0x000000a303957824 */ /* 0x000fe200078e02ff */
[-C--:B------:R-:W-:Y:S02]  /*3110*/  LEA.HI.X.SX32 R129, R143, R121.reuse, 0x1, P2 ;  /* 0x000000798f817211 */ /* 0x080fe400010f0eff */
[----:B0-----:R-:W-:Y:S01]  /*3120*/  IADD3 R124, P1, R151, R120, RZ ;  /* 0x00000078977c7210 */ /* 0x001fe20007f3e0ff */
[----:B------:R-:W-:Y:S01]  /*3130*/  IMAD R147, R3, 0x9b, RZ ;  /* 0x0000009b03937824 */ /* 0x000fe200078e02ff */
[----:B------:R0:W3:Y:S01]  /*3140*/  LDG.E.U16 R143, desc[UR60][R126.64] ;  /* 0x0000003c7e8f7981 */ /* 0x0000e2000c1e1500 */
[----:B-----5:R-:W-:Y:S01]  /*3150*/  IMAD R153, R153, 0x156, RZ ;  /* 0x0000015699997824 */ /* 0x020fe200078e02ff */
[-C--:B------:R-:W-:Y:S01]  /*3160*/  LEA.HI.X.SX32 R125, R149, R121.reuse, 0x1, P1 ;  /* 0x00000079957d7211 */ /* 0x080fe200008f0eff */
[----:B------:R-:W-:Y:S01]  /*3170*/  IMAD R155, R155, 0x166, RZ ;  /* 0x000001669b9b7824 */ /* 0x000fe200078e02ff */
[----:B------:R5:W3:Y:S01]  /*3180*/  LDG.E.U16 R145, desc[UR60][R128.64] ;  /* 0x0000003c80917981 */ /* 0x000ae2000c1e1500 */
[----:B------:R-:W-:Y:S01]  /*3190*/  LEA.HI.X.SX32 R123, R147, R121, 0x1, P0 ;  /* 0x00000079937b7211 */ /* 0x000fe200000f0eff */
[----:B------:R-:W-:-:S02]  /*31a0*/  IMAD R175, R157, 0x176, RZ ;  /* 0x000001769daf7824 */ /* 0x000fc400078e02ff */
[----:B------:R5:W3:Y:S01]  /*31b0*/  LDG.E.U16 R149, desc[UR60][R124.64] ;  /* 0x0000003c7c957981 */ /* 0x000ae2000c1e1500 */
[----:B0-----:R-:W-:Y:S01]  /*31c0*/  IMAD R127, R3, 0xab, RZ ;  /* 0x000000ab037f7824 */ /* 0x001fe200078e02ff */
[-C--:B------:R-:W-:Y:S01]  /*31d0*/  IADD3 R126, P2, R153, R120.reuse, RZ ;  /* 0x00000078997e7210 */ /* 0x080fe20007f5e0ff */
[C---:B------:R-:W-:Y:S01]  /*31e0*/  IMAD R157, R3.reuse, 0xc3, RZ ;  /* 0x000000c3039d7824 */ /* 0x040fe200078e02ff */
[----:B------:R0:W3:Y:S01]  /*31f0*/  LDG.E.U16 R147, desc[UR60][R122.64] ;  /* 0x0000003c7a937981 */ /* 0x0000e2000c1e1500 */
[----:B-----5:R-:W-:Y:S01]  /*3200*/  IMAD R129, R3, 0xb3, RZ ;  /* 0x000000b303817824 */ /* 0x020fe200078e02ff */
[-C--:B------:R-:W-:Y:S02]  /*3210*/  IADD3 R128, P0, R155, R120.reuse, RZ ;  /* 0x000000789b807210 */ /* 0x080fe40007f1e0ff */
[----:B------:R-:W-:Y:S01]  /*3220*/  IADD3 R124, P1, R159, R120, RZ ;  /* 0x000000789f7c7210 */ /* 0x000fe20007f3e0ff */
[----:B------:R-:W-:Y:S01]  /*3230*/  IMAD R155, R3, 0xbb, RZ ;  /* 0x000000bb039b7824 */ /* 0x000fe200078e02ff */
[----:B------:R-:W-:-:S02]  /*3240*/  LEA.HI.X.SX32 R127, R127, R121, 0x1, P2 ;  /* 0x000000797f7f7211 */ /* 0x000fc400010f0eff */
[-C--:B------:R-:W-:Y:S01]  /*3250*/  LEA.HI.X.SX32 R129, R129, R121.reuse, 0x1, P0 ;  /* 0x0000007981817211 */ /* 0x080fe200000f0eff */
[----:B------:R-:W-:Y:S01]  /*3260*/  IMAD R161, R161, 0x196, RZ ;  /* 0x00000196a1a17824 */ /* 0x000fe200078e02ff */
[-C--:B0-----:R-:W-:Y:S01]  /*3270*/  IADD3 R122, P0, R175, R120.reuse, RZ ;  /* 0x00000078af7a7210 */ /* 0x081fe20007f1e0ff */
[----:B------:R-:W-:Y:S01]  /*3280*/  IMAD R163, R163, 0x1a6, RZ ;  /* 0x000001a6a3a37824 */ /* 0x000fe200078e02ff */
[-C--:B------:R-:W-:Y:S01]  /*3290*/  LEA.HI.X.SX32 R125, R157, R121.reuse, 0x1, P1 ;  /* 0x000000799d7d7211 */ /* 0x080fe200008f0eff */
[----:B------:R-:W0:Y:S01]  /*32a0*/  LDC R175, c[0x0][0x248] ;  /* 0x00009200ffaf7b82 */ /* 0x000e220000000800 */
[----:B------:R5:W3:Y:S01]  /*32b0*/  LDG.E.U16 R151, desc[UR60][R126.64] ;  /* 0x0000003c7e977981 */ /* 0x000ae2000c1e1500 */
[----:B------:R-:W-:Y:S01]  /*32c0*/  LEA.HI.X.SX32 R123, R155, R121, 0x1, P0 ;  /* 0x000000799b7b7211 */ /* 0x000fe200000f0eff */
[----:B-1----:R-:W-:Y:S02]  /*32d0*/  IMAD R191, R165, 0x1b6, RZ ;  /* 0x000001b6a5bf7824 */ /* 0x002fe400078e02ff */
[----:B------:R1:W3:Y:S04]  /*32e0*/  LDG.E.U16 R153, desc[UR60][R128.64] ;  /* 0x0000003c80997981 */ /* 0x0002e8000c1e1500 */
[----:B------:R4:W3:Y:S01]  /*32f0*/  LDG.E.U16 R157, desc[UR60][R124.64] ;  /* 0x0000003c7c9d7981 */ /* 0x0008e2000c1e1500 */
[----:B-----5:R-:W-:Y:S01]  /*3300*/  IMAD R127, R3, 0xcb, RZ ;  /* 0x000000cb037f7824 */ /* 0x020fe200078e02ff */
[----:B------:R-:W-:-:S02]  /*3310*/  IADD3 R126, P2, R161, R120, RZ ;  /* 0x00000078a17e7210 */ /* 0x000fc40007f5e0ff */
[----:B------:R5:W3:Y:S01]  /*3320*/  LDG.E.U16 R155, desc[UR60][R122.64] ;  /* 0x0000003c7a9b7981 */ /* 0x000ae2000c1e1500 */
[----:B-1----:R-:W-:Y:S01]  /*3330*/  IMAD R129, R3, 0xd3, RZ ;  /* 0x000000d303817824 */ /* 0x002fe200078e02ff */
[-C--:B------:R-:W-:Y:S01]  /*3340*/  IADD3 R128, P0, R163, R120.reuse, RZ ;  /* 0x00000078a3807210 */ /* 0x080fe20007f1e0ff */
[----:B----4-:R-:W-:Y:S02]  /*3350*/  IMAD R125, R184, 0x1e6, RZ ;  /* 0x000001e6b87d7824 */ /* 0x010fe400078e02ff */
[----:B------:R-:W1:Y:S01]  /*3360*/  LDC R184, c[0x0][0x248] ;  /* 0x00009200ffb87b82 */ /* 0x000e620000000800 */
[-C--:B------:R-:W-:Y:S01]  /*3370*/  LEA.HI.X.SX32 R127, R127, R121.reuse, 0x1, P2 ;  /* 0x000000797f7f7211 */ /* 0x080fe200010f0eff */
[----:B------:R-:W-:Y:S01]  /*3380*/  IMAD R163, R3, 0xdb, RZ ;  /* 0x000000db03a37824 */ /* 0x000fe200078e02ff */
[----:B------:R-:W-:Y:S01]  /*3390*/  LEA.HI.X.SX32 R129, R129, R121, 0x1, P0 ;  /* 0x0000007981817211 */ /* 0x000fe200000f0eff */
[----:B------:R-:W-:Y:S01]  /*33a0*/  IMAD R169, R169, 0x1d6, RZ ;  /* 0x000001d6a9a97824 */ /* 0x000fe200078e02ff */
[----:B-----5:R-:W-:Y:S01]  /*33b0*/  IADD3 R122, P0, R191, R120, RZ ;  /* 0x00000078bf7a7210 */ /* 0x020fe20007f1e0ff */
[----:B------:R4:W5:Y:S01]  /*33c0*/  LDG.E.U16 R159, desc[UR60][R126.64] ;  /* 0x0000003c7e9f7981 */ /* 0x000962000c1e1500 */
[----:B------:R-:W-:-:S02]  /*33d0*/  IMAD R167, R167, 0x1c6, RZ ;  /* 0x000001c6a7a77824 */ /* 0x000fc400078e02ff */
[-C--:B------:R-:W-:Y:S01]  /*33e0*/  LEA.HI.X.SX32 R123, R163, R121.reuse, 0x1, P0 ;  /* 0x00000079a37b7211 */ /* 0x080fe200000f0eff */
[----:B------:R4:W5:Y:S01]  /*33f0*/  LDG.E.U16 R161, desc[UR60][R128.64] ;  /* 0x0000003c80a17981 */ /* 0x000962000c1e1500 */
[----:B------:R-:W-:Y:S02]  /*3400*/  IMAD R191, R190, 0x1f6, RZ ;  /* 0x000001f6bebf7824 */ /* 0x000fe400078e02ff */
[----:B----4-:R-:W-:Y:S01]  /*3410*/  IMAD R127, R3, 0xeb, RZ ;  /* 0x000000eb037f7824 */ /* 0x010fe200078e02ff */
[-C--:B------:R-:W-:Y:S01]  /*3420*/  IADD3 R126, P2, R169, R120.reuse, RZ ;  /* 0x00000078a97e7210 */ /* 0x080fe20007f5e0ff */
[----:B------:R4:W5:Y:S01]  /*3430*/  LDG.E.U16 R163, desc[UR60][R122.64] ;  /* 0x0000003c7aa37981 */ /* 0x000962000c1e1500 */
[----:B------:R-:W-:Y:S01]  /*3440*/  IMAD R129, R3, 0xf3, RZ ;  /* 0x000000f303817824 */ /* 0x000fe200078e02ff */
[----:B------:R-:W-:Y:S01]  /*3450*/  IADD3 R128, P0, R125, R120, RZ ;  /* 0x000000787d807210 */ /* 0x000fe20007f1e0ff */
[----:B------:R-:W-:Y:S01]  /*3460*/  IMAD R165, R3, 0xe3, RZ ;  /* 0x000000e303a57824 */ /* 0x000fe200078e02ff */
[-C--:B------:R-:W-:Y:S01]  /*3470*/  LEA.HI.X.SX32 R127, R127, R121.reuse, 0x1, P2 ;  /* 0x000000797f7f7211 */ /* 0x080fe200010f0eff */
[----:B------:R-:W-:Y:S01]  /*3480*/  IMAD R183, R183, 0x138, RZ ;  /* 0x00000138b7b77824 */ /* 0x000fe200078e02ff */
[----:B------:R-:W-:-:S02]  /*3490*/  LEA.HI.X.SX32 R129, R129, R121, 0x1, P0 ;  /* 0x0000007981817211 */ /* 0x000fc400000f0eff */
[-C--:B------:R-:W-:Y:S01]  /*34a0*/  IADD3 R124, P1, R167, R120.reuse, RZ ;  /* 0x00000078a77c7210 */ /* 0x080fe20007f3e0ff */
[----:B----4-:R-:W-:Y:S01]  /*34b0*/  IMAD R123, R3, 0xfb, RZ ;  /* 0x000000fb037b7824 */ /* 0x010fe200078e02ff */
[-C--:B------:R-:W-:Y:S01]  /*34c0*/  IADD3 R122, P2, R191, R120.reuse, RZ ;  /* 0x00000078bf7a7210 */ /* 0x080fe20007f5e0ff */
[----:B------:R4:W5:Y:S01]  /*34d0*/  LDG.E.U16 R169, desc[UR60][R128.64] ;  /* 0x0000003c80a97981 */ /* 0x000962000c1e1500 */
[-C--:B------:R-:W-:Y:S01]  /*34e0*/  LEA.HI.X.SX32 R125, R165, R121.reuse, 0x1, P1 ;  /* 0x00000079a57d7211 */ /* 0x080fe200008f0eff */
[----:B0-----:R-:W-:Y:S01]  /*34f0*/  IMAD R175, R175, 0x108, RZ ;  /* 0x00000108afaf7824 */ /* 0x001fe200078e02ff */
[----:B------:R-:W-:Y:S01]  /*3500*/  LEA.HI.X.SX32 R123, R123, R121, 0x1, P2 ;  /* 0x000000797b7b7211 */ /* 0x000fe200010f0eff */
[----:B------:R-:W-:Y:S01]  /*3510*/  IMAD R177, R177, 0x128, RZ ;  /* 0x00000128b1b17824 */ /* 0x000fe200078e02ff */
[----:B------:R0:W5:Y:S01]  /*3520*/  LDG.E.U16 R167, desc[UR60][R126.64] ;  /* 0x0000003c7ea77981 */ /* 0x000162000c1e1500 */
[----:B------:R-:W-:Y:S01]  /*3530*/  IMAD R199, R186, 0x168, RZ ;  /* 0x00000168bac77824 */ /* 0x000fe200078e02ff */
[----:B------:R-:W2:Y:S02]  /*3540*/  LDC R191, c[0x0][0x248] ;  /* 0x00009200ffbf7b82 */ /* 0x000ea40000000800 */
[----:B------:R0:W5:Y:S01]  /*3550*/  LDG.E.U16 R165, desc[UR60][R124.64] ;  /* 0x0000003c7ca57981 */ /* 0x000162000c1e1500 */
[----:B----4-:R-:W-:Y:S01]  /*3560*/  IADD3 R128, P2, R183, R120, RZ ;  /* 0x00000078b7807210 */ /* 0x010fe20007f5e0ff */
[----:B-1----:R-:W-:-:S03]  /*3570*/  IMAD R183, R184, 0x148, RZ ;  /* 0x00000148b8b77824 */ /* 0x002fc600078e02ff */
[-C--:B------:R-:W-:Y:S02]  /*3580*/  LEA.HI.X.SX32 R129, R194, R121.reuse, 0x1, P2 ;  /* 0x00000079c2817211 */ /* 0x080fe400010f0eff */
[-C--:B0-----:R-:W-:Y:S02]  /*3590*/  IADD3 R126, P1, R177, R120.reuse, RZ ;  /* 0x00000078b17e7210 */ /* 0x081fe40007f3e0ff */
[-C--:B------:R-:W-:Y:S01]  /*35a0*/  IADD3 R124, P0, R175, R120.reuse, RZ ;  /* 0x00000078af7c7210 */ /* 0x080fe20007f1e0ff */
[----:B------:R0:W4:Y:S01]  /*35b0*/  LDG.E.U16 R177, desc[UR60][R128.64] ;  /* 0x0000003c80b17981 */ /* 0x000122000c1e1500 */
[-C--:B------:R-:W-:Y:S02]  /*35c0*/  LEA.HI.X.SX32 R127, R171, R121.reuse, 0x1, P1 ;  /* 0x00000079ab7f7211 */ /* 0x080fe400008f0eff */
[----:B------:R-:W-:Y:S01]  /*35d0*/  LEA.HI.X.SX32 R125, R173, R121, 0x1, P0 ;  /* 0x00000079ad7d7211 */ /* 0x000fe200000f0eff */
[----:B------:R-:W-:Y:S01]  /*35e0*/  IMAD R193, R193, 0x1a8, RZ ;  /* 0x000001a8c1c17824 */ /* 0x000fe200078e02ff */
[----:B------:R-:W4:Y:S04]  /*35f0*/  LDG.E.U16 R171, desc[UR60][R122.64] ;  /* 0x0000003c7aab7981 */ /* 0x000f28000c1e1500 */
[----:B------:R1:W4:Y:S01]  /*3600*/  LDG.E.U16 R175, desc[UR60][R126.64] ;  /* 0x0000003c7eaf7981 */ /* 0x000322000c1e1500 */
[----:B0-----:R-:W-:Y:S01]  /*3610*/  IADD3 R128, P0, R183, R120, RZ ;  /* 0x00000078b7807210 */ /* 0x001fe20007f1e0ff */
[----:B------:R-:W-:-:S02]  /*3620*/  IMAD R203, R195, 0x1b8, RZ ;  /* 0x000001b8c3cb7824 */ /* 0x000fc400078e02ff */
[----:B------:R-:W0:Y:S01]  /*3630*/  LDC R195, c[0x0][0x248] ;  /* 0x00009200ffc37b82 */ /* 0x000e220000000800 */
[----:B------:R-:W-:Y:S01]  /*3640*/  LEA.HI.X.SX32 R129, R179, R121, 0x1, P0 ;  /* 0x00000079b3817211 */ /* 0x000fe200000f0eff */
[----:B------:R-:W4:Y:S01]  /*3650*/  LDG.E.U16 R173, desc[UR60][R124.64] ;  /* 0x0000003c7cad7981 */ /* 0x000f22000c1e1500 */
[----:B-1----:R-:W-:-:S03]  /*3660*/  IADD3 R126, P1, R199, R120, RZ ;  /* 0x00000078c77e7210 */ /* 0x002fc60007f3e0ff */
[----:B------:R1:W4:Y:S01]  /*3670*/  LDG.E.U16 R179, desc[UR60][R128.64] ;  /* 0x0000003c80b37981 */ /* 0x000322000c1e1500 */
[----:B------:R-:W-:Y:S01]  /*3680*/  IMAD R123, R192, 0x188, RZ ;  /* 0x00000188c07b7824 */ /* 0x000fe200078e02ff */
[----:B------:R-:W0:Y:S01]  /*3690*/  LDC R199, c[0x0][0x248] ;  /* 0x00009200ffc77b82 */ /* 0x000e220000000800 */
[----:B------:R-:W-:Y:S02]  /*36a0*/  LEA.HI.X.SX32 R127, R180, R121, 0x1, P1 ;  /* 0x00000079b47f7211 */ /* 0x000fe400008f0eff */
[----:B-1----:R-:W-:-:S05]  /*36b0*/  IADD3 R128, P1, R193, R120, RZ ;  /* 0x00000078c1807210 */ /* 0x002fca0007f3e0ff */
[----:B------:R-:W1:Y:S01]  /*36c0*/  LDC R193, c[0x0][0x248] ;  /* 0x00009200ffc17b82 */ /* 0x000e620000000800 */
[-C--:B------:R-:W-:Y:S01]  /*36d0*/  LEA.HI.X.SX32 R129, R182, R121.reuse, 0x1, P1 ;  /* 0x00000079b6817211 */ /* 0x080fe200008f0eff */
[----:B------:R-:W-:Y:S01]  /*36e0*/  IMAD R125, R188, 0x178, RZ ;  /* 0x00000178bc7d7824 */ /* 0x000fe200078e02ff */
[-C--:B------:R-:W-:Y:S01]  /*36f0*/  IADD3 R122, P2, R123, R120.reuse, RZ ;  /* 0x000000787b7a7210 */ /* 0x080fe20007f5e0ff */
[----:B------:R-:W-:Y:S02]  /*3700*/  IMAD R190, R3, 0xbc, RZ ;  /* 0x000000bc03be7824 */ /* 0x000fe400078e02ff */
[----:B------:R-:W-:Y:S02]  /*3710*/  IMAD R197, R197, 0x1c8, RZ ;  /* 0x000001c8c5c57824 */ /* 0x000fe400078e02ff */
[----:B------:R-:W0:Y:S01]  /*3720*/  LDC R182, c[0x0][0x248] ;  /* 0x00009200ffb67b82 */ /* 0x000e220000000800 */
[----:B------:R-:W-:Y:S01]  /*3730*/  IADD3 R124, P0, R125, R120, RZ ;  /* 0x000000787d7c7210 */ /* 0x000fe20007f1e0ff */
[----:B------:R-:W-:Y:S01]  /*3740*/  IMAD R201, R201, 0x1e8, RZ ;  /* 0x000001e8c9c97824 */ /* 0x000fe200078e02ff */
[-C--:B------:R-:W-:Y:S01]  /*3750*/  LEA.HI.X.SX32 R123, R181, R121.reuse, 0x1, P2 ;  /* 0x00000079b57b7211 */ /* 0x080fe200010f0eff */
[----:B--2---:R-:W-:Y:S01]  /*3760*/  IMAD R191, R191, 0x118, RZ ;  /* 0x00000118bfbf7824 */ /* 0x004fe200078e02ff */
[----:B------:R-:W-:Y:S01]  /*3770*/  LEA.HI.X.SX32 R125, R190, R121, 0x1, P0 ;  /* 0x00000079be7d7211 */ /* 0x000fe200000f0eff */
[C---:B------:R-:W-:Y:S01]  /*3780*/  IMAD R188, R3.reuse, 0xdc, RZ ;  /* 0x000000dc03bc7824 */ /* 0x040fe200078e02ff */
[----:B------:R2:W4:Y:S04]  /*3790*/  LDG.E.U16 R181, desc[UR60][R126.64] ;  /* 0x0000003c7eb57981 */ /* 0x000528000c1e1500 */
[----:B------:R2:W4:Y:S01]  /*37a0*/  LDG.E.U16 R184, desc[UR60][R122.64] ;  /* 0x0000003c7ab87981 */ /* 0x000522000c1e1500 */
[----:B------:R-:W-:-:S03]  /*37b0*/  IMAD R180, R3, 0x8c, RZ ;  /* 0x0000008c03b47824 */ /* 0x000fc600078e02ff */
[----:B------:R2:W4:Y:S02]  /*37c0*/  LDG.E.U16 R183, desc[UR60][R124.64] ;  /* 0x0000003c7cb77981 */ /* 0x000524000c1e1500 */
[-C--:B--2---:R-:W-:Y:S02]  /*37d0*/  IADD3 R126, P2, R201, R120.reuse, RZ ;  /* 0x00000078c97e7210 */ /* 0x084fe40007f5e0ff */
[----:B------:R2:W4:Y:S01]  /*37e0*/  LDG.E.U16 R186, desc[UR60][R128.64] ;  /* 0x0000003c80ba7981 */ /* 0x000522000c1e1500 */
[-C--:B------:R-:W-:Y:S02]  /*37f0*/  IADD3 R122, P0, R203, R120.reuse, RZ ;  /* 0x00000078cb7a7210 */ /* 0x080fe40007f1e0ff */
[-C--:B------:R-:W-:Y:S01]  /*3800*/  IADD3 R124, P1, R197, R120.reuse, RZ ;  /* 0x00000078c57c7210 */ /* 0x080fe20007f3e0ff */
[----:B0-----:R-:W-:Y:S01]  /*3810*/  IMAD R197, R182, 0x158, RZ ;  /* 0x00000158b6c57824 */ /* 0x001fe200078e02ff */
[-C--:B------:R-:W-:Y:S02]  /*3820*/  LEA.HI.X.SX32 R123, R188, R121.reuse, 0x1, P0 ;  /* 0x00000079bc7b7211 */ /* 0x080fe400000f0eff */
[----:B--2---:R-:W-:Y:S01]  /*3830*/  IADD3 R128, P0, R191, R120, RZ ;  /* 0x00000078bf807210 */ /* 0x004fe20007f1e0ff */
[----:B-1----:R-:W-:Y:S01]  /*3840*/  IMAD R193, R193, 0x198, RZ ;  /* 0x00000198c1c17824 */ /* 0x002fe200078e02ff */
[----:B------:R-:W-:-:S02]  /*3850*/  LEA.HI.X.SX32 R125, R189, R121, 0x1, P1 ;  /* 0x00000079bd7d7211 */ /* 0x000fc400008f0eff */
[-C--:B------:R-:W-:Y:S01]  /*3860*/  LEA.HI.X.SX32 R127, R187, R121.reuse, 0x1, P2 ;  /* 0x00000079bb7f7211 */ /* 0x080fe200010f0eff */
[----:B------:R-:W-:Y:S01]  /*3870*/  IMAD R199, R199, 0x1d8, RZ ;  /* 0x000001d8c7c77824 */ /* 0x000fe200078e02ff */
[----:B------:R0:W2:Y:S01]  /*3880*/  LDG.E.U16 R187, desc[UR60][R122.64] ;  /* 0x0000003c7abb7981 */ /* 0x0000a2000c1e1500 */
[----:B------:R-:W-:Y:S01]  /*3890*/  LEA.HI.X.SX32 R129, R180, R121, 0x1, P0 ;  /* 0x00000079b4817211 */ /* 0x000fe200000f0eff */
[----:B------:R-:W-:Y:S02]  /*38a0*/  IMAD R195, R195, 0x1f8, RZ ;  /* 0x000001f8c3c37824 */ /* 0x000fe400078e02ff */
[----:B------:R1:W2:Y:S01]  /*38b0*/  LDG.E.U16 R189, desc[UR60][R124.64] ;  /* 0x0000003c7cbd7981 */ /* 0x0002a2000c1e1500 */
[C---:B------:R-:W-:Y:S02]  /*38c0*/  IMAD R206, R3.reuse, 0xcc, RZ ;  /* 0x000000cc03ce7824 */ /* 0x040fe400078e02ff */
[----:B------:R-:W-:Y:S01]  /*38d0*/  IMAD R182, R3, 0xec, RZ ;  /* 0x000000ec03b67824 */ /* 0x000fe200078e02ff */
[----:B------:R1:W2:Y:S01]  /*38e0*/  LDG.E.U16 R191, desc[UR60][R126.64] ;  /* 0x0000003c7ebf7981 */ /* 0x0002a2000c1e1500 */
[----:B0-----:R-:W-:Y:S01]  /*38f0*/  IADD3 R122, P0, R197, R120, RZ ;  /* 0x00000078c57a7210 */ /* 0x001fe20007f1e0ff */
[----:B------:R-:W-:-:S02]  /*3900*/  IMAD R217, R202, 0x10a, RZ ;  /* 0x0000010acad97824 */ /* 0x000fc400078e02ff */
[----:B------:R0:W2:Y:S01]  /*3910*/  LDG.E.U16 R192, desc[UR60][R128.64] ;  /* 0x0000003c80c07981 */ /* 0x0000a2000c1e1500 */
[-C--:B-1----:R-:W-:Y:S01]  /*3920*/  IADD3 R124, P1, R193, R120.reuse, RZ ;  /* 0x00000078c17c7210 */ /* 0x082fe20007f3e0ff */
[----:B------:R-:W-:Y:S01]  /*3930*/  IMAD R193, R3, 0xfc, RZ ;  /* 0x000000fc03c17824 */ /* 0x000fe200078e02ff */
[-C--:B------:R-:W-:Y:S02]  /*3940*/  LEA.HI.X.SX32 R123, R208, R121.reuse, 0x1, P0 ;  /* 0x00000079d07b7211 */ /* 0x080fe400000f0eff */
[-C--:B------:R-:W-:Y:S02]  /*3950*/  IADD3 R126, P2, R199, R120.reuse, RZ ;  /* 0x00000078c77e7210 */ /* 0x080fe40007f5e0ff */
[----:B0-----:R-:W-:Y:S01]  /*3960*/  IADD3 R128, P0, R195, R120, RZ ;  /* 0x00000078c3807210 */ /* 0x001fe20007f1e0ff */
[----:B------:R-:W-:Y:S01]  /*3970*/  IMAD R207, R207, 0x11a, RZ ;  /* 0x0000011acfcf7824 */ /* 0x000fe200078e02ff */
[-C--:B------:R-:W-:Y:S01]  /*3980*/  LEA.HI.X.SX32 R125, R206, R121.reuse, 0x1, P1 ;  /* 0x00000079ce7d7211 */ /* 0x080fe200008f0eff */
[----:B------:R0:W2:Y:S01]  /*3990*/  LDG.E.U16 R195, desc[UR60][R122.64] ;  /* 0x0000003c7ac37981 */ /* 0x0000a2000c1e1500 */
[-C--:B------:R-:W-:Y:S01]  /*39a0*/  LEA.HI.X.SX32 R127, R182, R121.reuse, 0x1, P2 ;  /* 0x00000079b67f7211 */ /* 0x080fe200010f0eff */
[----:B------:R-:W-:Y:S01]  /*39b0*/  IMAD R203, R3, 0x85, RZ ;  /* 0x0000008503cb7824 */ /* 0x000fe200078e02ff */
[----:B------:R-:W-:Y:S01]  /*39c0*/  LEA.HI.X.SX32 R129, R193, R121, 0x1, P0 ;  /* 0x00000079c1817211 */ /* 0x000fe200000f0eff */
[----:B------:R-:W-:Y:S01]  /*39d0*/  IMAD R209, R209, 0x12a, RZ ;  /* 0x0000012ad1d17824 */ /* 0x000fe200078e02ff */
[----:B------:R1:W2:Y:S01]  /*39e0*/  LDG.E.U16 R197, desc[UR60][R124.64] ;  /* 0x0000003c7cc57981 */ /* 0x0002a2000c1e1500 */
[----:B------:R-:W-:-:S02]  /*39f0*/  IMAD R205, R3, 0x8d, RZ ;  /* 0x0000008d03cd7824 */ /* 0x000fc400078e02ff */
[----:B------:R-:W-:Y:S01]  /*3a00*/  IMAD R211, R211, 0x13a, RZ ;  /* 0x0000013ad3d37824 */ /* 0x000fe200078e02ff */
[----:B------:R1:W2:Y:S01]  /*3a10*/  LDG.E.U16 R199, desc[UR60][R126.64] ;  /* 0x0000003c7ec77981 */ /* 0x0002a2000c1e1500 */
[-C--:B0-----:R-:W-:Y:S02]  /*3a20*/  IADD3 R122, P0, R217, R120.reuse, RZ ;  /* 0x00000078d97a7210 */ /* 0x081fe40007f1e0ff */
[----:B------:R-:W0:Y:S01]  /*3a30*/  LDC R217, c[0x0][0x248] ;  /* 0x00009200ffd97b82 */ /* 0x000e220000000800 */
[----:B------:R1:W2:Y:S01]  /*3a40*/  LDG.E.U16 R201, desc[UR60][R128.64] ;  /* 0x0000003c80c97981 */ /* 0x0002a2000c1e1500 */
[-C--:B------:R-:W-:Y:S02]  /*3a50*/  LEA.HI.X.SX32 R123, R203, R121.reuse, 0x1, P0 ;  /* 0x00000079cb7b7211 */ /* 0x080fe400000f0eff */
[-C--:B-1----:R-:W-:Y:S01]  /*3a60*/  IADD3 R124, P1, R207, R120.reuse, RZ ;  /* 0x00000078cf7c7210 */ /* 0x082fe20007f3e0ff */
[----:B------:R-:W-:Y:S01]  /*3a70*/  IMAD R127, R3, 0x95, RZ ;  /* 0x00000095037f7824 */ /* 0x000fe200078e02ff */
[-C--:B------:R-:W-:Y:S01]  /*3a80*/  IADD3 R126, P2, R209, R120.reuse, RZ ;  /* 0x00000078d17e7210 */ /* 0x080fe20007f5e0ff */
[----:B------:R-:W-:Y:S01]  /*3a90*/  IMAD R213, R213, 0x14a, RZ ;  /* 0x0000014ad5d57824 */ /* 0x000fe200078e02ff */
[-C--:B------:R-:W-:Y:S01]  /*3aa0*/  LEA.HI.X.SX32 R125, R205, R121.reuse, 0x1, P1 ;  /* 0x00000079cd7d7211 */ /* 0x080fe200008f0eff */
[----:B------:R-:W-:Y:S01]  /*3ab0*/  IMAD R129, R3, 0x9d, RZ ;  /* 0x0000009d03817824 */ /* 0x000fe200078e02ff */
[----:B------:R-:W-:Y:S01]  /*3ac0*/  IADD3 R128, P0, R211, R120, RZ ;  /* 0x00000078d3807210 */ /* 0x000fe20007f1e0ff */
[----:B------:R1:W2:Y:S01]  /*3ad0*/  LDG.E.U16 R202, desc[UR60][R122.64] ;  /* 0x0000003c7aca7981 */ /* 0x0002a2000c1e1500 */
[-C--:B------:R-:W-:Y:S01]  /*3ae0*/  LEA.HI.X.SX32 R127, R127, R121.reuse, 0x1, P2 ;  /* 0x000000797f7f7211 */ /* 0x080fe200010f0eff */
[----:B------:R-:W-:Y:S01]  /*3af0*/  IMAD R215, R215, 0x15a, RZ ;  /* 0x0000015ad7d77824 */ /* 0x000fe200078e02ff */
[----:B------:R-:W-:Y:S01]  /*3b00*/  LEA.HI.X.SX32 R129, R129, R121, 0x1, P0 ;  /* 0x0000007981817211 */ /* 0x000fe200000f0eff */
[C---:B------:R-:W-:Y:S01]  /*3b10*/  IMAD R209, R3.reuse, 0xa5, RZ ;  /* 0x000000a503d17824 */ /* 0x040fe200078e02ff */
[----:B------:R1:W2:Y:S01]  /*3b20*/  LDG.E.U16 R203, desc[UR60][R124.64] ;  /* 0x0000003c7ccb7981 */ /* 0x0002a2000c1e1500 */
[----:B------:R-:W-:-:S03]  /*3b30*/  IMAD R211, R3, 0xad, RZ ;  /* 0x000000ad03d37824 */ /* 0x000fc600078e02ff */
[----:B------:R1:W2:Y:S02]  /*3b40*/  LDG.E.U16 R205, desc[UR60][R126.64] ;  /* 0x0000003c7ecd7981 */ /* 0x0002a4000c1e1500 */
[----:B-1----:R-:W-:Y:S01]  /*3b50*/  IMAD R123, R218, 0x16a, RZ ;  /* 0x0000016ada7b7824 */ /* 0x002fe200078e02ff */
[-C--:B------:R-:W-:Y:S01]  /*3b60*/  IADD3 R122, P0, R213, R120.reuse, RZ ;  /* 0x00000078d57a7210 */ /* 0x080fe20007f1e0ff */
[----:B------:R1:W2:Y:S01]  /*3b70*/  LDG.E.U16 R207, desc[UR60][R128.64] ;  /* 0x0000003c80cf7981 */ /* 0x0002a2000c1e1500 */
[----:B------:R-:W-:Y:S01]  /*3b80*/  IMAD R125, R220, 0x17a, RZ ;  /* 0x0000017adc7d7824 */ /* 0x000fe200078e02ff */
[-C--:B------:R-:W-:Y:S02]  /*3b90*/  IADD3 R124, P1, R215, R120.reuse, RZ ;  /* 0x00000078d77c7210 */ /* 0x080fe40007f3e0ff */
[-C--:B------:R-:W-:Y:S02]  /*3ba0*/  IADD3 R126, P2, R123, R120.reuse, RZ ;  /* 0x000000787b7e7210 */ /* 0x080fe40007f5e0ff */
[-C--:B------:R-:W-:Y:S01]  /*3bb0*/  LEA.HI.X.SX32 R123, R209, R121.reuse, 0x1, P0 ;  /* 0x00000079d17b7211 */ /* 0x080fe200000f0eff */
[----:B------:R-:W-:Y:S01]  /*3bc0*/  IMAD R127, R3, 0xb5, RZ ;  /* 0x000000b5037f7824 */ /* 0x000fe200078e02ff */
[----:B-1----:R-:W-:Y:S01]  /*3bd0*/  IADD3 R128, P0, R125, R120, RZ ;  /* 0x000000787d807210 */ /* 0x002fe20007f1e0ff */
[----:B------:R-:W-:Y:S01]  /*3be0*/  IMAD R129, R3, 0xbd, RZ ;  /* 0x000000bd03817824 */ /* 0x000fe200078e02ff */
[-C--:B------:R-:W-:Y:S01]  /*3bf0*/  LEA.HI.X.SX32 R125, R211, R121.reuse, 0x1, P1 ;  /* 0x00000079d37d7211 */ /* 0x080fe200008f0eff */
[----:B------:R-:W-:Y:S01]  /*3c00*/  IMAD R237, R222, 0x18a, RZ ;  /* 0x0000018adeed7824 */ /* 0x000fe200078e02ff */
[----:B------:R1:W2:Y:S01]  /*3c10*/  LDG.E.U16 R209, desc[UR60][R122.64] ;  /* 0x0000003c7ad17981 */ /* 0x0002a2000c1e1500 */
[-C--:B------:R-:W-:Y:S01]  /*3c20*/  LEA.HI.X.SX32 R127, R127, R121.reuse, 0x1, P2 ;  /* 0x000000797f7f7211 */ /* 0x080fe200010f0eff */
[----:B------:R-:W-:Y:S01]  /*3c30*/  IMAD R233, R3, 0xc5, RZ ;  /* 0x000000c503e97824 */ /* 0x000fe200078e02ff */
[----:B------:R-:W-:Y:S01]  /*3c40*/  LEA.HI.X.SX32 R129, R129, R121, 0x1, P0 ;  /* 0x0000007981817211 */ /* 0x000fe200000f0eff */
[----:B------:R1:W2:Y:S01]  /*3c50*/  LDG.E.U16 R211, desc[UR60][R124.64] ;  /* 0x0000003c7cd37981 */ /* 0x0002a2000c1e1500 */
[----:B0-----:R-:W-:-:S03]  /*3c60*/  IMAD R217, R217, 0x1ba, RZ ;  /* 0x000001bad9d97824 */ /* 0x001fc600078e02ff */
[----:B------:R0:W2:Y:S01]  /*3c70*/  LDG.E.U16 R215, desc[UR60][R128.64] ;  /* 0x0000003c80d77981 */ /* 0x0000a2000c1e1500 */
[----:B-1----:R-:W-:Y:S01]  /*3c80*/  IMAD R123, R226, 0x19a, RZ ;  /* 0x0000019ae27b7824 */ /* 0x002fe200078e02ff */
[-C--:B------:R-:W-:Y:S02]  /*3c90*/  IADD3 R122, P0, R237, R120.reuse, RZ ;  /* 0x00000078ed7a7210 */ /* 0x080fe40007f1e0ff */
[----:B------:R1:W2:Y:S01]  /*3ca0*/  LDG.E.U16 R213, desc[UR60][R126.64] ;  /* 0x0000003c7ed57981 */ /* 0x0002a2000c1e1500 */
[----:B------:R-:W-:Y:S01]  /*3cb0*/  IMAD R125, R228, 0x1aa, RZ ;  /* 0x000001aae47d7824 */ /* 0x000fe200078e02ff */
[-C--:B------:R-:W-:Y:S01]  /*3cc0*/  IADD3 R124, P1, R123, R120.reuse, RZ ;  /* 0x000000787b7c7210 */ /* 0x080fe20007f3e0ff */
[----:B------:R-:W-:Y:S01]  /*3cd0*/  IMAD R235, R3, 0xcd, RZ ;  /* 0x000000cd03eb7824 */ /* 0x000fe200078e02ff */
[----:B------:R-:W-:Y:S01]  /*3ce0*/  LEA.HI.X.SX32 R123, R233, R121, 0x1, P0 ;  /* 0x00000079e97b7211 */ /* 0x000fe200000f0eff */
[----:B0-----:R-:W-:Y:S01]  /*3cf0*/  IMAD R129, R3, 0xdd, RZ ;  /* 0x000000dd03817824 */ /* 0x001fe200078e02ff */
[----:B------:R-:W-:Y:S01]  /*3d00*/  IADD3 R128, P0, R217, R120, RZ ;  /* 0x00000078d9807210 */ /* 0x000fe20007f1e0ff */
[----:B------:R-:W-:-:S02]  /*3d10*/  IMAD R239, R230, 0x1ca, RZ ;  /* 0x000001cae6ef7824 */ /* 0x000fc400078e02ff */
[----:B-1----:R-:W-:Y:S01]  /*3d20*/  IMAD R127, R3, 0xd5, RZ ;  /* 0x000000d5037f7824 */ /* 0x002fe200078e02ff */
[-C--:B------:R-:W-:Y:S01]  /*3d30*/  IADD3 R126, P2, R125, R120.reuse, RZ ;  /* 0x000000787d7e7210 */ /* 0x080fe20007f5e0ff */
[----:B------:R0:W2:Y:S01]  /*3d40*/  LDG.E.U16 R217, desc[UR60][R122.64] ;  /* 0x0000003c7ad97981 */ /* 0x0000a2000c1e1500 */
[-C--:B------:R-:W-:Y:S01]  /*3d50*/  LEA.HI.X.SX32 R129, R129, R121.reuse, 0x1, P0 ;  /* 0x0000007981817211 */ /* 0x080fe200000f0eff */
[----:B------:R-:W-:Y:S01]  /*3d60*/  IMAD R233, R3, 0xe5, RZ ;  /* 0x000000e503e97824 */ /* 0x000fe200078e02ff */
[-C--:B------:R-:W-:Y:S01]  /*3d70*/  LEA.HI.X.SX32 R125, R235, R121.reuse, 0x1, P1 ;  /* 0x00000079eb7d7211 */ /* 0x080fe200008f0eff */
[----:B------:R-:W-:Y:S01]  /*3d80*/  IMAD R241, R234, 0x1da, RZ ;  /* 0x000001daeaf17824 */ /* 0x000fe200078e02ff */
[----:B------:R-:W-:Y:S01]  /*3d90*/  LEA.HI.X.SX32 R127, R127, R121, 0x1, P2 ;  /* 0x000000797f7f7211 */ /* 0x000fe200010f0eff */
[----:B------:R-:W-:Y:S01]  /*3da0*/  IMAD R243, R236, 0x1ea, RZ ;  /* 0x000001eaecf37824 */ /* 0x000fe200078e02ff */
[----:B------:R1:W2:Y:S01]  /*3db0*/  LDG.E.U16 R222, desc[UR60][R128.64] ;  /* 0x0000003c80de7981 */ /* 0x0002a2000c1e1500 */
[----:B0-----:R-:W-:Y:S01]  /*3dc0*/  IADD3 R122, P0, R239, R120, RZ ;  /* 0x00000078ef7a7210 */ /* 0x001fe20007f1e0ff */
[----:B------:R-:W-:-:S02]  /*3dd0*/  IMAD R239, R224, 0x1fa, RZ ;  /* 0x000001fae0ef7824 */ /* 0x000fc400078e02ff */
[----:B------:R0:W2:Y:S01]  /*3de0*/  LDG.E.U16 R218, desc[UR60][R124.64] ;  /* 0x0000003c7cda7981 */ /* 0x0000a2000c1e1500 */
[----:B------:R-:W-:Y:S01]  /*3df0*/  IMAD R235, R3, 0xed, RZ ;  /* 0x000000ed03eb7824 */ /* 0x000fe200078e02ff */
[-C--:B------:R-:W-:Y:S01]  /*3e00*/  LEA.HI.X.SX32 R123, R233, R121.reuse, 0x1, P0 ;  /* 0x00000079e97b7211 */ /* 0x080fe200000f0eff */
[C---:B------:R-:W-:Y:S01]  /*3e10*/  IMAD R237, R3.reuse, 0xf5, RZ ;  /* 0x000000f503ed7824 */ /* 0x040fe200078e02ff */
[----:B------:R0:W2:Y:S01]  /*3e20*/  LDG.E.U16 R220, desc[UR60][R126.64] ;  /* 0x0000003c7edc7981 */ /* 0x0000a2000c1e1500 */
[----:B-1----:R-:W-:Y:S01]  /*3e30*/  IMAD R129, R3, 0xfd, RZ ;  /* 0x000000fd03817824 */ /* 0x002fe200078e02ff */
[-C--:B------:R-:W-:Y:S02]  /*3e40*/  IADD3 R128, P0, R239, R120.reuse, RZ ;  /* 0x00000078ef807210 */ /* 0x080fe40007f1e0ff */
[-C--:B0-----:R-:W-:Y:S01]  /*3e50*/  IADD3 R124, P1, R241, R120.reuse, RZ ;  /* 0x00000078f17c7210 */ /* 0x081fe20007f3e0ff */
[----:B------:R0:W2:Y:S01]  /*3e60*/  LDG.E.U16 R224, desc[UR60][R122.64] ;  /* 0x0000003c7ae07981 */ /* 0x0000a2000c1e1500 */
[----:B------:R-:W-:Y:S01]  /*3e70*/  IADD3 R126, P2, R243, R120, RZ ;  /* 0x00000078f37e7210 */ /* 0x000fe20007f5e0ff */
[----:B------:R-:W-:Y:S01]  /*3e80*/  IMAD R239, R3, 0xe, RZ ;  /* 0x0000000e03ef7824 */ /* 0x000fe200078e02ff */
[----:B------:R-:W-:-:S02]  /*3e90*/  LEA.HI.X.SX32 R125, R235, R121, 0x1, P1 ;  /* 0x00000079eb7d7211 */ /* 0x000fc400008f0eff */
[-C--:B------:R-:W-:Y:S02]  /*3ea0*/  LEA.HI.X.SX32 R127, R237, R121.reuse, 0x1, P2 ;  /* 0x00000079ed7f7211 */ /* 0x080fe400010f0eff */
[-C--:B------:R-:W-:Y:S01]  /*3eb0*/  LEA.HI.X.SX32 R129, R129, R121.reuse, 0x1, P0 ;  /* 0x0000007981817211 */ /* 0x080fe200000f0eff */
[----:B------:R1:W2:Y:S01]  /*3ec0*/  LDG.E.U16 R226, desc[UR60][R124.64] ;  /* 0x0000003c7ce27981 */ /* 0x0002a2000c1e1500 */
[-C--:B0-----:R-:W-:Y:S01]  /*3ed0*/  IADD3 R122, P0, R196, R120.reuse, RZ ;  /* 0x00000078c47a7210 */ /* 0x081fe20007f1e0ff */
[C---:B------:R-:W-:Y:S02]  /*3ee0*/  IMAD R237, R3.reuse, 0x1e, RZ ;  /* 0x0000001e03ed7824 */ /* 0x040fe400078e02ff */
[----:B------:R0:W2:Y:S01]  /*3ef0*/  LDG.E.U16 R228, desc[UR60][R126.64] ;  /* 0x0000003c7ee47981 */ /* 0x0000a2000c1e1500 */
[----:B------:R-:W-:Y:S01]  /*3f00*/  IMAD R233, R3, 0x2e, RZ ;  /* 0x0000002e03e97824 */ /* 0x000fe200078e02ff */
[----:B------:R-:W-:Y:S01]  /*3f10*/  LEA.HI.X.SX32 R123, R239, R121, 0x1, P0 ;  /* 0x00000079ef7b7211 */ /* 0x000fe200000f0eff */
[----:B------:R-:W-:Y:S01]  /*3f20*/  IMAD R235, R3, 0x3e, RZ ;  /* 0x0000003e03eb7824 */ /* 0x000fe200078e02ff */
[----:B------:R3:W2:Y:S01]  /*3f30*/  LDG.E.U16 R230, desc[UR60][R128.64] ;  /* 0x0000003c80e67981 */ /* 0x0006a2000c1e1500 */
[----:B-1----:R-:W-:-:S03]  /*3f40*/  IADD3 R124, P1, R198, R120, RZ ;  /* 0x00000078c67c7210 */ /* 0x002fc60007f3e0ff */
[----:B------:R1:W2:Y:S01]  /*3f50*/  LDG.E.U16 R198, desc[UR60][R122.64] ;  /* 0x0000003c7ac67981 */ /* 0x0002a2000c1e1500 */
[-C--:B0-----:R-:W-:Y:S02]  /*3f60*/  IADD3 R126, P2, R200, R120.reuse, RZ ;  /* 0x00000078c87e7210 */ /* 0x081fe40007f5e0ff */
[-C--:B---3--:R-:W-:Y:S02]  /*3f70*/  IADD3 R128, P0, R204, R120.reuse, RZ ;  /* 0x00000078cc807210 */ /* 0x088fe40007f1e0ff */
[-C--:B------:R-:W-:Y:S02]  /*3f80*/  LEA.HI.X.SX32 R125, R237, R121.reuse, 0x1, P1 ;  /* 0x00000079ed7d7211 */ /* 0x080fe400008f0eff */
[-C--:B------:R-:W-:Y:S02]  /*3f90*/  LEA.HI.X.SX32 R127, R233, R121.reuse, 0x1, P2 ;  /* 0x00000079e97f7211 */ /* 0x080fe400010f0eff */
[----:B------:R-:W-:Y:S01]  /*3fa0*/  LEA.HI.X.SX32 R129, R235, R121, 0x1, P0 ;  /* 0x00000079eb817211 */ /* 0x000fe200000f0eff */
[----:B------:R-:W3:Y:S04]  /*3fb0*/  LDG.E.U16 R200, desc[UR60][R124.64] ;  /* 0x0000003c7cc87981 */ /* 0x000ee8000c1e1500 */
[----:B------:R0:W3:Y:S04]  /*3fc0*/  LDG.E.U16 R204, desc[UR60][R126.64] ;  /* 0x0000003c7ecc7981 */ /* 0x0000e8000c1e1500 */
[----:B------:R5:W3:Y:S01]  /*3fd0*/  LDG.E.U16 R234, desc[UR60][R128.64] ;  /* 0x0000003c80ea7981 */ /* 0x000ae2000c1e1500 */
[----:B------:R-:W5:Y:S01]  /*3fe0*/  S2R R241, SR_CgaCtaId ;  /* 0x0000000000f17919 */ /* 0x000f620000008800 */
[----:B-1----:R-:W-:-:S02]  /*3ff0*/  IADD3 R122, P0, R180, R120, RZ ;  /* 0x00000078b47a7210 */ /* 0x002fc40007f1e0ff */
[----:B------:R-:W-:Y:S02]  /*4000*/  MOV R180, 0x400 ;  /* 0x0000040000b47802 */ /* 0x000fe40000000f00 */
[----:B------:R-:W-:Y:S02]  /*4010*/  LEA.HI.X.SX32 R123, R210, R121, 0x1, P0 ;  /* 0x00000079d27b7211 */ /* 0x000fe400000f0eff */
[----:B------:R-:W-:Y:S02]  /*4020*/  SHF.L.U32 R196, R242, 0x1, RZ ;  /* 0x00000001f2c47819 */ /* 0x000fe400000006ff */
[-C--:B0-----:R-:W-:Y:S02]  /*4030*/  IADD3 R126, P2, R206, R120.reuse, RZ ;  /* 0x00000078ce7e7210 */ /* 0x081fe40007f5e0ff */
[----:B-----5:R-:W-:Y:S01]  /*4040*/  IADD3 R128, P0, R182, R120, RZ ;  /* 0x00000078b6807210 */ /* 0x020fe20007f1e0ff */
[----:B------:R0:W5:Y:S01]  /*4050*/  LDG.E.U16 R206, desc[UR60][R122.64] ;  /* 0x0000003c7ace7981 */ /* 0x000162000c1e1500 */
[----:B------:R-:W-:-:S02]  /*4060*/  LOP3.LUT R182, R196, 0x7e, RZ, 0xc0, !PT ;  /* 0x0000007ec4b67812 */ /* 0x000fc400078ec0ff */
[-C--:B------:R-:W-:Y:S02]  /*4070*/  LEA.HI.X.SX32 R127, R214, R121.reuse, 0x1, P2 ;  /* 0x00000079d67f7211 */ /* 0x080fe400010f0eff */
[----:B------:R-:W-:-:S03]  /*4080*/  LEA.HI.X.SX32 R129, R212, R121, 0x1, P0 ;  /* 0x00000079d4817211 */ /* 0x000fc600000f0eff */
[----:B------:R1:W5:Y:S01]  /*4090*/  LDG.E.U16 R210, desc[UR60][R126.64] ;  /* 0x0000003c7ed27981 */ /* 0x000362000c1e1500 */
[----:B0-----:R-:W-:Y:S02]  /*40a0*/  IADD3 R122, P0, R239, R120, RZ ;  /* 0x00000078ef7a7210 */ /* 0x001fe40007f1e0ff */
[----:B------:R-:W-:Y:S01]  /*40b0*/  LEA R238, R241, R180, 0x18 ;  /* 0x000000b4f1ee7211 */ /* 0x000fe200078ec0ff */
[C---:B------:R-:W-:Y:S01]  /*40c0*/  IMAD R241, R3.reuse, 0x7, RZ ;  /* 0x0000000703f17824 */ /* 0x040fe200078e02ff */
[----:B------:R-:W-:Y:S01]  /*40d0*/  LOP3.LUT R180, R242, 0x40, RZ, 0xc0, !PT ;  /* 0x00000040f2b47812 */ /* 0x000fe200078ec0ff */
[----:B------:R-:W-:Y:S01]  /*40e0*/  IMAD R243, R3, 0xf, RZ ;  /* 0x0000000f03f37824 */ /* 0x000fe200078e02ff */
[----:B------:R-:W-:Y:S01]  /*40f0*/  IADD3 R124, P1, R208, R120, RZ ;  /* 0x00000078d07c7210 */ /* 0x000fe20007f3e0ff */
[----:B------:R0:W5:Y:S01]  /*4100*/  LDG.E.U16 R212, desc[UR60][R128.64] ;  /* 0x0000003c80d47981 */ /* 0x000162000c1e1500 */
[----:B------:R-:W-:Y:S02]  /*4110*/  LEA R214, R180, R182, 0x9 ;  /* 0x000000b6b4d67211 */ /* 0x000fe400078e48ff */
[----:B------:R-:W-:-:S02]  /*4120*/  LEA.HI.X.SX32 R123, R241, R121, 0x1, P0 ;  /* 0x00000079f17b7211 */ /* 0x000fc400000f0eff */
[----:B-1----:R-:W-:Y:S02]  /*4130*/  IADD3 R126, P0, R233, R120, RZ ;  /* 0x00000078e97e7210 */ /* 0x002fe40007f1e0ff */
[----:B------:R-:W-:Y:S01]  /*4140*/  IADD3 R233, R214, R238, RZ ;  /* 0x000000eed6e97210 */ /* 0x000fe20007ffe0ff */
[C---:B------:R-:W-:Y:S01]  /*4150*/  IMAD R239, R3.reuse, 0x17, RZ ;  /* 0x0000001703ef7824 */ /* 0x040fe200078e02ff */
[----:B------:R-:W-:Y:S01]  /*4160*/  LEA.HI.X.SX32 R125, R216, R121, 0x1, P1 ;  /* 0x00000079d87d7211 */ /* 0x000fe200008f0eff */
[----:B------:R-:W-:Y:S01]  /*4170*/  IMAD R245, R3, 0x1f, RZ ;  /* 0x0000001f03f57824 */ /* 0x000fe200078e02ff */
[----:B0-----:R-:W-:Y:S01]  /*4180*/  IADD3 R128, P2, R235, R120, RZ ;  /* 0x00000078eb807210 */ /* 0x001fe20007f5e0ff */
[----:B------:R0:W-:Y:S04]  /*4190*/  STS.U16 [R233+0x2000], R2 ;  /* 0x00200002e9007388 */ /* 0x0001e80000000400 */
[----:B------:R-:W-:Y:S04]  /*41a0*/  STS.U16 [R233+0x400], R164 ;  /* 0x000400a4e9007388 */ /* 0x000fe80000000400 */
[----:B------:R-:W-:Y:S01]  /*41b0*/  STS.U16 [R233+0x800], R152 ;  /* 0x00080098e9007388 */ /* 0x000fe20000000400 */
[----:B0-----:R-:W-:-:S03]  /*41c0*/  LOP3.LUT R2, R214, 0x10, RZ, 0x3c, !PT ;  /* 0x00000010d6027812 */ /* 0x001fc600078e3cff */
[----:B------:R-:W-:Y:S02]  /*41d0*/  STS.U16 [R233+0x1000], R8 ;  /* 0x00100008e9007388 */ /* 0x000fe40000000400 */
[----:B------:R-:W-:Y:S02]  /*41e0*/  IMAD.IADD R2, R238, 0x1, R2 ;  /* 0x00000001ee027824 */ /* 0x000fe400078e0202 */
[----:B------:R-:W-:Y:S04]  /*41f0*/  STS.U16 [R233], R178 ;  /* 0x000000b2e9007388 */ /* 0x000fe80000000400 */
[----:B------:R-:W-:Y:S04]  /*4200*/  STS.U16 [R233+0x4000], R6 ;  /* 0x00400006e9007388 */ /* 0x000fe80000000400 */
        /* <DEDUP_REMOVED lines=15> */
[----:B------:R0:W-:Y:S04]  /*4300*/  STS.U16 [R233+0x1800], R0 ;  /* 0x00180000e9007388 */ /* 0x0001e80000000400 */
[----:B------:R-:W-:Y:S04]  /*4310*/  STS.U16 [R233+0x3000], R19 ;  /* 0x00300013e9007388 */ /* 0x000fe80000000400 */
[----:B------:R-:W-:Y:S04]  /*4320*/  STS.U16 [R233+0x6000], R29 ;  /* 0x0060001de9007388 */ /* 0x000fe80000000400 */
[----:B------:R-:W-:Y:S01]  /*4330*/  STS.U16 [R233+0x3400], R27 ;  /* 0x0034001be9007388 */ /* 0x000fe20000000400 */
[----:B0-----:R-:W-:-:S03]  /*4340*/  LOP3.LUT R0, R214, 0x20, RZ, 0x3c, !PT ;  /* 0x00000020d6007812 */ /* 0x001fc600078e3cff */
[----:B------:R-:W-:Y:S04]  /*4350*/  STS.U16 [R233+0x6800], R4 ;  /* 0x00680004e9007388 */ /* 0x000fe80000000400 */
[----:B------:R-:W-:Y:S04]  /*4360*/  STS.U16 [R233+0x3800], R28 ;  /* 0x0038001ce9007388 */ /* 0x000fe80000000400 */
[----:B------:R-:W-:Y:S04]  /*4370*/  STS.U16 [R233+0x7000], R48 ;  /* 0x00700030e9007388 */ /* 0x000fe80000000400 */
[----:B------:R-:W-:Y:S04]  /*4380*/  STS.U16 [R233+0x1c00], R108 ;  /* 0x001c006ce9007388 */ /* 0x000fe80000000400 */
[----:B------:R0:W-:Y:S04]  /*4390*/  STS.U16 [R233+0x3c00], R11 ;  /* 0x003c000be9007388 */ /* 0x0001e80000000400 */
[----:B------:R-:W-:Y:S04]  /*43a0*/  STS.U16 [R233+0x5c00], R12 ;  /* 0x005c000ce9007388 */ /* 0x000fe80000000400 */
[----:B------:R-:W-:Y:S01]  /*43b0*/  STS.U16 [R233+0x7c00], R53 ;  /* 0x007c0035e9007388 */ /* 0x000fe20000000400 */
[----:B------:R-:W-:-:S03]  /*43c0*/  LEA.HI.X.SX32 R127, R239, R121, 0x1, P0 ;  /* 0x00000079ef7f7211 */ /* 0x000fc600000f0eff */
[----:B------:R1:W5:Y:S01]  /*43d0*/  LDG.E.U16 R208, desc[UR60][R124.64] ;  /* 0x0000003c7cd07981 */ /* 0x000362000c1e1500 */
[----:B------:R-:W-:Y:S01]  /*43e0*/  IMAD R15, R3, 0x5e, RZ ;  /* 0x0000005e030f7824 */ /* 0x000fe200078e02ff */
[----:B------:R-:W-:Y:S01]  /*43f0*/  LEA.HI.X.SX32 R129, R245, R121, 0x1, P2 ;  /* 0x00000079f5817211 */ /* 0x000fe200010f0eff */
[C---:B------:R-:W-:Y:S01]  /*4400*/  IMAD R17, R3.reuse, 0x6e, RZ ;  /* 0x0000006e03117824 */ /* 0x040fe200078e02ff */
[----:B------:R-:W-:Y:S01]  /*4410*/  STS.U16 [R2+0x4080], R13 ;  /* 0x0040800d02007388 */ /* 0x000fe20000000400 */
[C---:B------:R-:W-:Y:S01]  /*4420*/  IMAD R25, R3.reuse, 0x9e, RZ ;  /* 0x0000009e03197824 */ /* 0x040fe200078e02ff */
[----:B------:R-:W3:Y:S02]  /*4430*/  LDC R20, c[0x0][0x248] ;  /* 0x00009200ff147b82 */ /* 0x000ee40000000800 */
[----:B------:R-:W-:Y:S04]  /*4440*/  STS.U16 [R2+0x4480], R51 ;  /* 0x0044803302007388 */ /* 0x000fe80000000400 */
[----:B------:R-:W-:Y:S01]  /*4450*/  STS.U16 [R2+0x4880], R45 ;  /* 0x0048802d02007388 */ /* 0x000fe20000000400 */
[C---:B------:R-:W-:Y:S01]  /*4460*/  IMAD R23, R3.reuse, 0x8e, RZ ;  /* 0x0000008e03177824 */ /* 0x040fe200078e02ff */
[----:B------:R-:W4:Y:S02]  /*4470*/  LDC R43, c[0x0][0x248] ;  /* 0x00009200ff2b7b82 */ /* 0x000f240000000800 */
[----:B------:R-:W-:Y:S04]  /*4480*/  STS.U16 [R2+0x4c80], R76 ;  /* 0x004c804c02007388 */ /* 0x000fe80000000400 */
[----:B------:R1:W-:Y:S01]  /*4490*/  STS.U16 [R2+0x5080], R7 ;  /* 0x0050800702007388 */ /* 0x0003e20000000400 */
[C---:B------:R-:W-:Y:S01]  /*44a0*/  IMAD R21, R3.reuse, 0x47, RZ ;  /* 0x0000004703157824 */ /* 0x040fe200078e02ff */
[----:B------:R-:W3:Y:S02]  /*44b0*/  LDC R46, c[0x0][0x248] ;  /* 0x00009200ff2e7b82 */ /* 0x000ee40000000800 */
[----:B------:R1:W-:Y:S04]  /*44c0*/  STS.U16 [R2+0x5480], R5 ;  /* 0x0054800502007388 */ /* 0x0003e80000000400 */
        /* <DEDUP_REMOVED lines=25> */
[----:B------:R4:W-:Y:S01]  /*4660*/  STS.U16 [R2+0x80], R176 ;  /* 0x000080b002007388 */ /* 0x0009e20000000400 */
[----:B------:R-:W-:Y:S01]  /*4670*/  IADD3 R0, R238, R0, RZ ;  /* 0x00000000ee007210 */ /* 0x000fe20007ffe0ff */
[----:B0-----:R-:W-:Y:S01]  /*4680*/  IMAD R11, R3, 0x4e, RZ ;  /* 0x0000004e030b7824 */ /* 0x001fe200078e02ff */
[-C--:B-1----:R-:W-:Y:S01]  /*4690*/  IADD3 R124, P1, R237, R120.reuse, RZ ;  /* 0x00000078ed7c7210 */ /* 0x082fe20007f3e0ff */
[C---:B------:R-:W-:Y:S01]  /*46a0*/  IMAD R7, R3.reuse, 0x27, RZ ;  /* 0x0000002703077824 */ /* 0x040fe200078e02ff */
[----:B------:R-:W-:Y:S01]  /*46b0*/  LOP3.LUT R5, R214, 0x60, RZ, 0x3c, !PT ;  /* 0x00000060d6057812 */ /* 0x000fe200078e3cff */
[C---:B------:R-:W-:Y:S01]  /*46c0*/  IMAD R19, R3.reuse, 0x7e, RZ ;  /* 0x0000007e03137824 */ /* 0x040fe200078e02ff */
[----:B------:R-:W-:Y:S01]  /*46d0*/  IADD3 R8, P2, R190, R120, RZ ;  /* 0x00000078be087210 */ /* 0x000fe20007f5e0ff */
[C---:B------:R-:W-:Y:S01]  /*46e0*/  IMAD R27, R3.reuse, 0xae, RZ ;  /* 0x000000ae031b7824 */ /* 0x040fe200078e02ff */
[----:B------:R-:W0:Y:S01]  /*46f0*/  LDC R45, c[0x0][0x248] ;  /* 0x00009200ff2d7b82 */ /* 0x000e220000000800 */
[----:B----4-:R-:W-:Y:S01]  /*4700*/  LOP3.LUT R2, R214, 0x30, RZ, 0x3c, !PT ;  /* 0x00000030d6027812 */ /* 0x010fe200078e3cff */
[----:B------:R-:W-:Y:S01]  /*4710*/  IMAD R29, R3, 0xbe, RZ ;  /* 0x000000be031d7824 */ /* 0x000fe200078e02ff */
[----:B------:R-:W4:Y:S02]  /*4720*/  LDG.E.U16 R122, desc[UR60][R122.64] ;  /* 0x0000003c7a7a7981 */ /* 0x000f24000c1e1500 */
[----:B------:R-:W-:-:S02]  /*4730*/  IADD3 R2, R238, R2, RZ ;  /* 0x00000002ee027210 */ /* 0x000fc40007ffe0ff */
[----:B------:R-:W-:Y:S01]  /*4740*/  STS.U16 [R0+0x100], R174 ;  /* 0x000100ae00007388 */ /* 0x000fe20000000400 */
[----:B------:R-:W-:Y:S01]  /*4750*/  IMAD R43, R43, 0x12e, RZ ;  /* 0x0000012e2b2b7824 */ /* 0x000fe200078e02ff */
[----:B------:R-:W1:Y:S02]  /*4760*/  LDC R51, c[0x0][0x248] ;  /* 0x00009200ff337b82 */ /* 0x000e640000000800 */
[----:B------:R-:W-:Y:S04]  /*4770*/  STS.U16 [R0+0x4100], R107 ;  /* 0x0041006b00007388 */ /* 0x000fe80000000400 */
[----:B------:R-:W-:Y:S02]  /*4780*/  STS.U16 [R0+0x4900], R106 ;  /* 0x0049006a00007388 */ /* 0x000fe40000000400 */
[----:B------:R-:W5:Y:S02]  /*4790*/  LDC R52, c[0x0][0x248] ;  /* 0x00009200ff347b82 */ /* 0x000f640000000800 */
        /* <DEDUP_REMOVED lines=30> */
[----:B------:R-:W-:Y:S01]  /*4980*/  STS.U16 [R2+0x4580], R143 ;  /* 0x0045808f02007388 */ /* 0x000fe20000000400 */
[----:B--2---:R-:W-:-:S03]  /*4990*/  LOP3.LUT R0, R214, 0x40, RZ, 0x3c, !PT ;  /* 0x00000040d6007812 */ /* 0x004fc600078e3cff */
        /* <DEDUP_REMOVED lines=30> */
[----:B------:R-:W-:-:S02]  /*4b80*/  IADD3 R0, R238, R0, RZ ;  /* 0x00000000ee007210 */ /* 0x000fc40007ffe0ff */
[----:B------:R-:W-:Y:S01]  /*4b90*/  IADD3 R6, P0, R11, R120, RZ ;  /* 0x000000780b067210 */ /* 0x000fe20007f1e0ff */
[----:B------:R-:W4:Y:S04]  /*4ba0*/  LDG.E.U16 R126, desc[UR60][R126.64] ;  /* 0x0000003c7e7e7981 */ /* 0x000f28000c1e1500 */
[----:B------:R-:W4:Y:S01]  /*4bb0*/  LDG.E.U16 R128, desc[UR60][R128.64] ;  /* 0x0000003c80807981 */ /* 0x000f22000c1e1500 */
[----:B--2---:R-:W-:-:S04]  /*4bc0*/  LOP3.LUT R2, R214, 0x50, RZ, 0x3c, !PT ;  /* 0x00000050d6027812 */ /* 0x004fc800078e3cff */
[C---:B------:R-:W-:Y:S01]  /*4bd0*/  IADD3 R9, R238.reuse, R2, RZ ;  /* 0x00000002ee097210 */ /* 0x040fe20007ffe0ff */
[----:B------:R-:W-:Y:S01]  /*4be0*/  STS.U16 [R0+0xa00], R144 ;  /* 0x000a009000007388 */ /* 0x000fe20000000400 */
[-C--:B------:R-:W-:Y:S01]  /*4bf0*/  LEA.HI.X.SX32 R125, R243, R121.reuse, 0x1, P1 ;  /* 0x00000079f37d7211 */ /* 0x080fe200008f0eff */
[----:B------:R-:W-:Y:S01]  /*4c00*/  IMAD.IADD R5, R238, 0x1, R5 ;  /* 0x00000001ee057824 */ /* 0x000fe200078e0205 */
[----:B------:R-:W-:Y:S01]  /*4c10*/  IADD3 R194, P1, R194, R120, RZ ;  /* 0x00000078c2c27210 */ /* 0x000fe20007f3e0ff */
[----:B------:R-:W-:Y:S01]  /*4c20*/  STS.U16 [R0+0xe00], R63 ;  /* 0x000e003f00007388 */ /* 0x000fe20000000400 */
[----:B------:R-:W-:-:S03]  /*4c30*/  LEA.HI.X.SX32 R7, R7, R121, 0x1, P0 ;  /* 0x0000007907077211 */ /* 0x000fc600000f0eff */
[----:B------:R-:W-:Y:S01]  /*4c40*/  STS.U16 [R0+0x1200], R62 ;  /* 0x0012003e00007388 */ /* 0x000fe20000000400 */
[----:B------:R-:W-:-:S03]  /*4c50*/  IADD3 R12, P0, R15, R120, RZ ;  /* 0x000000780f0c7210 */ /* 0x000fc60007f1e0ff */
[----:B------:R-:W-:Y:S04]  /*4c60*/  STS.U16 [R0+0x1a00], R61 ;  /* 0x001a003d00007388 */ /* 0x000fe80000000400 */
[----:B------:R-:W-:Y:S04]  /*4c70*/  STS.U16 [R0+0x1e00], R60 ;  /* 0x001e003c00007388 */ /* 0x000fe80000000400 */
[----:B------:R2:W-:Y:S04]  /*4c80*/  STS.U16 [R0+0x2200], R59 ;  /* 0x0022003b00007388 */ /* 0x0005e80000000400 */
[----:B------:R-:W-:Y:S04]  /*4c90*/  STS.U16 [R0+0x2a00], R58 ;  /* 0x002a003a00007388 */ /* 0x000fe80000000400 */
[----:B------:R3:W-:Y:S01]  /*4ca0*/  STS.U16 [R0+0x2e00], R57 ;  /* 0x002e003900007388 */ /* 0x0007e20000000400 */
[----:B0-----:R-:W-:Y:S01]  /*4cb0*/  IMAD R45, R45, 0x13e, RZ ;  /* 0x0000013e2d2d7824 */ /* 0x001fe200078e02ff */
[----:B--2---:R-:W0:Y:S02]  /*4cc0*/  LDC R59, c[0x0][0x248] ;  /* 0x00009200ff3b7b82 */ /* 0x004e240000000800 */
[----:B------:R-:W-:Y:S04]  /*4cd0*/  STS.U16 [R0+0x3200], R56 ;  /* 0x0032003800007388 */ /* 0x000fe80000000400 */
[----:B------:R2:W-:Y:S01]  /*4ce0*/  STS.U16 [R0+0x3a00], R55 ;  /* 0x003a003700007388 */ /* 0x0005e20000000400 */
[----:B-1----:R-:W-:Y:S01]  /*4cf0*/  IMAD R51, R51, 0x16e, RZ ;  /* 0x0000016e33337824 */ /* 0x002fe200078e02ff */
[----:B---3--:R-:W1:Y:S02]  /*4d00*/  LDC R57, c[0x0][0x248] ;  /* 0x00009200ff397b82 */ /* 0x008e640000000800 */
[----:B------:R-:W-:Y:S04]  /*4d10*/  STS.U16 [R0+0x3e00], R54 ;  /* 0x003e003600007388 */ /* 0x000fe80000000400 */
[----:B------:R-:W-:Y:S02]  /*4d20*/  STS.U16 [R0+0x200], R170 ;  /* 0x000200aa00007388 */ /* 0x000fe40000000400 */
[----:B--2---:R-:W2:Y:S02]  /*4d30*/  LDC R55, c[0x0][0x248] ;  /* 0x00009200ff377b82 */ /* 0x004ea40000000800 */
        /* <DEDUP_REMOVED lines=14> */
[----:B------:R5:W-:Y:S04]  /*4e20*/  STS.U16 [R0+0x3600], R49 ;  /* 0x0036003100007388 */ /* 0x000be80000000400 */
[----:B------:R-:W-:Y:S01]  /*4e30*/  STS.U16 [R0+0x4600], R192 ;  /* 0x004600c000007388 */ /* 0x000fe20000000400 */
[----:B---3--:R-:W3:Y:S03]  /*4e40*/  LDC R47, c[0x0][0x248] ;  /* 0x00009200ff2f7b82 */ /* 0x008ee60000000800 */
[----:B------:R0:W-:Y:S04]  /*4e50*/  STS.U16 [R0+0x5600], R195 ;  /* 0x005600c300007388 */ /* 0x0001e80000000400 */
[----:B------:R-:W-:Y:S01]  /*4e60*/  STS.U16 [R0+0x6600], R197 ;  /* 0x006600c500007388 */ /* 0x000fe20000000400 */
[----:B-----5:R-:W5:Y:S03]  /*4e70*/  LDC R49, c[0x0][0x248] ;  /* 0x00009200ff317b82 */ /* 0x020f660000000800 */
[----:B------:R-:W-:Y:S04]  /*4e80*/  STS.U16 [R0+0x7600], R199 ;  /* 0x007600c700007388 */ /* 0x000fe80000000400 */
[----:B------:R-:W-:Y:S04]  /*4e90*/  STS.U16 [R0+0x7e00], R201 ;  /* 0x007e00c900007388 */ /* 0x000fe80000000400 */
[----:B------:R-:W-:Y:S04]  /*4ea0*/  STS.U16 [R9+0x280], R168 ;  /* 0x000280a809007388 */ /* 0x000fe80000000400 */
[----:B------:R-:W-:Y:S04]  /*4eb0*/  STS.U16 [R9+0x680], R154 ;  /* 0x0006809a09007388 */ /* 0x000fe80000000400 */
[----:B------:R-:W-:Y:S04]  /*4ec0*/  STS.U16 [R9+0xa80], R142 ;  /* 0x000a808e09007388 */ /* 0x000fe80000000400 */
[----:B------:R-:W-:Y:S04]  /*4ed0*/  STS.U16 [R9+0xe80], R42 ;  /* 0x000e802a09007388 */ /* 0x000fe80000000400 */
[----:B------:R-:W-:Y:S04]  /*4ee0*/  STS.U16 [R9+0x1280], R41 ;  /* 0x0012802909007388 */ /* 0x000fe80000000400 */
[----:B------:R-:W-:Y:S01]  /*4ef0*/  STS.U16 [R9+0x1680], R40 ;  /* 0x0016802809007388 */ /* 0x000fe20000000400 */
[----:B0-----:R-:W-:-:S03]  /*4f00*/  LEA.HI.X.SX32 R195, R11, R121, 0x1, P1 ;  /* 0x000000790bc37211 */ /* 0x001fc600008f0eff */
        /* <DEDUP_REMOVED lines=26> */
[C---:B------:R-:W-:Y:S01]  /*50b0*/  IMAD R11, R3.reuse, 0x37, RZ ;  /* 0x00000037030b7824 */ /* 0x040fe200078e02ff */
[----:B0-----:R-:W0:Y:S02]  /*50c0*/  LDC R34, c[0x0][0x248] ;  /* 0x00009200ff227b82 */ /* 0x001e240000000800 */
[----:B------:R2:W-:Y:S04]  /*50d0*/  STS.U16 [R5+0x1b00], R14 ;  /* 0x001b000e05007388 */ /* 0x0005e80000000400 */
[----:B------:R-:W4:Y:S01]  /*50e0*/  LDG.E.U16 R124, desc[UR60][R124.64] ;  /* 0x0000003c7c7c7981 */ /* 0x000f22000c1e1500 */
[----:B-1----:R-:W-:Y:S01]  /*50f0*/  IMAD R9, R3, 0x2f, RZ ;  /* 0x0000002f03097824 */ /* 0x002fe200078e02ff */
[----:B------:R-:W1:Y:S02]  /*5100*/  LDC R41, c[0x0][0x248] ;  /* 0x00009200ff297b82 */ /* 0x000e640000000800 */
[----:B------:R3:W-:Y:S01]  /*5110*/  STS.U16 [R5+0x1300], R10 ;  /* 0x0013000a05007388 */ /* 0x0007e20000000400 */
[----:B--2---:R-:W-:-:S02]  /*5120*/  IADD3 R14, P1, R17, R120, RZ ;  /* 0x00000078110e7210 */ /* 0x004fc40007f3e0ff */
[-C--:B------:R-:W-:Y:S01]  /*5130*/  LEA.HI.X.SX32 R13, R9, R121.reuse, 0x1, P0 ;  /* 0x00000079090d7211 */ /* 0x080fe200000f0eff */
[----:B------:R-:W-:Y:S01]  /*5140*/  STS.U16 [R5+0x300], R166 ;  /* 0x000300a605007388 */ /* 0x000fe20000000400 */
[-C--:B------:R-:W-:Y:S01]  /*5150*/  LEA.HI.X.SX32 R9, R15, R121.reuse, 0x1, P2 ;  /* 0x000000790f097211 */ /* 0x080fe200010f0eff */
[----:B------:R-:W2:Y:S01]  /*5160*/  LDC R42, c[0x0][0x248] ;  /* 0x00009200ff2a7b82 */ /* 0x000ea20000000800 */
[----:B---3--:R-:W-:Y:S01]  /*5170*/  IADD3 R10, P0, R188, R120, RZ ;  /* 0x00000078bc0a7210 */ /* 0x008fe20007f1e0ff */
[----:B------:R-:W-:Y:S01]  /*5180*/  STS.U16 [R5+0xb00], R140 ;  /* 0x000b008c05007388 */ /* 0x000fe20000000400 */
[----:B------:R-:W-:-:S03]  /*5190*/  LEA.HI.X.SX32 R15, R11, R121, 0x1, P1 ;  /* 0x000000790b0f7211 */ /* 0x000fc600008f0eff */
[----:B------:R-:W-:Y:S01]  /*51a0*/  STS.U16 [R5+0x700], R198 ;  /* 0x000700c605007388 */ /* 0x000fe20000000400 */
[----:B------:R-:W-:-:S03]  /*51b0*/  LEA.HI.X.SX32 R11, R17, R121, 0x1, P0 ;  /* 0x00000079110b7211 */ /* 0x000fc600000f0eff */
[----:B------:R-:W-:Y:S01]  /*51c0*/  STS.U16 [R5+0xf00], R200 ;  /* 0x000f00c805007388 */ /* 0x000fe20000000400 */
[----:B------:R-:W-:-:S03]  /*51d0*/  IADD3 R16, P0, R19, R120, RZ ;  /* 0x0000007813107210 */ /* 0x000fc60007f1e0ff */
[----:B------:R-:W-:Y:S04]  /*51e0*/  STS.U16 [R5+0x1700], R204 ;  /* 0x001700cc05007388 */ /* 0x000fe80000000400 */
[----:B------:R-:W-:Y:S04]  /*51f0*/  STS.U16 [R5+0x1f00], R234 ;  /* 0x001f00ea05007388 */ /* 0x000fe80000000400 */
[----:B------:R3:W4:Y:S04]  /*5200*/  LDG.E.U16 R0, desc[UR60][R6.64] ;  /* 0x0000003c06007981 */ /* 0x000728000c1e1500 */
[----:B------:R5:W4:Y:S01]  /*5210*/  LDG.E.U16 R8, desc[UR60][R8.64] ;  /* 0x0000003c08087981 */ /* 0x000b22000c1e1500 */
[----:B------:R-:W-:Y:S01]  /*5220*/  IADD3 R18, P2, R193, R120, RZ ;  /* 0x00000078c1127210 */ /* 0x000fe20007f5e0ff */
[----:B------:R-:W-:-:S02]  /*5230*/  IMAD R31, R3, 0xce, RZ ;  /* 0x000000ce031f7824 */ /* 0x000fc400078e02ff */
[----:B------:R0:W4:Y:S01]  /*5240*/  LDG.E.U16 R4, desc[UR60][R12.64] ;  /* 0x0000003c0c047981 */ /* 0x000122000c1e1500 */
[----:B---3--:R-:W-:-:S03]  /*5250*/  IMAD R7, R3, 0x3f, RZ ;  /* 0x0000003f03077824 */ /* 0x008fc600078e02ff */
[----:B------:R3:W4:Y:S01]  /*5260*/  LDG.E.U16 R6, desc[UR60][R14.64] ;  /* 0x0000003c0e067981 */ /* 0x000722000c1e1500 */
[----:B-----5:R-:W-:Y:S01]  /*5270*/  IMAD R9, R3, 0x4f, RZ ;  /* 0x0000004f03097824 */ /* 0x020fe200078e02ff */
[-C--:B------:R-:W-:Y:S02]  /*5280*/  LEA.HI.X.SX32 R17, R7, R121.reuse, 0x1, P0 ;  /* 0x0000007907117211 */ /* 0x080fe400000f0eff */
[----:B------:R5:W4:Y:S01]  /*5290*/  LDG.E.U16 R10, desc[UR60][R10.64] ;  /* 0x0000003c0a0a7981 */ /* 0x000b22000c1e1500 */
[-C--:B0-----:R-:W-:Y:S02]  /*52a0*/  IADD3 R12, P1, R23, R120.reuse, RZ ;  /* 0x00000078170c7210 */ /* 0x081fe40007f3e0ff */
[-C--:B------:R-:W-:Y:S01]  /*52b0*/  LEA.HI.X.SX32 R19, R19, R121.reuse, 0x1, P2 ;  /* 0x0000007913137211 */ /* 0x080fe200010f0eff */
[----:B------:R-:W4:Y:S01]  /*52c0*/  LDG.E.U16 R7, desc[UR60][R16.64] ;  /* 0x0000003c10077981 */ /* 0x000f22000c1e1500 */
[----:B---3--:R-:W-:Y:S02]  /*52d0*/  IADD3 R14, P0, R25, R120, RZ ;  /* 0x00000078190e7210 */ /* 0x008fe40007f1e0ff */
[-C--:B------:R-:W-:Y:S01]  /*52e0*/  LEA.HI.X.SX32 R13, R21, R121.reuse, 0x1, P1 ;  /* 0x00000079150d7211 */ /* 0x080fe200008f0eff */
[----:B------:R-:W-:Y:S01]  /*52f0*/  IMAD R33, R3, 0xde, RZ ;  /* 0x000000de03217824 */ /* 0x000fe200078e02ff */
[----:B------:R-:W-:Y:S01]  /*5300*/  LEA.HI.X.SX32 R15, R9, R121, 0x1, P0 ;  /* 0x00000079090f7211 */ /* 0x000fe200000f0eff */
[C---:B------:R-:W-:Y:S01]  /*5310*/  IMAD R21, R3.reuse, 0x67, RZ ;  /* 0x0000006703157824 */ /* 0x040fe200078e02ff */
[----:B------:R-:W3:Y:S04]  /*5320*/  LDG.E.U16 R36, desc[UR60][R18.64] ;  /* 0x0000003c12247981 */ /* 0x000ee8000c1e1500 */
[----:B------:R0:W3:Y:S01]  /*5330*/  LDG.E.U16 R24, desc[UR60][R14.64] ;  /* 0x0000003c0e187981 */ /* 0x0000e2000c1e1500 */
[----:B-----5:R-:W-:-:S03]  /*5340*/  IMAD R11, R3, 0x5f, RZ ;  /* 0x0000005f030b7824 */ /* 0x020fc600078e02ff */
[----:B------:R5:W3:Y:S01]  /*5350*/  LDG.E.U16 R22, desc[UR60][R12.64] ;  /* 0x0000003c0c167981 */ /* 0x000ae2000c1e1500 */
[C---:B------:R-:W-:Y:S02]  /*5360*/  IMAD R37, R3.reuse, 0xfe, RZ ;  /* 0x000000fe03257824 */ /* 0x040fe400078e02ff */
[----:B------:R-:W-:Y:S01]  /*5370*/  IMAD R35, R3, 0xee, RZ ;  /* 0x000000ee03237824 */ /* 0x000fe200078e02ff */
[----:B------:R-:W3:Y:S01]  /*5380*/  LDG.E.U16 R2, desc[UR60][R194.64] ;  /* 0x0000003cc2027981 */ /* 0x000ee2000c1e1500 */
[----:B0-----:R-:W-:-:S04]  /*5390*/  IADD3 R14, P2, R31, R120, RZ ;  /* 0x000000781f0e7210 */ /* 0x001fc80007f5e0ff */
[-C--:B------:R-:W-:Y:S02]  /*53a0*/  LEA.HI.X.SX32 R15, R21, R121.reuse, 0x1, P2 ;  /* 0x00000079150f7211 */ /* 0x080fe400010f0eff */
[----:B------:R-:W0:Y:S01]  /*53b0*/  LDC R21, c[0x0][0x248] ;  /* 0x00009200ff157b82 */ /* 0x000e220000000800 */
[----:B------:R-:W-:Y:S01]  /*53c0*/  IMAD R9, R3, 0x57, RZ ;  /* 0x0000005703097824 */ /* 0x000fe200078e02ff */
[-C--:B------:R-:W-:Y:S01]  /*53d0*/  IADD3 R16, P0, R27, R120.reuse, RZ ;  /* 0x000000781b107210 */ /* 0x080fe20007f1e0ff */
[----:B------:R1:W3:Y:S01]  /*53e0*/  LDG.E.U16 R30, desc[UR60][R14.64] ;  /* 0x0000003c0e1e7981 */ /* 0x0002e2000c1e1500 */
[-C--:B-----5:R-:W-:Y:S02]  /*53f0*/  IADD3 R12, P1, R29, R120.reuse, RZ ;  /* 0x000000781d0c7210 */ /* 0x0a0fe40007f3e0ff */
[-C--:B------:R-:W-:Y:S01]  /*5400*/  LEA.HI.X.SX32 R17, R9, R121.reuse, 0x1, P0 ;  /* 0x0000007909117211 */ /* 0x080fe200000f0eff */
[----:B------:R-:W-:Y:S01]  /*5410*/  IMAD R9, R3, 0x6f, RZ ;  /* 0x0000006f03097824 */ /* 0x000fe200078e02ff */
[----:B------:R-:W-:Y:S01]  /*5420*/  LEA.HI.X.SX32 R13, R11, R121, 0x1, P1 ;  /* 0x000000790b0d7211 */ /* 0x000fe200008f0eff */
[----:B------:R-:W-:Y:S01]  /*5430*/  IMAD R11, R3, 0x7f, RZ ;  /* 0x0000007f030b7824 */ /* 0x000fe200078e02ff */
[-C--:B------:R-:W-:Y:S01]  /*5440*/  IADD3 R18, P0, R33, R120.reuse, RZ ;  /* 0x0000007821127210 */ /* 0x080fe20007f1e0ff */
[----:B------:R5:W3:Y:S01]  /*5450*/  LDG.E.U16 R26, desc[UR60][R16.64] ;  /* 0x0000003c101a7981 */ /* 0x000ae2000c1e1500 */
[----:B-1----:R-:W-:-:S02]  /*5460*/  IADD3 R14, P1, R37, R120, RZ ;  /* 0x00000078250e7210 */ /* 0x002fc40007f3e0ff */
[-C--:B------:R-:W-:Y:S01]  /*5470*/  LEA.HI.X.SX32 R19, R9, R121.reuse, 0x1, P0 ;  /* 0x0000007909137211 */ /* 0x080fe200000f0eff */
[----:B------:R1:W3:Y:S01]  /*5480*/  LDG.E.U16 R28, desc[UR60][R12.64] ;  /* 0x0000003c0c1c7981 */ /* 0x0002e2000c1e1500 */
[----:B------:R-:W-:Y:S01]  /*5490*/  LEA.HI.X.SX32 R15, R11, R121, 0x1, P1 ;  /* 0x000000790b0f7211 */ /* 0x000fe200008f0eff */
[----:B------:R-:W-:Y:S02]  /*54a0*/  IMAD R9, R3, 0x77, RZ ;  /* 0x0000007703097824 */ /* 0x000fe400078e02ff */
[----:B------:R2:W3:Y:S01]  /*54b0*/  LDG.E.U16 R32, desc[UR60][R18.64] ;  /* 0x0000003c12207981 */ /* 0x0004e2000c1e1500 */
[----:B-----5:R-:W-:Y:S02]  /*54c0*/  IMAD R17, R20, 0x10c, RZ ;  /* 0x0000010c14117824 */ /* 0x020fe400078e02ff */
[----:B------:R-:W5:Y:S01]  /*54d0*/  LDC R20, c[0x0][0x248] ;  /* 0x00009200ff147b82 */ /* 0x000f620000000800 */
[----:B0-----:R-:W-:Y:S01]  /*54e0*/  IMAD R11, R21, 0x11c, RZ ;  /* 0x0000011c150b7824 */ /* 0x001fe200078e02ff */
[----:B------:R0:W3:Y:S01]  /*54f0*/  LDG.E.U16 R38, desc[UR60][R14.64] ;  /* 0x0000003c0e267981 */ /* 0x0000e2000c1e1500 */
[----:B-1----:R-:W-:-:S05]  /*5500*/  IADD3 R12, P0, R35, R120, RZ ;  /* 0x00000078230c7210 */ /* 0x002fca0007f1e0ff */
[----:B------:R-:W1:Y:S01]  /*5510*/  LDC R21, c[0x0][0x248] ;  /* 0x00009200ff157b82 */ /* 0x000e620000000800 */
[----:B--2---:R-:W-:Y:S01]  /*5520*/  IMAD R19, R34, 0x10e, RZ ;  /* 0x0000010e22137824 */ /* 0x004fe200078e02ff */
[-C--:B------:R-:W-:Y:S01]  /*5530*/  LEA.HI.X.SX32 R13, R9, R121.reuse, 0x1, P0 ;  /* 0x00000079090d7211 */ /* 0x080fe200000f0eff */
[----:B------:R-:W-:Y:S01]  /*5540*/  IMAD R9, R3, 0x87, RZ ;  /* 0x0000008703097824 */ /* 0x000fe200078e02ff */
[-C--:B------:R-:W-:Y:S01]  /*5550*/  IADD3 R16, P2, R17, R120.reuse, RZ ;  /* 0x0000007811107210 */ /* 0x080fe20007f5e0ff */
[----:B------:R-:W-:Y:S01]  /*5560*/  IMAD R41, R41, 0x11e, RZ ;  /* 0x0000011e29297824 */ /* 0x000fe200078e02ff */
[-C--:B------:R-:W-:Y:S01]  /*5570*/  IADD3 R18, P0, R19, R120.reuse, RZ ;  /* 0x0000007813127210 */ /* 0x080fe20007f1e0ff */
[----:B------:R2:W3:Y:S01]  /*5580*/  LDG.E.U16 R34, desc[UR60][R12.64] ;  /* 0x0000003c0c227981 */ /* 0x0004e2000c1e1500 */
[-C--:B------:R-:W-:Y:S02]  /*5590*/  LEA.HI.X.SX32 R17, R232, R121.reuse, 0x1, P2 ;  /* 0x00000079e8117211 */ /* 0x080fe400010f0eff */
[----:B------:R-:W-:Y:S01]  /*55a0*/  LEA.HI.X.SX32 R19, R9, R121, 0x1, P0 ;  /* 0x0000007909137211 */ /* 0x000fe200000f0eff */
[----:B------:R-:W-:Y:S01]  /*55b0*/  IMAD R9, R3, 0x8f, RZ ;  /* 0x0000008f03097824 */ /* 0x000fe200078e02ff */
[-C--:B0-----:R-:W-:Y:S01]  /*55c0*/  IADD3 R14, P1, R41, R120.reuse, RZ ;  /* 0x00000078290e7210 */ /* 0x081fe20007f3e0ff */
[----:B------:R0:W3:Y:S01]  /*55d0*/  LDG.E.U16 R40, desc[UR60][R16.64] ;  /* 0x0000003c10287981 */ /* 0x0000e2000c1e1500 */
[----:B--2---:R-:W-:Y:S01]  /*55e0*/  IMAD R13, R42, 0x12c, RZ ;  /* 0x0000012c2a0d7824 */ /* 0x004fe200078e02ff */
[----:B------:R-:W-:-:S02]  /*55f0*/  IADD3 R12, P0, R11, R120, RZ ;  /* 0x000000780b0c7210 */ /* 0x000fc40007f1e0ff */
[----:B------:R2:W3:Y:S01]  /*5600*/  LDG.E.U16 R39, desc[UR60][R18.64] ;  /* 0x0000003c12277981 */ /* 0x0004e2000c1e1500 */
[-C--:B------:R-:W-:Y:S02]  /*5610*/  LEA.HI.X.SX32 R15, R9, R121.reuse, 0x1, P1 ;  /* 0x00000079090f7211 */ /* 0x080fe400008f0eff */
[-C--:B0-----:R-:W-:Y:S02]  /*5620*/  IADD3 R16, P2, R13, R120.reuse, RZ ;  /* 0x000000780d107210 */ /* 0x081fe40007f5e0ff */
[-C--:B------:R-:W-:Y:S01]  /*5630*/  LEA.HI.X.SX32 R13, R23, R121.reuse, 0x1, P0 ;  /* 0x00000079170d7211 */ /* 0x080fe200000f0eff */
[----:B------:R-:W-:Y:S01]  /*5640*/  IMAD R11, R3, 0x97, RZ ;  /* 0x00000097030b7824 */ /* 0x000fe200078e02ff */
[----:B------:R-:W-:Y:S01]  /*5650*/  LEA.HI.X.SX32 R17, R231, R121, 0x1, P2 ;  /* 0x00000079e7117211 */ /* 0x000fe200010f0eff */
[----:B------:R0:W3:Y:S01]  /*5660*/  LDG.E.U16 R23, desc[UR60][R14.64] ;  /* 0x0000003c0e177981 */ /* 0x0000e2000c1e1500 */
[----:B--2---:R-:W-:Y:S02]  /*5670*/  IADD3 R18, P0, R43, R120, RZ ;  /* 0x000000782b127210 */ /* 0x004fe40007f1e0ff */
[----:B------:R-:W2:Y:S01]  /*5680*/  LDC R43, c[0x0][0x248] ;  /* 0x00009200ff2b7b82 */ /* 0x000ea20000000800 */
[----:B-----5:R-:W-:Y:S01]  /*5690*/  IMAD R53, R20, 0x13c, RZ ;  /* 0x0000013c14357824 */ /* 0x020fe200078e02ff */
[----:B------:R5:W3:Y:S01]  /*56a0*/  LDG.E.U16 R42, desc[UR60][R12.64] ;  /* 0x0000003c0c2a7981 */ /* 0x000ae2000c1e1500 */
[----:B------:R-:W-:-:S02]  /*56b0*/  IMAD R9, R3, 0x9f, RZ ;  /* 0x0000009f03097824 */ /* 0x000fc400078e02ff */
[----:B-1----:R-:W-:Y:S01]  /*56c0*/  IMAD R21, R21, 0x15c, RZ ;  /* 0x0000015c15157824 */ /* 0x002fe200078e02ff */
[----:B------:R1:W3:Y:S01]  /*56d0*/  LDG.E.U16 R44, desc[UR60][R16.64] ;  /* 0x0000003c102c7981 */ /* 0x0002e2000c1e1500 */
[-C--:B0-----:R-:W-:Y:S01]  /*56e0*/  IADD3 R14, P1, R45, R120.reuse, RZ ;  /* 0x000000782d0e7210 */ /* 0x081fe20007f3e0ff */
[----:B------:R-:W-:Y:S01]  /*56f0*/  IMAD R47, R47, 0x14e, RZ ;  /* 0x0000014e2f2f7824 */ /* 0x000fe200078e02ff */
[-C--:B------:R-:W-:Y:S01]  /*5700*/  LEA.HI.X.SX32 R19, R11, R121.reuse, 0x1, P0 ;  /* 0x000000790b137211 */ /* 0x080fe200000f0eff */
[----:B------:R-:W0:Y:S01]  /*5710*/  LDC R45, c[0x0][0x248] ;  /* 0x00009200ff2d7b82 */ /* 0x000e220000000800 */
[-C--:B------:R-:W-:Y:S02]  /*5720*/  LEA.HI.X.SX32 R15, R9, R121.reuse, 0x1, P1 ;  /* 0x00000079090f7211 */ /* 0x080fe400008f0eff */
[-C--:B-----5:R-:W-:Y:S01]  /*5730*/  IADD3 R12, P0, R53, R120.reuse, RZ ;  /* 0x00000078350c7210 */ /* 0x0a0fe20007f1e0ff */
[----:B------:R5:W3:Y:S01]  /*5740*/  LDG.E.U16 R41, desc[UR60][R18.64] ;  /* 0x0000003c12297981 */ /* 0x000ae2000c1e1500 */
[-C--:B------:R-:W-:Y:S01]  /*5750*/  IADD3 R20, P1, R21, R120.reuse, RZ ;  /* 0x0000007815147210 */ /* 0x080fe20007f3e0ff */
[----:B-1----:R-:W-:Y:S01]  /*5760*/  IMAD R17, R46, 0x14c, RZ ;  /* 0x0000014c2e117824 */ /* 0x002fe200078e02ff */
[-C--:B------:R-:W-:Y:S01]  /*5770*/  LEA.HI.X.SX32 R13, R25, R121.reuse, 0x1, P0 ;  /* 0x00000079190d7211 */ /* 0x080fe200000f0eff */
[----:B------:R-:W-:Y:S01]  /*5780*/  IMAD R49, R49, 0x16c, RZ ;  /* 0x0000016c31317824 */ /* 0x000fe200078e02ff */
[----:B------:R-:W-:Y:S01]  /*5790*/  LEA.HI.X.SX32 R21, R27, R121, 0x1, P1 ;  /* 0x000000791b157211 */ /* 0x000fe200008f0eff */
[----:B------:R-:W1:Y:S01]  /*57a0*/  LDC R53, c[0x0][0x248] ;  /* 0x00009200ff357b82 */ /* 0x000e620000000800 */
[-C--:B------:R-:W-:Y:S01]  /*57b0*/  IADD3 R16, P0, R17, R120.reuse, RZ ;  /* 0x0000007811107210 */ /* 0x080fe20007f1e0ff */
[----:B------:R-:W-:Y:S01]  /*57c0*/  IMAD R11, R3, 0xa7, RZ ;  /* 0x000000a7030b7824 */ /* 0x000fe200078e02ff */
[----:B------:R2:W3:Y:S01]  /*57d0*/  LDG.E.U16 R25, desc[UR60][R14.64] ;  /* 0x0000003c0e197981 */ /* 0x0004e2000c1e1500 */
[----:B-----5:R-:W-:-:S03]  /*57e0*/  IADD3 R18, P2, R47, R120, RZ ;  /* 0x000000782f127210 */ /* 0x020fc60007f5e0ff */
[----:B------:R5:W3:Y:S01]  /*57f0*/  LDG.E.U16 R50, desc[UR60][R20.64] ;  /* 0x0000003c14327981 */ /* 0x000ae2000c1e1500 */
[----:B------:R-:W1:Y:S01]  /*5800*/  LDC R47, c[0x0][0x248] ;  /* 0x00009200ff2f7b82 */ /* 0x000e620000000800 */
[-C--:B------:R-:W-:Y:S01]  /*5810*/  LEA.HI.X.SX32 R17, R229, R121.reuse, 0x1, P0 ;  /* 0x00000079e5117211 */ /* 0x080fe200000f0eff */
[----:B--2---:R-:W-:Y:S01]  /*5820*/  IMAD R43, R43, 0x15e, RZ ;  /* 0x0000015e2b2b7824 */ /* 0x004fe200078e02ff */
[----:B------:R-:W2:Y:S01]  /*5830*/  LDG.E.U16 R46, desc[UR60][R12.64] ;  /* 0x0000003c0c2e7981 */ /* 0x000ea2000c1e1500 */
[----:B------:R-:W-:Y:S02]  /*5840*/  IADD3 R14, P1, R49, R120, RZ ;  /* 0x00000078310e7210 */ /* 0x000fe40007f3e0ff */
[----:B------:R-:W-:Y:S02]  /*5850*/  LEA.HI.X.SX32 R19, R11, R121, 0x1, P2 ;  /* 0x000000790b137211 */ /* 0x000fe400010f0eff */
[----:B------:R-:W1:Y:S01]  /*5860*/  LDC R49, c[0x0][0x248] ;  /* 0x00009200ff317b82 */ /* 0x000e620000000800 */
[----:B------:R5:W2:Y:S01]  /*5870*/  LDG.E.U16 R48, desc[UR60][R16.64] ;  /* 0x0000003c10307981 */ /* 0x000aa2000c1e1500 */
[----:B------:R-:W-:-:S03]  /*5880*/  IMAD R9, R3, 0xaf, RZ ;  /* 0x000000af03097824 */ /* 0x000fc600078e02ff */
[----:B------:R0:W2:Y:S03]  /*5890*/  LDG.E.U16 R27, desc[UR60][R18.64] ;  /* 0x0000003c121b7981 */ /* 0x0000a6000c1e1500 */
[----:B-----5:R-:W5:Y:S01]  /*58a0*/  LDC R20, c[0x0][0x248] ;  /* 0x00009200ff147b82 */ /* 0x020f620000000800 */
[----:B------:R-:W-:-:S07]  /*58b0*/  IADD3 R16, P2, R51, R120, RZ ;  /* 0x0000007833107210 */ /* 0x000fce0007f5e0ff */
[----:B------:R-:W5:Y:S01]  /*58c0*/  LDC R51, c[0x0][0x248] ;  /* 0x00009200ff337b82 */ /* 0x000f620000000800 */
[-C--:B------:R-:W-:Y:S01]  /*58d0*/  IADD3 R12, P0, R43, R120.reuse, RZ ;  /* 0x000000782b0c7210 */ /* 0x080fe20007f1e0ff */
[----:B0-----:R-:W-:Y:S02]  /*58e0*/  IMAD R19, R52, 0x17c, RZ ;  /* 0x0000017c34137824 */ /* 0x001fe400078e02ff */
[----:B------:R-:W-:Y:S01]  /*58f0*/  IMAD R11, R3, 0xb7, RZ ;  /* 0x000000b7030b7824 */ /* 0x000fe200078e02ff */
[-C--:B------:R-:W-:Y:S01]  /*5900*/  LEA.HI.X.SX32 R13, R9, R121.reuse, 0x1, P0 ;  /* 0x00000079090d7211 */ /* 0x080fe200000f0eff */
[----:B------:R-:W-:Y:S01]  /*5910*/  IMAD R45, R45, 0x17e, RZ ;  /* 0x0000017e2d2d7824 */ /* 0x000fe200078e02ff */
[-C--:B------:R-:W-:Y:S01]  /*5920*/  IADD3 R18, P0, R19, R120.reuse, RZ ;  /* 0x0000007813127210 */ /* 0x080fe20007f1e0ff */
[----:B------:R-:W-:Y:S01]  /*5930*/  IMAD R9, R3, 0xbf, RZ ;  /* 0x000000bf03097824 */ /* 0x000fe200078e02ff */
[-C--:B------:R-:W-:Y:S01]  /*5940*/  LEA.HI.X.SX32 R15, R227, R121.reuse, 0x1, P1 ;  /* 0x00000079e30f7211 */ /* 0x080fe200008f0eff */
[----:B------:R0:W2:Y:S01]  /*5950*/  LDG.E.U16 R43, desc[UR60][R12.64] ;  /* 0x0000003c0c2b7981 */ /* 0x0000a2000c1e1500 */
[-C--:B------:R-:W-:Y:S01]  /*5960*/  LEA.HI.X.SX32 R17, R11, R121.reuse, 0x1, P2 ;  /* 0x000000790b117211 */ /* 0x080fe200010f0eff */
[----:B-1----:R-:W-:Y:S01]  /*5970*/  IMAD R47, R47, 0x18c, RZ ;  /* 0x0000018c2f2f7824 */ /* 0x002fe200078e02ff */
[----:B------:R-:W-:Y:S01]  /*5980*/  LEA.HI.X.SX32 R19, R29, R121, 0x1, P0 ;  /* 0x000000791d137211 */ /* 0x000fe200000f0eff */
[----:B------:R-:W-:Y:S01]  /*5990*/  IMAD R53, R53, 0x19c, RZ ;  /* 0x0000019c35357824 */ /* 0x000fe200078e02ff */
[----:B------:R1:W2:Y:S01]  /*59a0*/  LDG.E.U16 R52, desc[UR60][R14.64] ;  /* 0x0000003c0e347981 */ /* 0x0002a2000c1e1500 */
[----:B------:R-:W-:Y:S01]  /*59b0*/  IMAD R55, R55, 0x1ac, RZ ;  /* 0x000001ac37377824 */ /* 0x000fe200078e02ff */
[----:B------:R-:W4:Y:S01]  /*59c0*/  LDC R11, c[0x0][0x248] ;  /* 0x00009200ff0b7b82 */ /* 0x000f220000000800 */
[----:B-----5:R-:W-:Y:S01]  /*59d0*/  IMAD R21, R20, 0x1bc, RZ ;  /* 0x000001bc14157824 */ /* 0x020fe200078e02ff */
[----:B------:R5:W2:Y:S01]  /*59e0*/  LDG.E.U16 R29, desc[UR60][R16.64] ;  /* 0x0000003c101d7981 */ /* 0x000aa2000c1e1500 */
[----:B0-----:R-:W-:Y:S01]  /*59f0*/  IADD3 R12, P0, R45, R120, RZ ;  /* 0x000000782d0c7210 */ /* 0x001fe20007f1e0ff */
[----:B------:R-:W-:-:S02]  /*5a00*/  IMAD R49, R49, 0x1cc, RZ ;  /* 0x000001cc31317824 */ /* 0x000fc400078e02ff */
[----:B------:R0:W2:Y:S01]  /*5a10*/  LDG.E.U16 R54, desc[UR60][R18.64] ;  /* 0x0000003c12367981 */ /* 0x0000a2000c1e1500 */
[-C--:B------:R-:W-:Y:S02]  /*5a20*/  LEA.HI.X.SX32 R13, R9, R121.reuse, 0x1, P0 ;  /* 0x00000079090d7211 */ /* 0x080fe400000f0eff */
[-C--:B-1----:R-:W-:Y:S01]  /*5a30*/  IADD3 R14, P1, R47, R120.reuse, RZ ;  /* 0x000000782f0e7210 */ /* 0x082fe20007f3e0ff */
[----:B------:R-:W-:Y:S01]  /*5a40*/  IMAD R51, R51, 0x1dc, RZ ;  /* 0x000001dc33337824 */ /* 0x000fe200078e02ff */
[----:B------:R-:W1:Y:S01]  /*5a50*/  LDC R47, c[0x0][0x248] ;  /* 0x00009200ff2f7b82 */ /* 0x000e620000000800 */
[-C--:B-----5:R-:W-:Y:S01]  /*5a60*/  IADD3 R16, P0, R53, R120.reuse, RZ ;  /* 0x0000007835107210 */ /* 0x0a0fe20007f1e0ff */
[----:B------:R5:W2:Y:S01]  /*5a70*/  LDG.E.U16 R45, desc[UR60][R12.64] ;  /* 0x0000003c0c2d7981 */ /* 0x000aa2000c1e1500 */
[----:B0-----:R-:W-:Y:S01]  /*5a80*/  IADD3 R18, P2, R55, R120, RZ ;  /* 0x0000007837127210 */ /* 0x001fe20007f5e0ff */
[----:B------:R-:W-:Y:S01]  /*5a90*/  IMAD R57, R57, 0x1ec, RZ ;  /* 0x000001ec39397824 */ /* 0x000fe200078e02ff */
[-C--:B------:R-:W-:Y:S01]  /*5aa0*/  LEA.HI.X.SX32 R15, R225, R121.reuse, 0x1, P1 ;  /* 0x00000079e10f7211 */ /* 0x080fe200008f0eff */
[----:B------:R-:W-:Y:S01]  /*5ab0*/  IMAD R59, R59, 0x1fc, RZ ;  /* 0x000001fc3b3b7824 */ /* 0x000fe200078e02ff */
[----:B------:R-:W-:-:S02]  /*5ac0*/  LEA.HI.X.SX32 R17, R31, R121, 0x1, P0 ;  /* 0x000000791f117211 */ /* 0x000fc400000f0eff */
[-C--:B------:R-:W-:Y:S01]  /*5ad0*/  LEA.HI.X.SX32 R19, R223, R121.reuse, 0x1, P2 ;  /* 0x00000079df137211 */ /* 0x080fe200010f0eff */
[----:B------:R0:W2:Y:S01]  /*5ae0*/  LDG.E.U16 R56, desc[UR60][R14.64] ;  /* 0x0000003c0e387981 */ /* 0x0000a2000c1e1500 */
[-C--:B------:R-:W-:Y:S01]  /*5af0*/  IADD3 R20, P1, R21, R120.reuse, RZ ;  /* 0x0000007815147210 */ /* 0x080fe20007f3e0ff */
[----:B------:R-:W1:Y:S01]  /*5b00*/  LDC R31, c[0x0][0x248] ;  /* 0x00009200ff1f7b82 */ /* 0x000e620000000800 */
[-C--:B-----5:R-:W-:Y:S01]  /*5b10*/  IADD3 R12, P0, R49, R120.reuse, RZ ;  /* 0x00000078310c7210 */ /* 0x0a0fe20007f1e0ff */
[----:B------:R5:W2:Y:S01]  /*5b20*/  LDG.E.U16 R58, desc[UR60][R16.64] ;  /* 0x0000003c103a7981 */ /* 0x000aa2000c1e1500 */
[-C--:B------:R-:W-:Y:S02]  /*5b30*/  LEA.HI.X.SX32 R21, R33, R121.reuse, 0x1, P1 ;  /* 0x0000007921157211 */ /* 0x080fe400008f0eff */
[----:B------:R-:W-:Y:S01]  /*5b40*/  LEA.HI.X.SX32 R13, R221, R121, 0x1, P0 ;  /* 0x00000079dd0d7211 */ /* 0x000fe200000f0eff */
[----:B------:R5:W2:Y:S01]  /*5b50*/  LDG.E.U16 R60, desc[UR60][R18.64] ;  /* 0x0000003c123c7981 */ /* 0x000aa2000c1e1500 */
[-C--:B0-----:R-:W-:Y:S01]  /*5b60*/  IADD3 R14, P1, R51, R120.reuse, RZ ;  /* 0x00000078330e7210 */ /* 0x081fe20007f3e0ff */
[----:B------:R-:W0:Y:S02]  /*5b70*/  LDC R33, c[0x0][0x248] ;  /* 0x00009200ff217b82 */ /* 0x000e240000000800 */
[----:B------:R4:W2:Y:S01]  /*5b80*/  LDG.E.U16 R62, desc[UR60][R20.64] ;  /* 0x0000003c143e7981 */ /* 0x0008a2000c1e1500 */
[----:B-----5:R-:W-:-:S03]  /*5b90*/  IADD3 R16, P2, R57, R120, RZ ;  /* 0x0000007839107210 */ /* 0x020fc60007f5e0ff */
[----:B------:R5:W2:Y:S01]  /*5ba0*/  LDG.E.U16 R64, desc[UR60][R12.64] ;  /* 0x0000003c0c407981 */ /* 0x000aa2000c1e1500 */
[----:B------:R-:W-:Y:S01]  /*5bb0*/  IADD3 R18, P0, R59, R120, RZ ;  /* 0x000000783b127210 */ /* 0x000fe20007f1e0ff */
[----:B------:R-:W0:Y:S01]  /*5bc0*/  LDC R49, c[0x0][0x248] ;  /* 0x00009200ff317b82 */ /* 0x000e220000000800 */
[-C--:B------:R-:W-:Y:S02]  /*5bd0*/  LEA.HI.X.SX32 R15, R35, R121.reuse, 0x1, P1 ;  /* 0x00000079230f7211 */ /* 0x080fe400008f0eff */
[-C--:B------:R-:W-:Y:S02]  /*5be0*/  LEA.HI.X.SX32 R17, R219, R121.reuse, 0x1, P2 ;  /* 0x00000079db117211 */ /* 0x080fe400010f0eff */
[----:B------:R-:W-:Y:S01]  /*5bf0*/  LEA.HI.X.SX32 R19, R37, R121, 0x1, P0 ;  /* 0x0000007925137211 */ /* 0x000fe200000f0eff */
[----:B------:R-:W2:Y:S02]  /*5c00*/  LDG.E.U16 R66, desc[UR60][R14.64] ;  /* 0x0000003c0e427981 */ /* 0x000ea4000c1e1500 */
[----:B----4-:R-:W4:Y:S02]  /*5c10*/  LDC R20, c[0x0][0x248] ;  /* 0x00009200ff147b82 */ /* 0x010f240000000800 */
[----:B------:R-:W2:Y:S04]  /*5c20*/  LDG.E.U16 R68, desc[UR60][R16.64] ;  /* 0x0000003c10447981 */ /* 0x000ea8000c1e1500 */
[----:B------:R4:W2:Y:S02]  /*5c30*/  LDG.E.U16 R70, desc[UR60][R18.64] ;  /* 0x0000003c12467981 */ /* 0x0008a4000c1e1500 */
[----:B------:R-:W4:Y:S01]  /*5c40*/  LDC R21, c[0x0][0x248] ;  /* 0x00009200ff157b82 */ /* 0x000f220000000800 */
[----:B------:R-:W-:-:S07]  /*5c50*/  IMAD R35, R11, 0x18e, RZ ;  /* 0x0000018e0b237824 */ /* 0x000fce00078e02ff */
[----:B------:R-:W4:Y:S01]  /*5c60*/  LDC R37, c[0x0][0x248] ;  /* 0x00009200ff257b82 */ /* 0x000f220000000800 */
[----:B------:R-:W-:Y:S01]  /*5c70*/  IMAD R9, R3, 0xc7, RZ ;  /* 0x000000c703097824 */ /* 0x000fe200078e02ff */
[-C--:B-----5:R-:W-:Y:S01]  /*5c80*/  IADD3 R12, P0, R35, R120.reuse, RZ ;  /* 0x00000078230c7210 */ /* 0x0a0fe20007f1e0ff */
[----:B-1----:R-:W-:Y:S02]  /*5c90*/  IMAD R31, R31, 0x19e, RZ ;  /* 0x0000019e1f1f7824 */ /* 0x002fe400078e02ff */
[----:B0-----:R-:W-:Y:S02]  /*5ca0*/  IMAD R33, R33, 0x1ae, RZ ;  /* 0x000001ae21217824 */ /* 0x001fe400078e02ff */
[----:B----4-:R-:W-:Y:S01]  /*5cb0*/  IMAD R19, R20, 0x1be, RZ ;  /* 0x000001be14137824 */ /* 0x010fe200078e02ff */
[-C--:B------:R-:W-:Y:S01]  /*5cc0*/  LEA.HI.X.SX32 R13, R9, R121.reuse, 0x1, P0 ;  /* 0x00000079090d7211 */ /* 0x080fe200000f0eff */
[----:B------:R-:W-:Y:S01]  /*5cd0*/  IMAD R9, R3, 0xdf, RZ ;  /* 0x000000df03097824 */ /* 0x000fe200078e02ff */
[-C--:B------:R-:W-:Y:S01]  /*5ce0*/  IADD3 R14, P1, R31, R120.reuse, RZ ;  /* 0x000000781f0e7210 */ /* 0x080fe20007f3e0ff */
[----:B------:R-:W-:Y:S01]  /*5cf0*/  IMAD R11, R3, 0xcf, RZ ;  /* 0x000000cf030b7824 */ /* 0x000fe200078e02ff */
[-C--:B------:R-:W-:Y:S01]  /*5d00*/  IADD3 R18, P0, R19, R120.reuse, RZ ;  /* 0x0000007813127210 */ /* 0x080fe20007f1e0ff */
[----:B------:R-:W-:Y:S01]  /*5d10*/  IMAD R17, R3, 0xd7, RZ ;  /* 0x000000d703117824 */ /* 0x000fe200078e02ff */
[----:B------:R-:W-:Y:S01]  /*5d20*/  IADD3 R16, P2, R33, R120, RZ ;  /* 0x0000007821107210 */ /* 0x000fe20007f5e0ff */
[----:B------:R-:W-:Y:S01]  /*5d30*/  IMAD R21, R21, 0x1ce, RZ ;  /* 0x000001ce15157824 */ /* 0x000fe200078e02ff */
[-C--:B------:R-:W-:Y:S01]  /*5d40*/  LEA.HI.X.SX32 R19, R9, R121.reuse, 0x1, P0 ;  /* 0x0000007909137211 */ /* 0x080fe200000f0eff */
[----:B------:R0:W4:Y:S01]  /*5d50*/  LDG.E.U16 R20, desc[UR60][R12.64] ;  /* 0x0000003c0c147981 */ /* 0x000122000c1e1500 */
[-C--:B------:R-:W-:Y:S01]  /*5d60*/  LEA.HI.X.SX32 R15, R11, R121.reuse, 0x1, P1 ;  /* 0x000000790b0f7211 */ /* 0x080fe200008f0eff */
[----:B------:R-:W-:Y:S01]  /*5d70*/  IMAD R9, R3, 0xe7, RZ ;  /* 0x000000e703097824 */ /* 0x000fe200078e02ff */
[----:B------:R-:W-:Y:S01]  /*5d80*/  LEA.HI.X.SX32 R17, R17, R121, 0x1, P2 ;  /* 0x0000007911117211 */ /* 0x000fe200010f0eff */
[----:B------:R-:W-:Y:S01]  /*5d90*/  IMAD R47, R47, 0x1ee, RZ ;  /* 0x000001ee2f2f7824 */ /* 0x000fe200078e02ff */
[----:B------:R1:W5:Y:S01]  /*5da0*/  LDG.E.U16 R35, desc[UR60][R18.64] ;  /* 0x0000003c12237981 */ /* 0x000362000c1e1500 */
[----:B------:R-:W-:-:S02]  /*5db0*/  IMAD R37, R37, 0x1de, RZ ;  /* 0x000001de25257824 */ /* 0x000fc400078e02ff */
[----:B------:R-:W-:Y:S01]  /*5dc0*/  IMAD R49, R49, 0x1fe, RZ ;  /* 0x000001fe31317824 */ /* 0x000fe200078e02ff */
[----:B------:R1:W5:Y:S01]  /*5dd0*/  LDG.E.U16 R31, desc[UR60][R14.64] ;  /* 0x0000003c0e1f7981 */ /* 0x000362000c1e1500 */
[-C--:B0-----:R-:W-:Y:S01]  /*5de0*/  IADD3 R12, P0, R21, R120.reuse, RZ ;  /* 0x00000078150c7210 */ /* 0x081fe20007f1e0ff */
[C---:B------:R-:W-:Y:S02]  /*5df0*/  IMAD R11, R3.reuse, 0xef, RZ ;  /* 0x000000ef030b7824 */ /* 0x040fe400078e02ff */
[----:B------:R-:W-:Y:S01]  /*5e00*/  IMAD R21, R3, 0xf7, RZ ;  /* 0x000000f703157824 */ /* 0x000fe200078e02ff */
[----:B------:R0:W5:Y:S01]  /*5e10*/  LDG.E.U16 R33, desc[UR60][R16.64] ;  /* 0x0000003c10217981 */ /* 0x000162000c1e1500 */
[----:B------:R-:W-:Y:S01]  /*5e20*/  LEA.HI.X.SX32 R13, R9, R121, 0x1, P0 ;  /* 0x00000079090d7211 */ /* 0x000fe200000f0eff */
[----:B------:R-:W-:Y:S01]  /*5e30*/  IMAD R3, R3, 0xff, RZ ;  /* 0x000000ff03037824 */ /* 0x000fe200078e02ff */
[-C--:B-1----:R-:W-:Y:S02]  /*5e40*/  IADD3 R18, P0, R49, R120.reuse, RZ ;  /* 0x0000007831127210 */ /* 0x082fe40007f1e0ff */
[-C--:B------:R-:W-:Y:S01]  /*5e50*/  IADD3 R14, P1, R37, R120.reuse, RZ ;  /* 0x00000078250e7210 */ /* 0x080fe20007f3e0ff */
[----:B------:R-:W5:Y:S01]  /*5e60*/  LDG.E.U16 R12, desc[UR60][R12.64] ;  /* 0x0000003c0c0c7981 */ /* 0x000f62000c1e1500 */
[----:B0-----:R-:W-:-:S02]  /*5e70*/  IADD3 R16, P2, R47, R120, RZ ;  /* 0x000000782f107210 */ /* 0x001fc40007f5e0ff */
[-C--:B------:R-:W-:Y:S02]  /*5e80*/  LEA.HI.X.SX32 R15, R11, R121.reuse, 0x1, P1 ;  /* 0x000000790b0f7211 */ /* 0x080fe400008f0eff */
[-C--:B------:R-:W-:Y:S02]  /*5e90*/  LEA.HI.X.SX32 R17, R21, R121.reuse, 0x1, P2 ;  /* 0x0000007915117211 */ /* 0x080fe400010f0eff */
[----:B------:R-:W-:Y:S01]  /*5ea0*/  LEA.HI.X.SX32 R19, R3, R121, 0x1, P0 ;  /* 0x0000007903137211 */ /* 0x000fe200000f0eff */
[----:B------:R-:W5:Y:S04]  /*5eb0*/  LDG.E.U16 R14, desc[UR60][R14.64] ;  /* 0x0000003c0e0e7981 */ /* 0x000f68000c1e1500 */
[----:B------:R-:W5:Y:S04]  /*5ec0*/  LDG.E.U16 R16, desc[UR60][R16.64] ;  /* 0x0000003c10107981 */ /* 0x000f68000c1e1500 */
[----:B------:R-:W5:Y:S01]  /*5ed0*/  LDG.E.U16 R18, desc[UR60][R18.64] ;  /* 0x0000003c12127981 */ /* 0x000f62000c1e1500 */
[----:B------:R-:W-:-:S04]  /*5ee0*/  LOP3.LUT R214, R214, 0x70, RZ, 0x3c, !PT ;  /* 0x00000070d6d67812 */ /* 0x000fc800078e3cff */
[----:B------:R-:W-:Y:S01]  /*5ef0*/  IADD3 R9, R238, R214, RZ ;  /* 0x000000d6ee097210 */ /* 0x000fe20007ffe0ff */
[----:B------:R-:W-:Y:S04]  /*5f00*/  STS.U16 [R5+0x2300], R206 ;  /* 0x002300ce05007388 */ /* 0x000fe80000000400 */
[----:B------:R-:W-:Y:S04]  /*5f10*/  STS.U16 [R5+0x2b00], R208 ;  /* 0x002b00d005007388 */ /* 0x000fe80000000400 */
[----:B------:R-:W-:Y:S04]  /*5f20*/  STS.U16 [R5+0x2f00], R8 ;  /* 0x002f000805007388 */ /* 0x000fe80000000400 */
[----:B------:R-:W-:Y:S04]  /*5f30*/  STS.U16 [R5+0x3300], R210 ;  /* 0x003300d205007388 */ /* 0x000fe80000000400 */
[----:B------:R-:W-:Y:S04]  /*5f40*/  STS.U16 [R5+0x3700], R10 ;  /* 0x0037000a05007388 */ /* 0x000fe80000000400 */
[----:B------:R-:W-:Y:S04]  /*5f50*/  STS.U16 [R5+0x3b00], R212 ;  /* 0x003b00d405007388 */ /* 0x000fe80000000400 */
[----:B---3--:R-:W-:Y:S04]  /*5f60*/  STS.U16 [R5+0x3f00], R36 ;  /* 0x003f002405007388 */ /* 0x008fe80000000400 */
[----:B------:R-:W-:Y:S04]  /*5f70*/  STS.U16 [R5+0x2700], R2 ;  /* 0x0027000205007388 */ /* 0x000fe80000000400 */
[----:B------:R-:W-:Y:S04]  /*5f80*/  STS.U16 [R5+0x4300], R40 ;  /* 0x0043002805007388 */ /* 0x000fe80000000400 */
[----:B------:R-:W-:Y:S04]  /*5f90*/  STS.U16 [R5+0x4700], R42 ;  /* 0x0047002a05007388 */ /* 0x000fe80000000400 */
[----:B------:R-:W-:Y:S04]  /*5fa0*/  STS.U16 [R5+0x4b00], R44 ;  /* 0x004b002c05007388 */ /* 0x000fe80000000400 */
[----:B------:R-:W-:Y:S04]  /*5fb0*/  STS.U16 [R5+0x5700], R50 ;  /* 0x0057003205007388 */ /* 0x000fe80000000400 */
[----:B--2---:R-:W-:Y:S04]  /*5fc0*/  STS.U16 [R5+0x4f00], R46 ;  /* 0x004f002e05007388 */ /* 0x004fe80000000400 */
        /* <DEDUP_REMOVED lines=13> */
[----:B------:R2:W-:Y:S01]  /*60a0*/  STS.U16 [R9+0x1b80], R6 ;  /* 0x001b800609007388 */ /* 0x0005e20000000400 */
[----:B0-----:R-:W-:-:S02]  /*60b0*/  MOV R0, 0x3f800000 ;  /* 0x3f80000000007802 */ /* 0x001fc40000000f00 */
[----:B-1----:R-:W-:-:S03]  /*60c0*/  MOV R7, 0x3f800000 ;  /* 0x3f80000000077802 */ /* 0x002fc60000000f00 */
[----:B------:R0:W-:Y:S01]  /*60d0*/  STL [R1+0x218], R0 ;  /* 0x0002180001007387 */ /* 0x0001e20000100800 */
[----:B------:R-:W-:Y:S02]  /*60e0*/  MOV R5, 0x3f800000 ;  /* 0x3f80000000057802 */ /* 0x000fe40000000f00 */
[----:B--2---:R-:W-:Y:S01]  /*60f0*/  MOV R6, 0x3f800000 ;  /* 0x3f80000000067802 */ /* 0x004fe20000000f00 */
[----:B------:R-:W-:Y:S04]  /*6100*/  STL [R1+0x220], R7 ;  /* 0x0002200701007387 */ /* 0x000fe80000100800 */
[----:B------:R-:W-:Y:S04]  /*6110*/  STL [R1+0x224], R6 ;  /* 0x0002240601007387 */ /* 0x000fe80000100800 */
[----:B------:R-:W-:Y:S04]  /*6120*/  STL [R1], RZ ;  /* 0x000000ff01007387 */ /* 0x000fe80000100800 */
[----:B------:R-:W-:Y:S04]  /*6130*/  STL [R1+0x21c], R5 ;  /* 0x00021c0501007387 */ /* 0x000fe80000100800 */
[----:B------:R-:W-:Y:S04]  /*6140*/  STL [R1+0x4], RZ ;  /* 0x000004ff01007387 */ /* 0x000fe80000100800 */
        /* <DEDUP_REMOVED lines=125> */
[----:B------:R-:W-:Y:S04]  /*6920*/  STS.U16 [R9+0x2380], R22 ;  /* 0x0023801609007388 */ /* 0x000fe80000000400 */
[----:B------:R-:W-:Y:S04]  /*6930*/  STS.U16 [R9+0x4780], R23 ;  /* 0x0047801709007388 */ /* 0x000fe80000000400 */
[----:B----4-:R-:W-:Y:S04]  /*6940*/  STS.U16 [R9+0x6380], R20 ;  /* 0x0063801409007388 */ /* 0x010fe80000000400 */
[----:B-----5:R-:W-:Y:S04]  /*6950*/  STS.U16 [R9+0x7380], R12 ;  /* 0x0073800c09007388 */ /* 0x020fe80000000400 */
[----:B------:R-:W-:Y:S04]  /*6960*/  STS.U16 [R9+0x7780], R14 ;  /* 0x0077800e09007388 */ /* 0x000fe80000000400 */
[----:B------:R-:W-:Y:S04]  /*6970*/  STS.U16 [R9+0x7b80], R16 ;  /* 0x007b801009007388 */ /* 0x000fe80000000400 */
[----:B------:R-:W-:Y:S04]  /*6980*/  STS.U16 [R9+0x7f80], R18 ;  /* 0x007f801209007388 */ /* 0x000fe80000000400 */
[----:B------:R-:W-:Y:S01]  /*6990*/  STL [R1+0x1fc], RZ ;  /* 0x0001fcff01007387 */ /* 0x000fe20000100800 */
[----:B------:R-:W-:Y:S01]  /*69a0*/  ISETP.GE.AND P0, PT, R244, 0x1, PT ;  /* 0x00000001f400780c */ /* 0x000fe20003f06270 */
[----:B------:R-:W-:Y:S01]  /*69b0*/  IMAD.MOV.U32 R2, RZ, RZ, -0x800000 ;  /* 0xff800000ff027424 */ /* 0x000fe200078e00ff */
[----:B------:R-:W-:Y:S01]  /*69c0*/  MOV R3, 0xff800000 ;  /* 0xff80000000037802 */ /* 0x000fe20000000f00 */
[----:B------:R-:W-:Y:S01]  /*69d0*/  STS.U16 [R9+0x380], R122 ;  /* 0x0003807a09007388 */ /* 0x000fe20000000400 */
[----:B0-----:R-:W-:-:S02]  /*69e0*/  MOV R0, 0xff800000 ;  /* 0xff80000000007802 */ /* 0x001fc40000000f00 */
[----:B------:R-:W-:Y:S02]  /*69f0*/  CS2R R36, SRZ ;  /* 0x0000000000247805 */ /* 0x000fe4000001ff00 */
[----:B------:R-:W-:Y:S01]  /*6a00*/  CS2R R46, SRZ ;  /* 0x00000000002e7805 */ /* 0x000fe2000001ff00 */
[----:B------:R-:W-:Y:S01]  /*6a10*/  STS.U16 [R9+0x780], R124 ;  /* 0x0007807c09007388 */ /* 0x000fe20000000400 */
[----:B------:R-:W-:Y:S02]  /*6a20*/  CS2R R48, SRZ ;  /* 0x0000000000307805 */ /* 0x000fe4000001ff00 */
[----:B------:R-:W-:Y:S02]  /*6a30*/  CS2R R50, SRZ ;  /* 0x0000000000327805 */ /* 0x000fe4000001ff00 */
[----:B------:R-:W-:Y:S01]  /*6a40*/  CS2R R52, SRZ ;  /* 0x0000000000347805 */ /* 0x000fe2000001ff00 */
[----:B------:R-:W-:Y:S01]  /*6a50*/  STS.U16 [R9+0xb80], R126 ;  /* 0x000b807e09007388 */ /* 0x000fe20000000400 */
[----:B------:R-:W-:-:S02]  /*6a60*/  CS2R R54, SRZ ;  /* 0x0000000000367805 */ /* 0x000fc4000001ff00 */
[----:B------:R-:W-:Y:S02]  /*6a70*/  CS2R R56, SRZ ;  /* 0x0000000000387805 */ /* 0x000fe4000001ff00 */
[----:B------:R-:W-:Y:S01]  /*6a80*/  CS2R R58, SRZ ;  /* 0x00000000003a7805 */ /* 0x000fe2000001ff00 */
[----:B------:R-:W-:Y:S01]  /*6a90*/  STS.U16 [R9+0xf80], R128 ;  /* 0x000f808009007388 */ /* 0x000fe20000000400 */
[----:B------:R-:W-:Y:S02]  /*6aa0*/  CS2R R60, SRZ ;  /* 0x00000000003c7805 */ /* 0x000fe4000001ff00 */
[----:B------:R-:W-:Y:S02]  /*6ab0*/  CS2R R62, SRZ ;  /* 0x00000000003e7805 */ /* 0x000fe4000001ff00 */
[----:B------:R-:W-:Y:S01]  /*6ac0*/  CS2R R64, SRZ ;  /* 0x0000000000407805 */ /* 0x000fe2000001ff00 */
[----:B------:R0:W-:Y:S01]  /*6ad0*/  STS.U16 [R9+0x1780], R4 ;  /* 0x0017800409007388 */ /* 0x0001e20000000400 */
[----:B------:R-:W-:-:S02]  /*6ae0*/  CS2R R66, SRZ ;  /* 0x0000000000427805 */ /* 0x000fc4000001ff00 */
        /* <DEDUP_REMOVED lines=8> */
[----:B0-----:R-:W-:Y:S02]  /*6b70*/  MOV R4, 0xff800000 ;  /* 0xff80000000047802 */ /* 0x001fe40000000f00 */
        /* <DEDUP_REMOVED lines=25> */
[----:B------:R1:W-:Y:S01]  /*6d10*/  STS.U16 [R9+0x4b80], R41 ;  /* 0x004b802909007388 */ /* 0x0003e20000000400 */
[----:B------:R-:W-:Y:S02]  /*6d20*/  CS2R R118, SRZ ;  /* 0x0000000000767805 */ /* 0x000fe4000001ff00 */
[----:B------:R-:W-:Y:S02]  /*6d30*/  CS2R R120, SRZ ;  /* 0x0000000000787805 */ /* 0x000fe4000001ff00 */
[----:B------:R-:W-:Y:S01]  /*6d40*/  CS2R R122, SRZ ;  /* 0x00000000007a7805 */ /* 0x000fe2000001ff00 */
[----:B------:R2:W-:Y:S01]  /*6d50*/  STS.U16 [R9+0x4f80], R25 ;  /* 0x004f801909007388 */ /* 0x0005e20000000400 */
[----:B------:R-:W-:-:S02]  /*6d60*/  CS2R R124, SRZ ;  /* 0x00000000007c7805 */ /* 0x000fc4000001ff00 */
[----:B0-----:R-:W-:Y:S02]  /*6d70*/  CS2R R38, SRZ ;  /* 0x0000000000267805 */ /* 0x001fe4000001ff00 */
[----:B------:R-:W-:Y:S01]  /*6d80*/  CS2R R126, SRZ ;  /* 0x00000000007e7805 */ /* 0x000fe2000001ff00 */
[----:B------:R0:W-:Y:S01]  /*6d90*/  STS.U16 [R9+0x5380], R27 ;  /* 0x0053801b09007388 */ /* 0x0001e20000000400 */
[----:B------:R-:W-:Y:S02]  /*6da0*/  CS2R R128, SRZ ;  /* 0x0000000000807805 */ /* 0x000fe4000001ff00 */
[----:B-1----:R-:W-:Y:S02]  /*6db0*/  CS2R R40, SRZ ;  /* 0x0000000000287805 */ /* 0x002fe4000001ff00 */
[----:B------:R-:W-:Y:S01]  /*6dc0*/  CS2R R130, SRZ ;  /* 0x0000000000827805 */ /* 0x000fe2000001ff00 */
[----:B------:R1:W-:Y:S01]  /*6dd0*/  STS.U16 [R9+0x5780], R43 ;  /* 0x0057802b09007388 */ /* 0x0003e20000000400 */
[----:B------:R-:W-:-:S02]  /*6de0*/  CS2R R132, SRZ ;  /* 0x0000000000847805 */ /* 0x000fc4000001ff00 */
[----:B--2---:R-:W-:Y:S02]  /*6df0*/  CS2R R24, SRZ ;  /* 0x0000000000187805 */ /* 0x004fe4000001ff00 */
[----:B------:R-:W-:Y:S01]  /*6e00*/  CS2R R134, SRZ ;  /* 0x0000000000867805 */ /* 0x000fe2000001ff00 */
[----:B------:R2:W-:Y:S01]  /*6e10*/  STS.U16 [R9+0x5b80], R29 ;  /* 0x005b801d09007388 */ /* 0x0005e20000000400 */
[----:B------:R-:W-:Y:S02]  /*6e20*/  CS2R R136, SRZ ;  /* 0x0000000000887805 */ /* 0x000fe4000001ff00 */
[----:B0-----:R-:W-:Y:S02]  /*6e30*/  CS2R R26, SRZ ;  /* 0x00000000001a7805 */ /* 0x001fe4000001ff00 */
[----:B------:R-:W-:Y:S01]  /*6e40*/  CS2R R138, SRZ ;  /* 0x00000000008a7805 */ /* 0x000fe2000001ff00 */
[----:B------:R0:W-:Y:S01]  /*6e50*/  STS.U16 [R9+0x5f80], R45 ;  /* 0x005f802d09007388 */ /* 0x0001e20000000400 */
[----:B------:R-:W-:-:S02]  /*6e60*/  CS2R R140, SRZ ;  /* 0x00000000008c7805 */ /* 0x000fc4000001ff00 */
[----:B-1----:R-:W-:Y:S02]  /*6e70*/  CS2R R42, SRZ ;  /* 0x00000000002a7805 */ /* 0x002fe4000001ff00 */
[----:B------:R-:W-:Y:S01]  /*6e80*/  CS2R R142, SRZ ;  /* 0x00000000008e7805 */ /* 0x000fe2000001ff00 */
[----:B------:R1:W-:Y:S01]  /*6e90*/  STS.U16 [R9+0x6780], R31 ;  /* 0x0067801f09007388 */ /* 0x0003e20000000400 */
[----:B------:R-:W-:Y:S02]  /*6ea0*/  CS2R R144, SRZ ;  /* 0x0000000000907805 */ /* 0x000fe4000001ff00 */
[----:B--2---:R-:W-:Y:S02]  /*6eb0*/  CS2R R28, SRZ ;  /* 0x00000000001c7805 */ /* 0x004fe4000001ff00 */
[----:B------:R-:W-:Y:S01]  /*6ec0*/  CS2R R146, SRZ ;  /* 0x0000000000927805 */ /* 0x000fe2000001ff00 */
[----:B------:R2:W-:Y:S01]  /*6ed0*/  STS.U16 [R9+0x6b80], R33 ;  /* 0x006b802109007388 */ /* 0x0005e20000000400 */
[----:B------:R-:W-:-:S02]  /*6ee0*/  CS2R R148, SRZ ;  /* 0x0000000000947805 */ /* 0x000fc4000001ff00 */
[----:B0-----:R-:W-:Y:S02]  /*6ef0*/  CS2R R44, SRZ ;  /* 0x00000000002c7805 */ /* 0x001fe4000001ff00 */
[----:B------:R-:W-:Y:S01]  /*6f00*/  CS2R R150, SRZ ;  /* 0x0000000000967805 */ /* 0x000fe2000001ff00 */
[----:B------:R0:W-:Y:S01]  /*6f10*/  STS.U16 [R9+0x6f80], R35 ;  /* 0x006f802309007388 */ /* 0x0001e20000000400 */
[----:B-1----:R-:W-:Y:S02]  /*6f20*/  CS2R R30, SRZ ;  /* 0x00000000001e7805 */ /* 0x002fe4000001ff00 */
[----:B--2---:R-:W-:Y:S02]  /*6f30*/  CS2R R32, SRZ ;  /* 0x0000000000207805 */ /* 0x004fe4000001ff00 */
[----:B0-----:R-:W-:Y:S01]  /*6f40*/  CS2R R34, SRZ ;  /* 0x0000000000227805 */ /* 0x001fe2000001ff00 */
[----:B------:R-:W-:Y:S06]  /*6f50*/  @!P0 BRA `(.L_x_0) ;  /* 0x0000008c00e88947 */ /* 0x000fec0003800000 */
[----:B------:R-:W0:Y:S01]  /*6f60*/  LDC R37, c[0x0][0x268] ;  /* 0x00009a00ff257b82 */ /* 0x000e220000000800 */
[----:B------:R-:W-:Y:S01]  /*6f70*/  SHF.R.U32.HI R0, RZ, 0x5, R242 ;  /* 0x00000005ff007819 */ /* 0x000fe200000116f2 */
[----:B------:R-:W-:Y:S01]  /*6f80*/  UMOV UR8, 0xfffffffe ;  /* 0xfffffffe00087882 */ /* 0x000fe20000000000 */
[----:B------:R-:W-:Y:S01]  /*6f90*/  ISETP.NE.U32.AND P0, PT, R180, RZ, PT ;  /* 0x000000ffb400720c */ /* 0x000fe20003f05070 */
[----:B------:R-:W-:Y:S01]  /*6fa0*/  UMOV UR9, 0x7fffffdf ;  /* 0x7fffffdf00097882 */ /* 0x000fe20000000000 */
[----:B------:R-:W-:Y:S01]  /*6fb0*/  SGXT.U32 R0, R0, 0x2 ;  /* 0x000000020000781a */ /* 0x000fe20000000000 */
[----:B------:R-:W-:Y:S01]  /*6fc0*/  IMAD.MOV.U32 R246, RZ, RZ, -0x800000 ;  /* 0xff800000fff67424 */ /* 0x000fe200078e00ff */
[----:B------:R-:W-:Y:S01]  /*6fd0*/  SEL R13, RZ, 0x90, !P0 ;  /* 0x00000090ff0d7807 */ /* 0x000fe20004000000 */
[----:B------:R-:W1:Y:S01]  /*6fe0*/  LDC.64 R6, c[0x0][0x260] ;  /* 0x00009800ff067b82 */ /* 0x000e620000000a00 */
[----:B------:R-:W-:Y:S01]  /*6ff0*/  MOV R3, RZ ;  /* 0x000000ff00037202 */ /* 0x000fe20000000f00 */
[----:B------:R-:W-:Y:S01]  /*7000*/  IMAD.MOV.U32 R247, RZ, RZ, -0x800000 ;  /* 0xff800000fff77424 */ /* 0x000fe200078e00ff */
[----:B------:R-:W-:-:S02]  /*7010*/  MOV R9, RZ ;  /* 0x000000ff00097202 */ /* 0x000fc40000000f00 */
[----:B------:R-:W-:Y:S02]  /*7020*/  CS2R R44, SRZ ;  /* 0x00000000002c7805 */ /* 0x000fe4000001ff00 */
[----:B------:R-:W-:Y:S02]  /*7030*/  R2UR UR5, R3 ;  /* 0x00000000030572ca */ /* 0x000fe400000e0000 */
[----:B------:R-:W-:Y:S02]  /*7040*/  CS2R R46, SRZ ;  /* 0x00000000002e7805 */ /* 0x000fe4000001ff00 */
[----:B------:R-:W-:Y:S01]  /*7050*/  LEA R180, R180, R182, 0x6 ;  /* 0x000000b6b4b47211 */ /* 0x000fe200078e30ff */
[----:B------:R-:W2:Y:S01]  /*7060*/  LDC R8, c[0x0][0x258] ;  /* 0x00009600ff087b82 */ /* 0x000ea20000000800 */
[----:B------:R-:W-:Y:S02]  /*7070*/  LOP3.LUT R13, R13, 0x7e, R196, 0x78, !PT ;  /* 0x0000007e0d0d7812 */ /* 0x000fe400078e78c4 */
[----:B------:R-:W-:-:S02]  /*7080*/  CS2R R48, SRZ ;  /* 0x0000000000307805 */ /* 0x000fc4000001ff00 */
[C---:B------:R-:W-:Y:S02]  /*7090*/  LOP3.LUT R189, R180.reuse, 0x20, RZ, 0x3c, !PT ;  /* 0x00000020b4bd7812 */ /* 0x040fe400078e3cff */
[----:B------:R-:W-:Y:S02]  /*70a0*/  CS2R R50, SRZ ;  /* 0x0000000000327805 */ /* 0x000fe4000001ff00 */
[C---:B------:R-:W-:Y:S02]  /*70b0*/  LOP3.LUT R190, R180.reuse, 0x10, RZ, 0x3c, !PT ;  /* 0x00000010b4be7812 */ /* 0x040fe400078e3cff */
[----:B------:R-:W-:Y:S02]  /*70c0*/  CS2R R52, SRZ ;  /* 0x0000000000347805 */ /* 0x000fe4000001ff00 */
[----:B------:R-:W-:Y:S01]  /*70d0*/  LOP3.LUT R188, R180, 0x30, RZ, 0x3c, !PT ;  /* 0x00000030b4bc7812 */ /* 0x000fe200078e3cff */
[----:B0-----:R-:W-:Y:S01]  /*70e0*/  IMAD R5, R0, R37, RZ ;  /* 0x0000002500057224 */ /* 0x001fe200078e02ff */
[----:B------:R-:W-:Y:S01]  /*70f0*/  SHF.R.U32.HI R0, RZ, 0x4, R238 ;  /* 0x00000004ff007819 */ /* 0x000fe200000116ee */
[----:B------:R-:W0:Y:S01]  /*7100*/  LDC.64 R34, c[0x0][0x220] ;  /* 0x00008800ff227b82 */ /* 0x000e220000000a00 */
[----:B------:R-:W-:Y:S01]  /*7110*/  LOP3.LUT R187, R180, 0x40, RZ, 0x3c, !PT ;  /* 0x00000040b4bb7812 */ /* 0x000fe200078e3cff */
[C---:B------:R-:W-:Y:S01]  /*7120*/  IMAD R12, R37.reuse, 0x4, R5 ;  /* 0x00000004250c7824 */ /* 0x040fe200078e0205 */
[----:B------:R-:W-:Y:S01]  /*7130*/  SGXT.U32 R2, R0, 0xe ;  /* 0x0000000e0002781a */ /* 0x000fe20000000000 */
[----:B------:R-:W-:Y:S01]  /*7140*/  VIADD R0, R238, 0x10000 ;  /* 0x00010000ee007836 */ /* 0x000fe20000000000 */
[----:B------:R-:W-:Y:S01]  /*7150*/  LOP3.LUT R186, R180, 0x50, RZ, 0x3c, !PT ;  /* 0x00000050b4ba7812 */ /* 0x000fe200078e3cff */
[----:B-1----:R1:W-:Y:S01]  /*7160*/  STL [R1+0x4bc], R7 ;  /* 0x0004bc0701007387 */ /* 0x0023e20000100800 */
[----:B------:R-:W-:Y:S01]  /*7170*/  LEA R14, R37, R12, 0x2 ;  /* 0x0000000c250e7211 */ /* 0x000fe200078e10ff */
[----:B------:R-:W3:Y:S01]  /*7180*/  LDC.64 R10, c[0x0][0x218] ;  /* 0x00008600ff0a7b82 */ /* 0x000ee20000000a00 */
[----:B------:R-:W-:-:S02]  /*7190*/  MOV R29, R6 ;  /* 0x00000006001d7202 */ /* 0x000fc40000000f00 */
[----:B------:R-:W-:Y:S02]  /*71a0*/  CS2R R54, SRZ ;  /* 0x0000000000367805 */ /* 0x000fe4000001ff00 */
[----:B------:R-:W-:Y:S02]  /*71b0*/  LEA R15, R37, R14, 0x2 ;  /* 0x0000000e250f7211 */ /* 0x000fe400078e10ff */
[----:B------:R-:W-:Y:S02]  /*71c0*/  CS2R R56, SRZ ;  /* 0x0000000000387805 */ /* 0x000fe4000001ff00 */
[----:B------:R-:W-:Y:S01]  /*71d0*/  MOV R4, R7 ;  /* 0x0000000700047202 */ /* 0x000fe20000000f00 */
[----:B--2---:R-:W-:Y:S01]  /*71e0*/  IMAD R185, R185, R8, RZ ;  /* 0x00000008b9b97224 */ /* 0x004fe200078e02ff */
[----:B------:R-:W-:Y:S01]  /*71f0*/  LEA R16, R37, R15, 0x2 ;  /* 0x0000000f25107211 */ /* 0x000fe200078e10ff */
[----:B-1----:R-:W1:Y:S01]  /*7200*/  LDC.64 R6, c[0x0][0x250] ;  /* 0x00009400ff067b82 */ /* 0x002e620000000a00 */
[----:B------:R-:W-:-:S02]  /*7210*/  IADD3 R2, P0, R2, 0x80, RZ ;  /* 0x0000008002027810 */ /* 0x000fc40007f1e0ff */
[----:B------:R-:W-:Y:S02]  /*7220*/  CS2R R58, SRZ ;  /* 0x00000000003a7805 */ /* 0x000fe4000001ff00 */
[C---:B------:R-:W-:Y:S02]  /*7230*/  LEA R17, R37.reuse, R16, 0x2 ;  /* 0x0000001025117211 */ /* 0x040fe400078e10ff */
[----:B------:R-:W-:Y:S02]  /*7240*/  CS2R R60, SRZ ;  /* 0x00000000003c7805 */ /* 0x000fe4000001ff00 */
[----:B------:R-:W-:Y:S02]  /*7250*/  SHF.R.U32.HI R0, RZ, 0x4, R0 ;  /* 0x00000004ff007819 */ /* 0x000fe40000011600 */
[----:B------:R-:W-:Y:S02]  /*7260*/  CS2R R62, SRZ ;  /* 0x00000000003e7805 */ /* 0x000fe4000001ff00 */
[----:B------:R-:W-:Y:S01]  /*7270*/  R2UR UR10, R2 ;  /* 0x00000000020a72ca */ /* 0x000fe200000e0000 */
[----:B------:R-:W-:Y:S01]  /*7280*/  IMAD R18, R37, 0x4, R17 ;  /* 0x0000000425127824 */ /* 0x000fe200078e0211 */
[----:B------:R-:W-:-:S02]  /*7290*/  SGXT.U32 R2, R0, 0xe ;  /* 0x0000000e0002781a */ /* 0x000fc40000000000 */
[----:B------:R-:W-:Y:S02]  /*72a0*/  CS2R R64, SRZ ;  /* 0x0000000000407805 */ /* 0x000fe4000001ff00 */
[----:B------:R-:W-:Y:S02]  /*72b0*/  LOP3.LUT R184, R180, 0x70, RZ, 0x3c, !PT ;  /* 0x00000070b4b87812 */ /* 0x000fe400078e3cff */
[----:B------:R-:W-:Y:S02]  /*72c0*/  CS2R R66, SRZ ;  /* 0x0000000000427805 */ /* 0x000fe4000001ff00 */
[----:B------:R-:W-:Y:S02]  /*72d0*/  LEA R19, R37, R18, 0x2 ;  /* 0x0000001225137211 */ /* 0x000fe400078e10ff */
[----:B------:R-:W-:Y:S02]  /*72e0*/  CS2R R68, SRZ ;  /* 0x0000000000447805 */ /* 0x000fe4000001ff00 */
[----:B------:R-:W-:-:S02]  /*72f0*/  IADD3 R0, P1, R2, 0x2, RZ ;  /* 0x0000000202007810 */ /* 0x000fc40007f3e0ff */
[----:B------:R-:W-:Y:S02]  /*7300*/  CS2R R70, SRZ ;  /* 0x0000000000467805 */ /* 0x000fe4000001ff00 */
[C---:B------:R-:W-:Y:S02]  /*7310*/  LEA R20, R37.reuse, R19, 0x2 ;  /* 0x0000001325147211 */ /* 0x040fe400078e10ff */
[----:B------:R-:W-:Y:S02]  /*7320*/  CS2R R72, SRZ ;  /* 0x0000000000487805 */ /* 0x000fe4000001ff00 */
[----:B------:R-:W-:Y:S01]  /*7330*/  R2UR UR6, R0 ;  /* 0x00000000000672ca */ /* 0x000fe200000e0000 */
[----:B------:R-:W-:Y:S01]  /*7340*/  IMAD.MOV.U32 R0, RZ, RZ, RZ ;  /* 0x000000ffff007224 */ /* 0x000fe200078e00ff */
[----:B------:R-:W-:Y:S02]  /*7350*/  LEA R21, R37, R20, 0x2 ;  /* 0x0000001425157211 */ /* 0x000fe400078e10ff */
[----:B------:R-:W-:-:S02]  /*7360*/  CS2R R74, SRZ ;  /* 0x00000000004a7805 */ /* 0x000fc4000001ff00 */
[----:B------:R-:W-:Y:S01]  /*7370*/  R2UR UR58, R2 ;  /* 0x00000000023a72ca */ /* 0x000fe200000e0000 */
[----:B-1----:R-:W-:Y:S01]  /*7380*/  IMAD R6, R240, R6, RZ ;  /* 0x00000006f0067224 */ /* 0x002fe200078e02ff */
[----:B------:R-:W-:Y:S02]  /*7390*/  LEA R22, R37, R21, 0x2 ;  /* 0x0000001525167211 */ /* 0x000fe400078e10ff */
[----:B------:R-:W-:Y:S02]  /*73a0*/  CS2R R76, SRZ ;  /* 0x00000000004c7805 */ /* 0x000fe4000001ff00 */
[----:B------:R-:W-:Y:S02]  /*73b0*/  R2UR UR4, R2 ;  /* 0x00000000020472ca */ /* 0x000fe400000e0000 */
[----:B------:R-:W-:Y:S02]  /*73c0*/  CS2R R78, SRZ ;  /* 0x00000000004e7805 */ /* 0x000fe4000001ff00 */
[----:B------:R-:W-:-:S02]  /*73d0*/  LOP3.LUT R2, R242, 0x1f, RZ, 0xc0, !PT ;  /* 0x0000001ff2027812 */ /* 0x000fc400078ec0ff */
[----:B------:R-:W-:Y:S02]  /*73e0*/  CS2R R80, SRZ ;  /* 0x0000000000507805 */ /* 0x000fe4000001ff00 */
[----:B------:R-:W-:Y:S02]  /*73f0*/  LEA R23, R37, R22, 0x2 ;  /* 0x0000001625177211 */ /* 0x000fe400078e10ff */
[----:B------:R-:W-:Y:S02]  /*7400*/  CS2R R82, SRZ ;  /* 0x0000000000527805 */ /* 0x000fe4000001ff00 */
[----:B------:R-:W-:Y:S01]  /*7410*/  IADD3.X R3, R0, 0x40000040, RZ, P0, !PT ;  /* 0x4000004000037810 */ /* 0x000fe200007fe4ff */
[----:B------:R-:W-:Y:S01]  /*7420*/  IMAD R0, R240, R29, RZ ;  /* 0x0000001df0007224 */ /* 0x000fe200078e02ff */
[----:B---3--:R-:W-:Y:S01]  /*7430*/  LEA R10, P0, R6, R10, 0x1 ;  /* 0x0000000a060a7211 */ /* 0x008fe200078008ff */
[----:B------:R-:W-:Y:S01]  /*7440*/  IMAD R4, R2, R4, RZ ;  /* 0x0000000402047224 */ /* 0x000fe200078e02ff */
[----:B------:R-:W-:Y:S01]  /*7450*/  R2UR UR11, R3 ;  /* 0x00000000030b72ca */ /* 0x000fe200000e0000 */
[C---:B------:R-:W-:Y:S01]  /*7460*/  IMAD R24, R37.reuse, 0x4, R23 ;  /* 0x0000000425187824 */ /* 0x040fe200078e0217 */
[----:B------:R-:W-:Y:S01]  /*7470*/  SHF.L.U32 R3, R0, 0x1, RZ ;  /* 0x0000000100037819 */ /* 0x000fe200000006ff */
[----:B------:R-:W-:Y:S01]  /*7480*/  UIADD3.64 UR12, UR4, -UR8, URZ ;  /* 0x80000008040c7297 */ /* 0x000fe2000fffe03f */
[C---:B------:R-:W-:Y:S01]  /*7490*/  SHF.L.U32 R2, R4.reuse, 0x1, RZ ;  /* 0x0000000104027819 */ /* 0x040fe200000006ff */
[----:B------:R-:W-:Y:S01]  /*74a0*/  IMAD.HI R4, R4, 0x2, RZ ;  /* 0x0000000204047827 */ /* 0x000fe200078e02ff */
[C---:B------:R-:W-:Y:S01]  /*74b0*/  LEA R25, R37.reuse, R24, 0x2 ;  /* 0x0000001825197211 */ /* 0x040fe200078e10ff */
[----:B------:R-:W-:Y:S01]  /*74c0*/  UMOV UR4, UR10 ;  /* 0x0000000a00047c82 */ /* 0x000fe20008000000 */
[----:B0-----:R-:W-:Y:S01]  /*74d0*/  IADD3 R33, P2, P3, R2, R34, R3 ;  /* 0x0000002202217210 */ /* 0x001fe20007b5e003 */
[----:B------:R-:W-:Y:S01]  /*74e0*/  IMAD.HI R2, R0, 0x2, RZ ;  /* 0x0000000200027827 */ /* 0x000fe200078e02ff */
[----:B------:R-:W-:-:S02]  /*74f0*/  LEA R26, R37, R25, 0x2 ;  /* 0x00000019251a7211 */ /* 0x000fc400078e10ff */
[----:B------:R-:W-:Y:S02]  /*7500*/  CS2R R84, SRZ ;  /* 0x0000000000547805 */ /* 0x000fe4000001ff00 */
[----:B------:R-:W-:Y:S01]  /*7510*/  LEA R0, R8, R185, 0x7 ;  /* 0x000000b908007211 */ /* 0x000fe200078e38ff */
[----:B------:R-:W-:Y:S01]  /*7520*/  UMOV UR5, UR11 ;  /* 0x0000000b00057c82 */ /* 0x000fe20008000000 */
[----:B------:R-:W-:Y:S01]  /*7530*/  IADD3.X R9, R9, 0x40000040, RZ, P1, !PT ;  /* 0x4000004009097810 */ /* 0x000fe20000ffe4ff */
[----:B------:R-:W-:Y:S01]  /*7540*/  UIADD3.64 UR14, UR4, 0x800, URZ ;  /* 0x00000800040e7897 */ /* 0x000fe2000fffe03f */
[----:B------:R-:W-:Y:S01]  /*7550*/  LEA.HI.X.SX32 R11, R6, R11, 0x1, P0 ;  /* 0x0000000b060b7211 */ /* 0x000fe200000f0eff */
[----:B------:R-:W-:Y:S01]  /*7560*/  UIADD3.64 UR10, UR4, 0x100, URZ ;  /* 0x00000100040a7897 */ /* 0x000fe2000fffe03f */
[----:B------:R-:W-:Y:S01]  /*7570*/  LEA R27, R37, R26, 0x2 ;  /* 0x0000001a251b7211 */ /* 0x000fe200078e10ff */
[----:B------:R-:W-:Y:S01]  /*7580*/  UIADD3.64 UR10, UR4, 0x780, URZ ;  /* 0x00000780040a7897 */ /* 0x000fe2000fffe03f */
[-C--:B------:R-:W-:Y:S01]  /*7590*/  LEA R8, P0, R185, R10.reuse, 0x1 ;  /* 0x0000000ab9087211 */ /* 0x080fe200078008ff */
[----:B------:R-:W-:Y:S01]  /*75a0*/  UIADD3.64 UR10, UR4, 0x880, URZ ;  /* 0x00000880040a7897 */ /* 0x000fe2000fffe03f */
[----:B------:R-:W-:Y:S01]  /*75b0*/  LEA R10, P1, R0, R10, 0x1 ;  /* 0x0000000a000a7211 */ /* 0x000fe200078208ff */
[----:B------:R-:W-:Y:S01]  /*75c0*/  UIADD3.64 UR18, UR4, 0xa00, URZ ;  /* 0x00000a0004127897 */ /* 0x000fe2000fffe03f */
[----:B------:R-:W-:-:S02]  /*75d0*/  R2UR UR7, R9 ;  /* 0x00000000090772ca */ /* 0x000fc400000e0000 */
[----:B------:R-:W-:Y:S02]  /*75e0*/  CS2R R86, SRZ ;  /* 0x0000000000567805 */ /* 0x000fe4000001ff00 */
[----:B------:R-:W-:Y:S02]  /*75f0*/  LEA R28, R37, R27, 0x2 ;  /* 0x0000001b251c7211 */ /* 0x000fe400078e10ff */
[----:B------:R-:W-:Y:S02]  /*7600*/  CS2R R88, SRZ ;  /* 0x0000000000587805 */ /* 0x000fe4000001ff00 */
[----:B------:R-:W-:Y:S02]  /*7610*/  LEA.HI.X.SX32 R9, R185, R11, 0x1, P0 ;  /* 0x0000000bb9097211 */ /* 0x000fe400000f0eff */
[----:B------:R-:W-:Y:S02]  /*7620*/  CS2R R90, SRZ ;  /* 0x00000000005a7805 */ /* 0x000fe4000001ff00 */
[----:B------:R-:W-:-:S02]  /*7630*/  IADD3.X R35, R4, R35, R2, P2, P3 ;  /* 0x0000002304237210 */ /* 0x000fc400017e6402 */
[----:B------:R-:W-:Y:S02]  /*7640*/  CS2R R92, SRZ ;  /* 0x00000000005c7805 */ /* 0x000fe4000001ff00 */
[----:B------:R-:W-:Y:S02]  /*7650*/  LEA.HI.X.SX32 R11, R0, R11, 0x1, P1 ;  /* 0x0000000b000b7211 */ /* 0x000fe400008f0eff */
[----:B------:R-:W-:Y:S02]  /*7660*/  CS2R R94, SRZ ;  /* 0x00000000005e7805 */ /* 0x000fe4000001ff00 */
[-C--:B------:R-:W-:Y:S02]  /*7670*/  LEA R42, P0, R5, R33.reuse, 0x1 ;  /* 0x00000021052a7211 */ /* 0x080fe400078008ff */
[----:B------:R-:W-:Y:S02]  /*7680*/  CS2R R96, SRZ ;  /* 0x0000000000607805 */ /* 0x000fe4000001ff00 */
[----:B------:R-:W-:-:S02]  /*7690*/  LEA R40, P1, R12, R33, 0x1 ;  /* 0x000000210c287211 */ /* 0x000fc400078208ff */
[----:B------:R-:W-:Y:S02]  /*76a0*/  CS2R R98, SRZ ;  /* 0x0000000000627805 */ /* 0x000fe4000001ff00 */
[----:B------:R-:W-:Y:S02]  /*76b0*/  LEA R38, P2, R14, R33, 0x1 ;  /* 0x000000210e267211 */ /* 0x000fe400078408ff */
[----:B------:R-:W-:Y:S02]  /*76c0*/  CS2R R100, SRZ ;  /* 0x0000000000647805 */ /* 0x000fe4000001ff00 */
[----:B------:R-:W-:Y:S02]  /*76d0*/  LEA R29, R37, R28, 0x2 ;  /* 0x0000001c251d7211 */ /* 0x000fe400078e10ff */
[----:B------:R-:W-:Y:S02]  /*76e0*/  CS2R R102, SRZ ;  /* 0x0000000000667805 */ /* 0x000fe4000001ff00 */
[----:B------:R-:W-:-:S02]  /*76f0*/  LEA.HI.X.SX32 R43, R5, R35, 0x1, P0 ;  /* 0x00000023052b7211 */ /* 0x000fc400000f0eff */
[----:B------:R-:W-:Y:S02]  /*7700*/  CS2R R104, SRZ ;  /* 0x0000000000687805 */ /* 0x000fe4000001ff00 */
[-C--:B------:R-:W-:Y:S01]  /*7710*/  LEA.HI.X.SX32 R41, R12, R35.reuse, 0x1, P1 ;  /* 0x000000230c297211 */ /* 0x080fe200008f0eff */
[C---:B------:R-:W-:Y:S01]  /*7720*/  IMAD R30, R37.reuse, 0x4, R29 ;  /* 0x00000004251e7824 */ /* 0x040fe200078e021d */
[----:B------:R-:W-:Y:S01]  /*7730*/  LEA.HI.X.SX32 R39, R14, R35, 0x1, P2 ;  /* 0x000000230e277211 */ /* 0x000fe200010f0eff */
[----:B------:R0:W-:Y:S01]  /*7740*/  STL.64 [R1+0x420], R42 ;  /* 0x0004202a01007387 */ /* 0x0001e20000100a00 */
[----:B------:R-:W-:Y:S02]  /*7750*/  LOP3.LUT R185, R180, 0x60, RZ, 0x3c, !PT ;  /* 0x00000060b4b97812 */ /* 0x000fe400078e3cff */
[----:B------:R-:W-:Y:S02]  /*7760*/  CS2R R106, SRZ ;  /* 0x00000000006a7805 */ /* 0x000fe4000001ff00 */
[----:B------:R-:W-:Y:S01]  /*7770*/  LEA R31, R37, R30, 0x2 ;  /* 0x0000001e251f7211 */ /* 0x000fe200078e10ff */
[----:B------:R1:W-:Y:S01]  /*7780*/  STL.64 [R1+0x418], R40 ;  /* 0x0004182801007387 */ /* 0x0003e20000100a00 */
[----:B------:R-:W-:-:S02]  /*7790*/  MOV R248, 0xff800000 ;  /* 0xff80000000f87802 */ /* 0x000fc40000000f00 */
[----:B------:R-:W-:Y:S02]  /*77a0*/  CS2R R108, SRZ ;  /* 0x00000000006c7805 */ /* 0x000fe4000001ff00 */
[----:B------:R-:W-:Y:S01]  /*77b0*/  LEA R3, R37, R31, 0x2 ;  /* 0x0000001f25037211 */ /* 0x000fe200078e10ff */
[----:B------:R2:W-:Y:S01]  /*77c0*/  STL.64 [R1+0x410], R38 ;  /* 0x0004102601007387 */ /* 0x0005e20000100a00 */
[----:B------:R-:W-:Y:S02]  /*77d0*/  MOV R249, 0xff800000 ;  /* 0xff80000000f97802 */ /* 0x000fe40000000f00 */
[----:B------:R-:W-:Y:S02]  /*77e0*/  CS2R R110, SRZ ;  /* 0x00000000006e7805 */ /* 0x000fe4000001ff00 */
[----:B------:R-:W-:Y:S02]  /*77f0*/  CS2R R112, SRZ ;  /* 0x0000000000707805 */ /* 0x000fe4000001ff00 */
[----:B0-----:R-:W-:Y:S01]  /*7800*/  LEA R42, P0, R15, R33, 0x1 ;  /* 0x000000210f2a7211 */ /* 0x001fe200078008ff */
[----:B------:R-:W-:Y:S01]  /*7810*/  IMAD R32, R37, 0x4, R3 ;  /* 0x0000000425207824 */ /* 0x000fe200078e0203 */
[----:B------:R-:W-:-:S02]  /*7820*/  CS2R R114, SRZ ;  /* 0x0000000000727805 */ /* 0x000fc4000001ff00 */
[----:B------:R-:W-:Y:S02]  /*7830*/  CS2R R116, SRZ ;  /* 0x0000000000747805 */ /* 0x000fe4000001ff00 */
[----:B-1----:R-:W-:Y:S02]  /*7840*/  LEA R40, P1, R16, R33, 0x1 ;  /* 0x0000002110287211 */ /* 0x002fe400078208ff */
[----:B------:R-:W-:Y:S02]  /*7850*/  CS2R R118, SRZ ;  /* 0x0000000000767805 */ /* 0x000fe4000001ff00 */
[----:B------:R-:W-:Y:S02]  /*7860*/  LEA.HI.X.SX32 R43, R15, R35, 0x1, P0 ;  /* 0x000000230f2b7211 */ /* 0x000fe400000f0eff */
[----:B------:R-:W-:Y:S02]  /*7870*/  CS2R R120, SRZ ;  /* 0x0000000000787805 */ /* 0x000fe4000001ff00 */
[----:B--2---:R-:W-:-:S02]  /*7880*/  LEA R38, P2, R17, R33, 0x1 ;  /* 0x0000002111267211 */ /* 0x004fc400078408ff */
[----:B------:R-:W-:Y:S02]  /*7890*/  CS2R R122, SRZ ;  /* 0x00000000007a7805 */ /* 0x000fe4000001ff00 */
[-C--:B------:R-:W-:Y:S01]  /*78a0*/  LEA.HI.X.SX32 R41, R16, R35.reuse, 0x1, P1 ;  /* 0x0000002310297211 */ /* 0x080fe200008f0eff */
[----:B------:R0:W-:Y:S01]  /*78b0*/  STL.64 [R1+0x408], R42 ;  /* 0x0004082a01007387 */ /* 0x0001e20000100a00 */
[----:B------:R-:W-:Y:S01]  /*78c0*/  LEA.HI.X.SX32 R39, R17, R35, 0x1, P2 ;  /* 0x0000002311277211 */ /* 0x000fe200010f0eff */
[C---:B------:R-:W-:Y:S01]  /*78d0*/  IMAD.IADD R189, R238.reuse, 0x1, R189 ;  /* 0x00000001eebd7824 */ /* 0x040fe200078e02bd */
[----:B------:R-:W-:Y:S01]  /*78e0*/  LEA R6, R37, R32, 0x2 ;  /* 0x0000002025067211 */ /* 0x000fe200078e10ff */
[----:B------:R1:W-:Y:S01]  /*78f0*/  STL.64 [R1+0x400], R40 ;  /* 0x0004002801007387 */ /* 0x0003e20000100a00 */
[----:B------:R-:W-:Y:S02]  /*7900*/  IADD3 R190, R238, R190, RZ ;  /* 0x000000beeebe7210 */ /* 0x000fe40007ffe0ff */
[----:B------:R-:W-:-:S02]  /*7910*/  CS2R R124, SRZ ;  /* 0x00000000007c7805 */ /* 0x000fc4000001ff00 */
[C---:B------:R-:W-:Y:S01]  /*7920*/  LEA R0, R37.reuse, R6, 0x2 ;  /* 0x0000000625007211 */ /* 0x040fe200078e10ff */
[----:B------:R2:W-:Y:S01]  /*7930*/  STL.64 [R1+0x3f8], R38 ;  /* 0x0003f82601007387 */ /* 0x0005e20000100a00 */
[----:B------:R-:W-:Y:S02]  /*7940*/  IADD3 R188, R238, R188, RZ ;  /* 0x000000bceebc7210 */ /* 0x000fe40007ffe0ff */
[----:B------:R-:W-:Y:S02]  /*7950*/  CS2R R126, SRZ ;  /* 0x00000000007e7805 */ /* 0x000fe4000001ff00 */
[----:B------:R-:W-:Y:S02]  /*7960*/  LEA R2, R37, R0, 0x2 ;  /* 0x0000000025027211 */ /* 0x000fe400078e10ff */
[----:B------:R-:W-:Y:S02]  /*7970*/  CS2R R128, SRZ ;  /* 0x0000000000807805 */ /* 0x000fe4000001ff00 */
[----:B0-----:R-:W-:-:S02]  /*7980*/  LEA R42, P0, R18, R33, 0x1 ;  /* 0x00000021122a7211 */ /* 0x001fc400078008ff */
[----:B------:R-:W-:Y:S02]  /*7990*/  CS2R R130, SRZ ;  /* 0x0000000000827805 */ /* 0x000fe4000001ff00 */
[----:B------:R-:W-:Y:S02]  /*79a0*/  LEA R4, R37, R2, 0x2 ;  /* 0x0000000225047211 */ /* 0x000fe400078e10ff */
[----:B------:R-:W-:Y:S02]  /*79b0*/  CS2R R132, SRZ ;  /* 0x0000000000847805 */ /* 0x000fe4000001ff00 */
[----:B-1----:R-:W-:Y:S02]  /*79c0*/  LEA R40, P1, R19, R33, 0x1 ;  /* 0x0000002113287211 */ /* 0x002fe400078208ff */
[----:B------:R-:W-:Y:S02]  /*79d0*/  CS2R R134, SRZ ;  /* 0x0000000000867805 */ /* 0x000fe4000001ff00 */
[----:B------:R-:W-:Y:S01]  /*79e0*/  LEA.HI.X.SX32 R43, R18, R35, 0x1, P0 ;  /* 0x00000023122b7211 */ /* 0x000fe200000f0eff */
[----:B------:R-:W-:Y:S01]  /*79f0*/  IMAD R5, R37, 0x4, R4 ;  /* 0x0000000425057824 */ /* 0x000fe200078e0204 */
[----:B--2---:R-:W-:-:S02]  /*7a00*/  LEA R38, P2, R20, R33, 0x1 ;  /* 0x0000002114267211 */ /* 0x004fc400078408ff */
[----:B------:R-:W-:Y:S02]  /*7a10*/  CS2R R136, SRZ ;  /* 0x0000000000887805 */ /* 0x000fe4000001ff00 */
[-C--:B------:R-:W-:Y:S01]  /*7a20*/  LEA.HI.X.SX32 R41, R19, R35.reuse, 0x1, P1 ;  /* 0x0000002313297211 */ /* 0x080fe200008f0eff */
[----:B------:R0:W-:Y:S01]  /*7a30*/  STL.64 [R1+0x3f0], R42 ;  /* 0x0003f02a01007387 */ /* 0x0001e20000100a00 */
[----:B------:R-:W-:Y:S02]  /*7a40*/  LEA.HI.X.SX32 R39, R20, R35, 0x1, P2 ;  /* 0x0000002314277211 */ /* 0x000fe400010f0eff */
[----:B------:R-:W-:Y:S02]  /*7a50*/  CS2R R138, SRZ ;  /* 0x00000000008a7805 */ /* 0x000fe4000001ff00 */
[----:B------:R-:W-:Y:S01]  /*7a60*/  LEA R18, P2, R23, R33, 0x1 ;  /* 0x0000002117127211 */ /* 0x000fe200078408ff */
[----:B------:R1:W-:Y:S01]  /*7a70*/  STL.64 [R1+0x3e8], R40 ;  /* 0x0003e82801007387 */ /* 0x0003e20000100a00 */
[----:B------:R-:W-:-:S02]  /*7a80*/  LEA R12, R37, R5, 0x2 ;  /* 0x00000005250c7211 */ /* 0x000fc400078e10ff */
[----:B------:R-:W-:Y:S02]  /*7a90*/  CS2R R140, SRZ ;  /* 0x00000000008c7805 */ /* 0x000fe4000001ff00 */
[----:B------:R-:W-:Y:S01]  /*7aa0*/  LEA.HI.X.SX32 R19, R23, R35, 0x1, P2 ;  /* 0x0000002317137211 */ /* 0x000fe200010f0eff */
[----:B------:R2:W-:Y:S01]  /*7ab0*/  STL.64 [R1+0x3e0], R38 ;  /* 0x0003e02601007387 */ /* 0x0005e20000100a00 */
[----:B------:R-:W-:Y:S02]  /*7ac0*/  LEA R20, P2, R26, R33, 0x1 ;  /* 0x000000211a147211 */ /* 0x000fe400078408ff */
[----:B------:R-:W-:Y:S02]  /*7ad0*/  CS2R R142, SRZ ;  /* 0x00000000008e7805 */ /* 0x000fe4000001ff00 */
[----:B------:R-:W-:Y:S02]  /*7ae0*/  LEA R14, R37, R12, 0x2 ;  /* 0x0000000c250e7211 */ /* 0x000fe400078e10ff */
[----:B0-----:R-:W-:-:S02]  /*7af0*/  CS2R R42, SRZ ;  /* 0x00000000002a7805 */ /* 0x001fc4000001ff00 */
[----:B------:R-:W-:Y:S02]  /*7b00*/  IADD3 R187, R238, R187, RZ ;  /* 0x000000bbeebb7210 */ /* 0x000fe40007ffe0ff */
[----:B------:R-:W-:Y:S02]  /*7b10*/  CS2R R144, SRZ ;  /* 0x0000000000907805 */ /* 0x000fe4000001ff00 */
[----:B------:R-:W-:Y:S02]  /*7b20*/  LEA R15, R37, R14, 0x2 ;  /* 0x0000000e250f7211 */ /* 0x000fe400078e10ff */
[----:B------:R-:W-:Y:S02]  /*7b30*/  CS2R R146, SRZ ;  /* 0x0000000000927805 */ /* 0x000fe4000001ff00 */
[----:B-1----:R-:W-:Y:S02]  /*7b40*/  LEA R40, P0, R21, R33, 0x1 ;  /* 0x0000002115287211 */ /* 0x002fe400078008ff */
[----:B------:R-:W-:-:S02]  /*7b50*/  CS2R R148, SRZ ;  /* 0x0000000000947805 */ /* 0x000fc4000001ff00 */
[----:B------:R-:W-:Y:S02]  /*7b60*/  LEA R16, R37, R15, 0x2 ;  /* 0x0000000f25107211 */ /* 0x000fe400078e10ff */
[----:B------:R-:W-:Y:S02]  /*7b70*/  CS2R R150, SRZ ;  /* 0x0000000000967805 */ /* 0x000fe4000001ff00 */
[C---:B--2---:R-:W-:Y:S01]  /*7b80*/  LEA R38, P1, R22.reuse, R33, 0x1 ;  /* 0x0000002116267211 */ /* 0x044fe200078208ff */
[----:B------:R-:W-:Y:S01]  /*7b90*/  UIADD3.64 UR8, UR4, 0x80, URZ ;  /* 0x0000008004087897 */ /* 0x000fe2000fffe03f */
[-C--:B------:R-:W-:Y:S01]  /*7ba0*/  LEA.HI.X.SX32 R41, R21, R35.reuse, 0x1, P0 ;  /* 0x0000002315297211 */ /* 0x080fe200000f0eff */
[----:B------:R-:W-:Y:S01]  /*7bb0*/  IMAD R17, R37, 0x4, R16 ;  /* 0x0000000425117824 */ /* 0x000fe200078e0210 */
[-C--:B------:R-:W-:Y:S01]  /*7bc0*/  LEA.HI.X.SX32 R39, R22, R35.reuse, 0x1, P1 ;  /* 0x0000002316277211 */ /* 0x080fe200008f0eff */
[----:B------:R-:W-:Y:S01]  /*7bd0*/  UIADD3.64 UR8, UR4, 0x180, URZ ;  /* 0x0000018004087897 */ /* 0x000fe2000fffe03f */
[----:B------:R-:W-:Y:S01]  /*7be0*/  LEA.HI.X.SX32 R21, R26, R35, 0x1, P2 ;  /* 0x000000231a157211 */ /* 0x000fe200010f0eff */
[----:B------:R0:W-:Y:S01]  /*7bf0*/  STL.64 [R1+0x3d8], R40 ;  /* 0x0003d82801007387 */ /* 0x0001e20000100a00 */
[C---:B------:R-:W-:Y:S01]  /*7c00*/  LEA R22, P2, R29.reuse, R33, 0x1 ;  /* 0x000000211d167211 */ /* 0x040fe200078408ff */
[----:B------:R-:W-:Y:S01]  /*7c10*/  UIADD3.64 UR16, UR4, 0x280, URZ ;  /* 0x0000028004107897 */ /* 0x000fe2000fffe03f */
[C---:B------:R-:W-:Y:S01]  /*7c20*/  IADD3 R186, R238.reuse, R186, RZ ;  /* 0x000000baeeba7210 */ /* 0x040fe20007ffe0ff */
[----:B------:R1:W-:Y:S01]  /*7c30*/  STL.64 [R1+0x3d0], R38 ;  /* 0x0003d02601007387 */ /* 0x0003e20000100a00 */
[----:B------:R-:W-:Y:S01]  /*7c40*/  LEA.HI.X.SX32 R23, R29, R35, 0x1, P2 ;  /* 0x000000231d177211 */ /* 0x000fe200010f0eff */
[----:B------:R-:W-:Y:S01]  /*7c50*/  UIADD3.64 UR20, UR4, 0x300, URZ ;  /* 0x0000030004147897 */ /* 0x000fe2000fffe03f */
[C---:B------:R-:W-:Y:S01]  /*7c60*/  IADD3 R185, R238.reuse, R185, RZ ;  /* 0x000000b9eeb97210 */ /* 0x040fe20007ffe0ff */
[----:B------:R2:W-:Y:S01]  /*7c70*/  STL.64 [R1+0x3c8], R18 ;  /* 0x0003c81201007387 */ /* 0x0005e20000100a00 */
[----:B------:R-:W-:Y:S01]  /*7c80*/  IADD3 R184, R238, R184, RZ ;  /* 0x000000b8eeb87210 */ /* 0x000fe20007ffe0ff */
[----:B------:R-:W-:Y:S01]  /*7c90*/  UIADD3.64 UR24, UR4, 0x380, URZ ;  /* 0x0000038004187897 */ /* 0x000fe2000fffe03f */
[----:B0-----:R-:W-:Y:S01]  /*7ca0*/  LEA R40, P0, R24, R33, 0x1 ;  /* 0x0000002118287211 */ /* 0x001fe200078008ff */
[----:B------:R-:W-:-:S02]  /*7cb0*/  UIADD3.64 UR28, UR4, 0x400, URZ ;  /* 0x00000400041c7897 */ /* 0x000fc4000fffe03f */
[----:B------:R-:W-:Y:S01]  /*7cc0*/  UIADD3.64 UR32, UR4, 0x480, URZ ;  /* 0x0000048004207897 */ /* 0x000fe2000fffe03f */
[C---:B-1----:R-:W-:Y:S01]  /*7cd0*/  LEA R38, P1, R25.reuse, R33, 0x1 ;  /* 0x0000002119267211 */ /* 0x042fe200078208ff */
[----:B------:R-:W-:Y:S01]  /*7ce0*/  UIADD3.64 UR36, UR4, 0x500, URZ ;  /* 0x0000050004247897 */ /* 0x000fe2000fffe03f */
[-C--:B------:R-:W-:Y:S01]  /*7cf0*/  LEA.HI.X.SX32 R41, R24, R35.reuse, 0x1, P0 ;  /* 0x0000002318297211 */ /* 0x080fe200000f0eff */
[----:B------:R-:W-:Y:S01]  /*7d00*/  UIADD3.64 UR40, UR4, 0x580, URZ ;  /* 0x0000058004287897 */ /* 0x000fe2000fffe03f */
[----:B------:R-:W-:Y:S01]  /*7d10*/  LEA.HI.X.SX32 R39, R25, R35, 0x1, P1 ;  /* 0x0000002319277211 */ /* 0x000fe200008f0eff */
[----:B------:R-:W-:Y:S01]  /*7d20*/  UIADD3.64 UR44, UR4, 0x600, URZ ;  /* 0x00000600042c7897 */ /* 0x000fe2000fffe03f */
[C---:B------:R-:W-:Y:S01]  /*7d30*/  LEA R24, P1, R28.reuse, R33, 0x1 ;  /* 0x000000211c187211 */ /* 0x040fe200078208ff */
[----:B------:R0:W-:Y:S01]  /*7d40*/  STL.64 [R1+0x3c0], R40 ;  /* 0x0003c02801007387 */ /* 0x0001e20000100a00 */
[----:B--2---:R-:W-:Y:S01]  /*7d50*/  LEA R18, R37, R17, 0x2 ;  /* 0x0000001125127211 */ /* 0x004fe200078e10ff */
[----:B------:R-:W-:Y:S01]  /*7d60*/  UIADD3.64 UR48, UR4, 0x680, URZ ;  /* 0x0000068004307897 */ /* 0x000fe2000fffe03f */
[----:B------:R-:W-:Y:S01]  /*7d70*/  LEA.HI.X.SX32 R25, R28, R35, 0x1, P1 ;  /* 0x000000231c197211 */ /* 0x000fe200008f0eff */
[----:B------:R1:W-:Y:S01]  /*7d80*/  STL.64 [R1+0x3b8], R38 ;  /* 0x0003b82601007387 */ /* 0x0003e20000100a00 */
[----:B------:R-:W-:Y:S01]  /*7d90*/  LEA R26, P1, R31, R33, 0x1 ;  /* 0x000000211f1a7211 */ /* 0x000fe200078208ff */
[----:B------:R-:W-:Y:S01]  /*7da0*/  UIADD3.64 UR52, UR4, 0x700, URZ ;  /* 0x0000070004347897 */ /* 0x000fe2000fffe03f */
[----:B------:R-:W-:Y:S01]  /*7db0*/  LEA R19, R37, R18, 0x2 ;  /* 0x0000001225137211 */ /* 0x000fe200078e10ff */
[----:B------:R2:W-:Y:S01]  /*7dc0*/  STL.64 [R1+0x3b0], R20 ;  /* 0x0003b01401007387 */ /* 0x0005e20000100a00 */
[----:B------:R-:W-:Y:S01]  /*7dd0*/  UMOV UR59, 0x40000040 ;  /* 0x40000040003b7882 */ /* 0x000fe20000000000 */
[----:B------:R-:W-:Y:S01]  /*7de0*/  UIADD3.64 UR22, UR6, 0x104, URZ ;  /* 0x0000010406167897 */ /* 0x000fe2000fffe03f */
[----:B0-----:R-:W-:Y:S01]  /*7df0*/  CS2R R40, SRZ ;  /* 0x0000000000287805 */ /* 0x001fe2000001ff00 */
[----:B------:R-:W-:-:S02]  /*7e00*/  UIADD3.64 UR26, UR6, 0x1fe, URZ ;  /* 0x000001fe061a7897 */ /* 0x000fc4000fffe03f */
[----:B------:R-:W-:Y:S01]  /*7e10*/  UIADD3.64 UR30, UR6, 0x200, URZ ;  /* 0x00000200061e7897 */ /* 0x000fe2000fffe03f */
[C---:B-1----:R-:W-:Y:S01]  /*7e20*/  LEA R38, P0, R27.reuse, R33, 0x1 ;  /* 0x000000211b267211 */ /* 0x042fe200078008ff */
[----:B------:R-:W-:Y:S02]  /*7e30*/  UIADD3.64 UR34, UR6, 0x202, URZ ;  /* 0x0000020206227897 */ /* 0x000fe4000fffe03f */
[----:B------:R-:W-:Y:S01]  /*7e40*/  UIADD3.64 UR38, UR6, 0x204, URZ ;  /* 0x0000020406267897 */ /* 0x000fe2000fffe03f */
[-C--:B------:R-:W-:Y:S01]  /*7e50*/  LEA.HI.X.SX32 R39, R27, R35.reuse, 0x1, P0 ;  /* 0x000000231b277211 */ /* 0x080fe200000f0eff */
[----:B------:R-:W-:Y:S01]  /*7e60*/  UIADD3.64 UR42, UR6, 0x2fe, URZ ;  /* 0x000002fe062a7897 */ /* 0x000fe2000fffe03f */
[----:B------:R-:W-:Y:S01]  /*7e70*/  LEA.HI.X.SX32 R27, R31, R35, 0x1, P1 ;  /* 0x000000231f1b7211 */ /* 0x000fe200008f0eff */
[----:B------:R-:W-:Y:S01]  /*7e80*/  UIADD3.64 UR46, UR6, 0x300, URZ ;  /* 0x00000300062e7897 */ /* 0x000fe2000fffe03f */
[----:B--2---:R-:W-:Y:S01]  /*7e90*/  LEA R20, R37, R19, 0x2 ;  /* 0x0000001325147211 */ /* 0x004fe200078e10ff */
[----:B------:R0:W-:Y:S01]  /*7ea0*/  STL.64 [R1+0x3a8], R38 ;  /* 0x0003a82601007387 */ /* 0x0001e20000100a00 */
[----:B------:R-:W-:-:S02]  /*7eb0*/  UIADD3.64 UR50, UR6, 0x302, URZ ;  /* 0x0000030206327897 */ /* 0x000fc4000fffe03f */
[----:B------:R-:W-:Y:S01]  /*7ec0*/  LEA R21, R37, R20, 0x2 ;  /* 0x0000001425157211 */ /* 0x000fe200078e10ff */
[----:B------:R1:W-:Y:S01]  /*7ed0*/  STL.64 [R1+0x3a0], R24 ;  /* 0x0003a01801007387 */ /* 0x0003e20000100a00 */
[----:B------:R-:W-:-:S03]  /*7ee0*/  UIADD3.64 UR54, UR6, 0x304, URZ ;  /* 0x0000030406367897 */ /* 0x000fc6000fffe03f */
[----:B------:R2:W-:Y:S01]  /*7ef0*/  STL.64 [R1+0x398], R22 ;  /* 0x0003981601007387 */ /* 0x0005e20000100a00 */
[CC--:B0-----:R-:W-:Y:S02]  /*7f00*/  LEA R38, P0, R30.reuse, R33.reuse, 0x1 ;  /* 0x000000211e267211 */ /* 0x0c1fe400078008ff */
[C---:B-1----:R-:W-:Y:S02]  /*7f10*/  LEA R24, P2, R3.reuse, R33, 0x1 ;  /* 0x0000002103187211 */ /* 0x042fe400078408ff */
[-C--:B------:R-:W-:Y:S02]  /*7f20*/  LEA.HI.X.SX32 R39, R30, R35.reuse, 0x1, P0 ;  /* 0x000000231e277211 */ /* 0x080fe400000f0eff */
[----:B------:R-:W-:Y:S02]  /*7f30*/  CS2R R30, SRZ ;  /* 0x00000000001e7805 */ /* 0x000fe4000001ff00 */
[----:B------:R-:W-:Y:S01]  /*7f40*/  LEA.HI.X.SX32 R25, R3, R35, 0x1, P2 ;  /* 0x0000002303197211 */ /* 0x000fe200010f0eff */
[C---:B--2---:R-:W-:Y:S01]  /*7f50*/  IMAD R22, R37.reuse, 0x4, R21 ;  /* 0x0000000425167824 */ /* 0x044fe200078e0215 */
[C---:B------:R-:W-:Y:S01]  /*7f60*/  LEA R28, P0, R32.reuse, R33, 0x1 ;  /* 0x00000021201c7211 */ /* 0x040fe200078008ff */
[----:B------:R0:W-:Y:S03]  /*7f70*/  STL.64 [R1+0x390], R38 ;  /* 0x0003902601007387 */ /* 0x0001e60000100a00 */
[----:B------:R-:W-:Y:S01]  /*7f80*/  LEA.HI.X.SX32 R29, R32, R35, 0x1, P0 ;  /* 0x00000023201d7211 */ /* 0x000fe200000f0eff */
[----:B------:R1:W-:Y:S01]  /*7f90*/  STL.64 [R1+0x388], R26 ;  /* 0x0003881a01007387 */ /* 0x0003e20000100a00 */
[----:B------:R-:W-:-:S03]  /*7fa0*/  LEA R3, R37, R22, 0x2 ;  /* 0x0000001625037211 */ /* 0x000fc600078e10ff */
[----:B------:R2:W-:Y:S01]  /*7fb0*/  STL.64 [R1+0x380], R24 ;  /* 0x0003801801007387 */ /* 0x0005e20000100a00 */
[----:B------:R-:W-:-:S03]  /*7fc0*/  LEA R23, R37, R3, 0x2 ;  /* 0x0000000325177211 */ /* 0x000fc600078e10ff */
[----:B------:R3:W-:Y:S01]  /*7fd0*/  STL.64 [R1+0x378], R28 ;  /* 0x0003781c01007387 */ /* 0x0007e20000100a00 */
[----:B0-----:R-:W-:Y:S02]  /*7fe0*/  CS2R R38, SRZ ;  /* 0x0000000000267805 */ /* 0x001fe4000001ff00 */
[-C--:B-1----:R-:W-:Y:S02]  /*7ff0*/  LEA R26, P1, R6, R33.reuse, 0x1 ;  /* 0x00000021061a7211 */ /* 0x082fe400078208ff */
[----:B--2---:R-:W-:Y:S02]  /*8000*/  LEA R24, P2, R0, R33, 0x1 ;  /* 0x0000002100187211 */ /* 0x004fe400078408ff */
[-C--:B------:R-:W-:Y:S02]  /*8010*/  LEA.HI.X.SX32 R27, R6, R35.reuse, 0x1, P1 ;  /* 0x00000023061b7211 */ /* 0x080fe400008f0eff */
[----:B------:R-:W-:Y:S02]  /*8020*/  LEA.HI.X.SX32 R25, R0, R35, 0x1, P2 ;  /* 0x0000002300197211 */ /* 0x000fe400010f0eff */
[----:B---3--:R-:W-:Y:S01]  /*8030*/  LEA R28, P0, R2, R33, 0x1 ;  /* 0x00000021021c7211 */ /* 0x008fe200078008ff */
[----:B------:R0:W-:Y:S01]  /*8040*/  STL.64 [R1+0x370], R26 ;  /* 0x0003701a01007387 */ /* 0x0001e20000100a00 */
[----:B------:R-:W-:-:S02]  /*8050*/  LEA R0, R37, R23, 0x2 ;  /* 0x0000001725007211 */ /* 0x000fc400078e10ff */
[----:B------:R-:W-:Y:S01]  /*8060*/  LEA.HI.X.SX32 R29, R2, R35, 0x1, P0 ;  /* 0x00000023021d7211 */ /* 0x000fe200000f0eff */
[----:B------:R1:W-:Y:S01]  /*8070*/  STL.64 [R1+0x368], R24 ;  /* 0x0003681801007387 */ /* 0x0003e20000100a00 */
[----:B------:R-:W-:-:S03]  /*8080*/  LEA R6, R37, R0, 0x2 ;  /* 0x0000000025067211 */ /* 0x000fc600078e10ff */
[----:B------:R2:W-:Y:S02]  /*8090*/  STL.64 [R1+0x360], R28 ;  /* 0x0003601c01007387 */ /* 0x0005e40000100a00 */
[----:B------:R-:W-:Y:S01]  /*80a0*/  IMAD R2, R37, 0x4, R6 ;  /* 0x0000000425027824 */ /* 0x000fe200078e0206 */
[CC--:B0-----:R-:W-:Y:S02]  /*80b0*/  LEA R26, P1, R4.reuse, R33.reuse, 0x1 ;  /* 0x00000021041a7211 */ /* 0x0c1fe400078208ff */
[C---:B-1----:R-:W-:Y:S02]  /*80c0*/  LEA R24, P2, R5.reuse, R33, 0x1 ;  /* 0x0000002105187211 */ /* 0x042fe400078408ff */
[-C--:B------:R-:W-:Y:S02]  /*80d0*/  LEA.HI.X.SX32 R27, R4, R35.reuse, 0x1, P1 ;  /* 0x00000023041b7211 */ /* 0x080fe400008f0eff */
[----:B------:R-:W-:Y:S02]  /*80e0*/  LEA.HI.X.SX32 R25, R5, R35, 0x1, P2 ;  /* 0x0000002305197211 */ /* 0x000fe400010f0eff */
[----:B--2---:R-:W-:Y:S01]  /*80f0*/  LEA R28, P0, R12, R33, 0x1 ;  /* 0x000000210c1c7211 */ /* 0x004fe200078008ff */
[----:B------:R0:W-:Y:S01]  /*8100*/  STL.64 [R1+0x358], R26 ;  /* 0x0003581a01007387 */ /* 0x0001e20000100a00 */
[----:B------:R-:W-:-:S02]  /*8110*/  LEA R4, R37, R2, 0x2 ;  /* 0x0000000225047211 */ /* 0x000fc400078e10ff */
[----:B------:R-:W-:Y:S01]  /*8120*/  LEA.HI.X.SX32 R29, R12, R35, 0x1, P0 ;  /* 0x000000230c1d7211 */ /* 0x000fe200000f0eff */
[----:B------:R1:W-:Y:S01]  /*8130*/  STL.64 [R1+0x350], R24 ;  /* 0x0003501801007387 */ /* 0x0003e20000100a00 */
[----:B------:R-:W-:-:S03]  /*8140*/  LEA R5, R37, R4, 0x2 ;  /* 0x0000000425057211 */ /* 0x000fc600078e10ff */
[----:B------:R2:W-:Y:S01]  /*8150*/  STL.64 [R1+0x348], R28 ;  /* 0x0003481c01007387 */ /* 0x0005e20000100a00 */
[----:B------:R-:W-:Y:S02]  /*8160*/  LEA R12, R37, R5, 0x2 ;  /* 0x00000005250c7211 */ /* 0x000fe400078e10ff */
        /* <DEDUP_REMOVED lines=8> */
[----:B------:R1:W-:Y:S02]  /*81f0*/  STL.64 [R1+0x338], R24 ;  /* 0x0003381801007387 */ /* 0x0003e40000100a00 */
[----:B------:R-:W-:Y:S02]  /*8200*/  IMAD R15, R37, 0x4, R14 ;  /* 0x00000004250f7824 */ /* 0x000fe400078e020e */
[----:B------:R2:W-:Y:S01]  /*8210*/  STL.64 [R1+0x330], R28 ;  /* 0x0003301c01007387 */ /* 0x0005e20000100a00 */
[CC--:B0-----:R-:W-:Y:S02]  /*8220*/  LEA R26, P1, R17.reuse, R33.reuse, 0x1 ;  /* 0x00000021111a7211 */ /* 0x0c1fe400078208ff */
[----:B-1----:R-:W-:Y:S02]  /*8230*/  LEA R24, P2, R18, R33, 0x1 ;  /* 0x0000002112187211 */ /* 0x002fe400078408ff */
[----:B------:R-:W-:-:S02]  /*8240*/  LEA.HI.X.SX32 R27, R17, R35, 0x1, P1 ;  /* 0x00000023111b7211 */ /* 0x000fc400008f0eff */
[----:B------:R-:W-:Y:S02]  /*8250*/  LEA.HI.X.SX32 R25, R18, R35, 0x1, P2 ;  /* 0x0000002312197211 */ /* 0x000fe400010f0eff */
[----:B--2---:R-:W-:Y:S02]  /*8260*/  CS2R R28, SRZ ;  /* 0x00000000001c7805 */ /* 0x004fe4000001ff00 */
[C---:B------:R-:W-:Y:S01]  /*8270*/  LEA R16, P2, R21.reuse, R33, 0x1 ;  /* 0x0000002115107211 */ /* 0x040fe200078408ff */
[----:B------:R0:W-:Y:S03]  /*8280*/  STL.64 [R1+0x328], R26 ;  /* 0x0003281a01007387 */ /* 0x0001e60000100a00 */
[----:B------:R-:W-:Y:S01]  /*8290*/  LEA.HI.X.SX32 R17, R21, R35, 0x1, P2 ;  /* 0x0000002315117211 */ /* 0x000fe200010f0eff */
[----:B------:R1:W-:Y:S01]  /*82a0*/  STL.64 [R1+0x320], R24 ;  /* 0x0003201801007387 */ /* 0x0003e20000100a00 */
[----:B------:R-:W-:-:S03]  /*82b0*/  LEA R18, P2, R23, R33, 0x1 ;  /* 0x0000002117127211 */ /* 0x000fc600078408ff */
[----:B------:R2:W-:Y:S01]  /*82c0*/  STL.64 [R1+0x308], R16 ;  /* 0x0003081001007387 */ /* 0x0005e20000100a00 */
[CC--:B0-----:R-:W-:Y:S02]  /*82d0*/  LEA R26, P0, R19.reuse, R33.reuse, 0x1 ;  /* 0x00000021131a7211 */ /* 0x0c1fe400078008ff */
[C---:B-1----:R-:W-:Y:S02]  /*82e0*/  LEA R24, P1, R20.reuse, R33, 0x1 ;  /* 0x0000002114187211 */ /* 0x042fe400078208ff */
[-C--:B------:R-:W-:Y:S02]  /*82f0*/  LEA.HI.X.SX32 R27, R19, R35.reuse, 0x1, P0 ;  /* 0x00000023131b7211 */ /* 0x080fe400000f0eff */
[-C--:B------:R-:W-:Y:S02]  /*8300*/  LEA.HI.X.SX32 R25, R20, R35.reuse, 0x1, P1 ;  /* 0x0000002314197211 */ /* 0x080fe400008f0eff */
[----:B------:R-:W-:Y:S01]  /*8310*/  LEA.HI.X.SX32 R19, R23, R35, 0x1, P2 ;  /* 0x0000002317137211 */ /* 0x000fe200010f0eff */
[----:B------:R0:W-:Y:S01]  /*8320*/  STL.64 [R1+0x318], R26 ;  /* 0x0003181a01007387 */ /* 0x0001e20000100a00 */
[----:B------:R-:W-:-:S02]  /*8330*/  LEA R20, P2, R2, R33, 0x1 ;  /* 0x0000002102147211 */ /* 0x000fc400078408ff */
[C---:B--2---:R-:W-:Y:S01]  /*8340*/  LEA R16, R37.reuse, R15, 0x2 ;  /* 0x0000000f25107211 */ /* 0x044fe200078e10ff */
[----:B------:R1:W-:Y:S01]  /*8350*/  STL.64 [R1+0x310], R24 ;  /* 0x0003101801007387 */ /* 0x0003e20000100a00 */
[----:B------:R-:W-:Y:S02]  /*8360*/  LEA.HI.X.SX32 R21, R2, R35, 0x1, P2 ;  /* 0x0000002302157211 */ /* 0x000fe400010f0eff */
[----:B------:R-:W-:Y:S02]  /*8370*/  LEA R17, R37, R16, 0x2 ;  /* 0x0000001025117211 */ /* 0x000fe400078e10ff */
[CC--:B0-----:R-:W-:Y:S02]  /*8380*/  LEA R26, P0, R22.reuse, R33.reuse, 0x1 ;  /* 0x00000021161a7211 */ /* 0x0c1fe400078008ff */
[----:B-1----:R-:W-:Y:S02]  /*8390*/  LEA R24, P1, R3, R33, 0x1 ;  /* 0x0000002103187211 */ /* 0x002fe400078208ff */
[----:B------:R-:W-:-:S02]  /*83a0*/  LEA.HI.X.SX32 R27, R22, R35, 0x1, P0 ;  /* 0x00000023161b7211 */ /* 0x000fc400000f0eff */
[----:B------:R-:W-:Y:S02]  /*83b0*/  LEA.HI.X.SX32 R25, R3, R35, 0x1, P1 ;  /* 0x0000002303197211 */ /* 0x000fe400008f0eff */
[----:B------:R-:W-:Y:S01]  /*83c0*/  LEA R3, R37, R17, 0x2 ;  /* 0x0000001125037211 */ /* 0x000fe200078e10ff */
[----:B------:R0:W-:Y:S04]  /*83d0*/  STL.64 [R1+0x300], R26 ;  /* 0x0003001a01007387 */ /* 0x0001e80000100a00 */
[----:B------:R1:W-:Y:S04]  /*83e0*/  STL.64 [R1+0x2f8], R24 ;  /* 0x0002f81801007387 */ /* 0x0003e80000100a00 */
[----:B------:R2:W-:Y:S01]  /*83f0*/  STL.64 [R1+0x2f0], R18 ;  /* 0x0002f01201007387 */ /* 0x0005e20000100a00 */
[----:B0-----:R-:W-:-:S02]  /*8400*/  LEA R26, P0, R0, R33, 0x1 ;  /* 0x00000021001a7211 */ /* 0x001fc400078008ff */
[----:B-1----:R-:W-:Y:S02]  /*8410*/  LEA R24, P1, R6, R33, 0x1 ;  /* 0x0000002106187211 */ /* 0x002fe400078208ff */
[-C--:B------:R-:W-:Y:S02]  /*8420*/  LEA.HI.X.SX32 R27, R0, R35.reuse, 0x1, P0 ;  /* 0x00000023001b7211 */ /* 0x080fe400000f0eff */
[----:B------:R-:W-:Y:S02]  /*8430*/  LEA.HI.X.SX32 R25, R6, R35, 0x1, P1 ;  /* 0x0000002306197211 */ /* 0x000fe400008f0eff */
[----:B------:R-:W-:Y:S01]  /*8440*/  LEA R22, P1, R5, R33, 0x1 ;  /* 0x0000002105167211 */ /* 0x000fe200078208ff */
[----:B------:R0:W-:Y:S01]  /*8450*/  STL.64 [R1+0x2e8], R26 ;  /* 0x0002e81a01007387 */ /* 0x0001e20000100a00 */
[----:B--2---:R-:W-:Y:S02]  /*8460*/  LEA R18, R37, R3, 0x2 ;  /* 0x0000000325127211 */ /* 0x004fe400078e10ff */
[----:B------:R-:W-:Y:S01]  /*8470*/  LEA.HI.X.SX32 R23, R5, R35, 0x1, P1 ;  /* 0x0000002305177211 */ /* 0x000fe200008f0eff */
[----:B------:R1:W-:Y:S01]  /*8480*/  STL.64 [R1+0x2e0], R24 ;  /* 0x0002e01801007387 */ /* 0x0003e20000100a00 */
[----:B------:R-:W-:-:S03]  /*8490*/  LEA R0, R37, R18, 0x2 ;  /* 0x0000001225007211 */ /* 0x000fc600078e10ff */
[----:B------:R2:W-:Y:S02]  /*84a0*/  STL.64 [R1+0x2d8], R20 ;  /* 0x0002d81401007387 */ /* 0x0005e40000100a00 */
[----:B------:R-:W-:Y:S01]  /*84b0*/  IMAD R2, R37, 0x4, R0 ;  /* 0x0000000425027824 */ /* 0x000fe200078e0200 */
[----:B0-----:R-:W-:Y:S02]  /*84c0*/  CS2R R26, SRZ ;  /* 0x00000000001a7805 */ /* 0x001fe4000001ff00 */
[-C--:B-1----:R-:W-:Y:S02]  /*84d0*/  LEA R24, P0, R4, R33.reuse, 0x1 ;  /* 0x0000002104187211 */ /* 0x082fe400078008ff */
[----:B--2---:R-:W-:Y:S02]  /*84e0*/  LEA R20, P2, R12, R33, 0x1 ;  /* 0x000000210c147211 */ /* 0x004fe400078408ff */
[-C--:B------:R-:W-:Y:S02]  /*84f0*/  LEA.HI.X.SX32 R25, R4, R35.reuse, 0x1, P0 ;  /* 0x0000002304197211 */ /* 0x080fe400000f0eff */
[----:B------:R-:W-:-:S02]  /*8500*/  LEA.HI.X.SX32 R21, R12, R35, 0x1, P2 ;  /* 0x000000230c157211 */ /* 0x000fc400010f0eff */
[C---:B------:R-:W-:Y:S01]  /*8510*/  LEA R4, R37.reuse, R2, 0x2 ;  /* 0x0000000225047211 */ /* 0x040fe200078e10ff */
[----:B------:R0:W-:Y:S03]  /*8520*/  STL.64 [R1+0x2d0], R24 ;  /* 0x0002d01801007387 */ /* 0x0001e60000100a00 */
[C---:B------:R-:W-:Y:S01]  /*8530*/  LEA R5, R37.reuse, R4, 0x2 ;  /* 0x0000000425057211 */ /* 0x040fe200078e10ff */
[----:B------:R1:W-:Y:S03]  /*8540*/  STL.64 [R1+0x2c8], R22 ;  /* 0x0002c81601007387 */ /* 0x0003e60000100a00 */
[C---:B------:R-:W-:Y:S01]  /*8550*/  LEA R6, R37.reuse, R5, 0x2 ;  /* 0x0000000525067211 */ /* 0x040fe200078e10ff */
[----:B------:R2:W-:Y:S03]  /*8560*/  STL.64 [R1+0x2c0], R20 ;  /* 0x0002c01401007387 */ /* 0x0005e60000100a00 */
[----:B------:R-:W-:-:S02]  /*8570*/  LEA R12, R37, R6, 0x2 ;  /* 0x00000006250c7211 */ /* 0x000fc400078e10ff */
[CC--:B0-----:R-:W-:Y:S02]  /*8580*/  LEA R24, P0, R14.reuse, R33.reuse, 0x1 ;  /* 0x000000210e187211 */ /* 0x0c1fe400078008ff */
[C---:B-1----:R-:W-:Y:S02]  /*8590*/  LEA R22, P1, R15.reuse, R33, 0x1 ;  /* 0x000000210f167211 */ /* 0x042fe400078208ff */
[----:B------:R-:W-:Y:S02]  /*85a0*/  LEA.HI.X.SX32 R25, R14, R35, 0x1, P0 ;  /* 0x000000230e197211 */ /* 0x000fe400000f0eff */
[C---:B--2---:R-:W-:Y:S02]  /*85b0*/  LEA R20, P2, R16.reuse, R33, 0x1 ;  /* 0x0000002110147211 */ /* 0x044fe400078408ff */
[-C--:B------:R-:W-:Y:S01]  /*85c0*/  LEA.HI.X.SX32 R23, R15, R35.reuse, 0x1, P1 ;  /* 0x000000230f177211 */ /* 0x080fe200008f0eff */
[----:B------:R0:W-:Y:S01]  /*85d0*/  STL.64 [R1+0x2b8], R24 ;  /* 0x0002b81801007387 */ /* 0x0001e20000100a00 */
[----:B------:R-:W-:-:S02]  /*85e0*/  LEA.HI.X.SX32 R21, R16, R35, 0x1, P2 ;  /* 0x0000002310157211 */ /* 0x000fc400010f0eff */
[C---:B------:R-:W-:Y:S01]  /*85f0*/  LEA R14, P2, R18.reuse, R33, 0x1 ;  /* 0x00000021120e7211 */ /* 0x040fe200078408ff */
[----:B------:R1:W-:Y:S03]  /*8600*/  STL.64 [R1+0x2b0], R22 ;  /* 0x0002b01601007387 */ /* 0x0003e60000100a00 */
[----:B------:R-:W-:Y:S01]  /*8610*/  LEA.HI.X.SX32 R15, R18, R35, 0x1, P2 ;  /* 0x00000023120f7211 */ /* 0x000fe200010f0eff */
[----:B------:R2:W-:Y:S01]  /*8620*/  STL.64 [R1+0x2a8], R20 ;  /* 0x0002a81401007387 */ /* 0x0005e20000100a00 */
[-C--:B------:R-:W-:Y:S02]  /*8630*/  LEA R16, P2, R4, R33.reuse, 0x1 ;  /* 0x0000002104107211 */ /* 0x080fe400078408ff */
[----:B0-----:R-:W-:Y:S02]  /*8640*/  CS2R R24, SRZ ;  /* 0x0000000000187805 */ /* 0x001fe4000001ff00 */
[----:B-1----:R-:W-:-:S02]  /*8650*/  LEA R22, P0, R17, R33, 0x1 ;  /* 0x0000002111167211 */ /* 0x002fc400078008ff */
[----:B--2---:R-:W-:Y:S02]  /*8660*/  LEA R20, P1, R3, R33, 0x1 ;  /* 0x0000002103147211 */ /* 0x004fe400078208ff */
[-C--:B------:R-:W-:Y:S02]  /*8670*/  LEA.HI.X.SX32 R23, R17, R35.reuse, 0x1, P0 ;  /* 0x0000002311177211 */ /* 0x080fe400000f0eff */
[-C--:B------:R-:W-:Y:S02]  /*8680*/  LEA.HI.X.SX32 R21, R3, R35.reuse, 0x1, P1 ;  /* 0x0000002303157211 */ /* 0x080fe400008f0eff */
[----:B------:R-:W-:Y:S01]  /*8690*/  LEA R3, R37, R12, 0x2 ;  /* 0x0000000c25037211 */ /* 0x000fe200078e10ff */
[----:B------:R0:W-:Y:S01]  /*86a0*/  STL.64 [R1+0x2a0], R22 ;  /* 0x0002a01601007387 */ /* 0x0001e20000100a00 */
[----:B------:R-:W-:-:S03]  /*86b0*/  LEA.HI.X.SX32 R17, R4, R35, 0x1, P2 ;  /* 0x0000002304117211 */ /* 0x000fc600010f0eff */
[----:B------:R1:W-:Y:S04]  /*86c0*/  STL.64 [R1+0x298], R20 ;  /* 0x0002981401007387 */ /* 0x0003e80000100a00 */
[----:B------:R2:W-:Y:S01]  /*86d0*/  STL.64 [R1+0x290], R14 ;  /* 0x0002900e01007387 */ /* 0x0005e20000100a00 */
[-C--:B0-----:R-:W-:Y:S02]  /*86e0*/  LEA R22, P0, R0, R33.reuse, 0x1 ;  /* 0x0000002100167211 */ /* 0x081fe400078008ff */
[----:B-1----:R-:W-:Y:S02]  /*86f0*/  LEA R20, P1, R2, R33, 0x1 ;  /* 0x0000002102147211 */ /* 0x002fe400078208ff */
[-C--:B------:R-:W-:Y:S02]  /*8700*/  LEA.HI.X.SX32 R23, R0, R35.reuse, 0x1, P0 ;  /* 0x0000002300177211 */ /* 0x080fe400000f0eff */
[----:B------:R-:W-:Y:S01]  /*8710*/  LEA.HI.X.SX32 R21, R2, R35, 0x1, P1 ;  /* 0x0000002302157211 */ /* 0x000fe200008f0eff */
[C---:B--2---:R-:W-:Y:S01]  /*8720*/  IMAD R14, R37.reuse, 0x4, R3 ;  /* 0x00000004250e7824 */ /* 0x044fe200078e0203 */
[C---:B------:R-:W-:Y:S01]  /*8730*/  LEA R18, P1, R6.reuse, R33, 0x1 ;  /* 0x0000002106127211 */ /* 0x040fe200078208ff */
[----:B------:R-:W-:Y:S03]  /*8740*/  STL.64 [R1+0x288], R22 ;  /* 0x0002881601007387 */ /* 0x000fe60000100a00 */
[----:B------:R-:W-:Y:S01]  /*8750*/  LEA R0, R37, R14, 0x2 ;  /* 0x0000000e25007211 */ /* 0x000fe200078e10ff */
[----:B------:R0:W-:Y:S01]  /*8760*/  STL.64 [R1+0x280], R20 ;  /* 0x0002801401007387 */ /* 0x0001e20000100a00 */
[----:B------:R-:W-:-:S02]  /*8770*/  LEA.HI.X.SX32 R19, R6, R35, 0x1, P1 ;  /* 0x0000002306137211 */ /* 0x000fc400008f0eff */
[C---:B------:R-:W-:Y:S01]  /*8780*/  LEA R2, R37.reuse, R0, 0x2 ;  /* 0x0000000025027211 */ /* 0x040fe200078e10ff */
[----:B------:R1:W-:Y:S01]  /*8790*/  STL.64 [R1+0x278], R16 ;  /* 0x0002781001007387 */ /* 0x0003e20000100a00 */
[----:B------:R-:W-:Y:S02]  /*87a0*/  MOV R6, RZ ;  /* 0x000000ff00067202 */ /* 0x000fe40000000f00 */
[----:B------:R-:W-:Y:S02]  /*87b0*/  LEA R4, R37, R2, 0x2 ;  /* 0x0000000225047211 */ /* 0x000fe400078e10ff */
[CC--:B0-----:R-:W-:Y:S02]  /*87c0*/  LEA R20, P0, R5.reuse, R33.reuse, 0x1 ;  /* 0x0000002105147211 */ /* 0x0c1fe400078008ff */
[----:B-1----:R-:W-:Y:S02]  /*87d0*/  LEA R16, P2, R12, R33, 0x1 ;  /* 0x000000210c107211 */ /* 0x002fe400078408ff */
[----:B------:R-:W-:-:S02]  /*87e0*/  LEA.HI.X.SX32 R21, R5, R35, 0x1, P0 ;  /* 0x0000002305157211 */ /* 0x000fc400000f0eff */
[----:B------:R-:W-:Y:S02]  /*87f0*/  LEA.HI.X.SX32 R17, R12, R35, 0x1, P2 ;  /* 0x000000230c117211 */ /* 0x000fe400010f0eff */
[----:B------:R-:W-:Y:S01]  /*8800*/  LEA R5, R37, R4, 0x2 ;  /* 0x0000000425057211 */ /* 0x000fe200078e10ff */
[----:B------:R0:W-:Y:S01]  /*8810*/  STL.64 [R1+0x270], R20 ;  /* 0x0002701401007387 */ /* 0x0001e20000100a00 */
[----:B------:R-:W-:Y:S01]  /*8820*/  LOP3.LUT R12, R13, 0x20, RZ, 0x3c, !PT ;  /* 0x000000200d0c7812 */ /* 0x000fe200078e3cff */
[C---:B------:R-:W-:Y:S02]  /*8830*/  IMAD.IADD R13, R238.reuse, 0x1, R13 ;  /* 0x00000001ee0d7824 */ /* 0x040fe400078e020d */
[----:B------:R1:W-:Y:S01]  /*8840*/  STL.64 [R1+0x268], R18 ;  /* 0x0002681201007387 */ /* 0x0003e20000100a00 */
[----:B------:R-:W-:-:S03]  /*8850*/  IADD3 R12, R238, R12, RZ ;  /* 0x0000000cee0c7210 */ /* 0x000fc60007ffe0ff */
[----:B------:R2:W-:Y:S01]  /*8860*/  STL.64 [R1+0x260], R16 ;  /* 0x0002601001007387 */ /* 0x0005e20000100a00 */
[CC--:B0-----:R-:W-:Y:S02]  /*8870*/  LEA R20, P0, R3.reuse, R33.reuse, 0x1 ;  /* 0x0000002103147211 */ /* 0x0c1fe400078008ff */
[----:B-1----:R-:W-:Y:S02]  /*8880*/  LEA R18, P1, R14, R33, 0x1 ;  /* 0x000000210e127211 */ /* 0x002fe400078208ff */
[----:B------:R-:W-:Y:S02]  /*8890*/  LEA.HI.X.SX32 R21, R3, R35, 0x1, P0 ;  /* 0x0000002303157211 */ /* 0x000fe400000f0eff */
[----:B--2---:R-:W-:Y:S02]  /*88a0*/  LEA R16, P2, R0, R33, 0x1 ;  /* 0x0000002100107211 */ /* 0x004fe400078408ff */
[-C--:B------:R-:W-:Y:S01]  /*88b0*/  LEA.HI.X.SX32 R19, R14, R35.reuse, 0x1, P1 ;  /* 0x000000230e137211 */ /* 0x080fe200008f0eff */
[----:B------:R0:W-:Y:S01]  /*88c0*/  STL.64 [R1+0x258], R20 ;  /* 0x0002581401007387 */ /* 0x0001e20000100a00 */
[----:B------:R-:W-:-:S02]  /*88d0*/  LEA.HI.X.SX32 R17, R0, R35, 0x1, P2 ;  /* 0x0000002300117211 */ /* 0x000fc400010f0eff */
[----:B------:R-:W-:Y:S01]  /*88e0*/  LEA R0, R37, R5, 0x2 ;  /* 0x0000000525007211 */ /* 0x000fe200078e10ff */
[----:B------:R1:W-:Y:S01]  /*88f0*/  STL.64 [R1+0x250], R18 ;  /* 0x0002501201007387 */ /* 0x0003e20000100a00 */
[----:B------:R-:W-:Y:S02]  /*8900*/  MOV R3, 0x3f800000 ;  /* 0x3f80000000037802 */ /* 0x000fe40000000f00 */
[----:B------:R-:W-:Y:S02]  /*8910*/  CS2R R36, SRZ ;  /* 0x0000000000247805 */ /* 0x000fe4000001ff00 */
[C---:B------:R-:W-:Y:S01]  /*8920*/  LEA R14, P3, R0.reuse, R33, 0x1 ;  /* 0x00000021000e7211 */ /* 0x040fe200078608ff */
[----:B------:R2:W-:Y:S03]  /*8930*/  STL.64 [R1+0x248], R16 ;  /* 0x0002481001007387 */ /* 0x0005e60000100a00 */
[----:B------:R-:W-:-:S02]  /*8940*/  LEA.HI.X.SX32 R15, R0, R35, 0x1, P3 ;  /* 0x00000023000f7211 */ /* 0x000fc400018f0eff */
[-C--:B0-----:R-:W-:Y:S02]  /*8950*/  LEA R20, P0, R2, R33.reuse, 0x1 ;  /* 0x0000002102147211 */ /* 0x081fe400078008ff */
[----:B------:R-:W-:Y:S02]  /*8960*/  MOV R0, 0x3f800000 ;  /* 0x3f80000000007802 */ /* 0x000fe40000000f00 */
[----:B-1----:R-:W-:Y:S02]  /*8970*/  LEA R18, P1, R4, R33, 0x1 ;  /* 0x0000002104127211 */ /* 0x002fe400078208ff */
[----:B------:R-:W-:Y:S02]  /*8980*/  LEA.HI.X.SX32 R21, R2, R35, 0x1, P0 ;  /* 0x0000002302157211 */ /* 0x000fe400000f0eff */
[----:B--2---:R-:W-:Y:S02]  /*8990*/  LEA R16, P2, R5, R33, 0x1 ;  /* 0x0000002105107211 */ /* 0x004fe400078408ff */
[----:B------:R-:W-:-:S02]  /*89a0*/  CS2R R32, SRZ ;  /* 0x0000000000207805 */ /* 0x000fc4000001ff00 */
[-C--:B------:R-:W-:Y:S01]  /*89b0*/  LEA.HI.X.SX32 R19, R4, R35.reuse, 0x1, P1 ;  /* 0x0000002304137211 */ /* 0x080fe200008f0eff */
[----:B------:R-:W-:Y:S01]  /*89c0*/  STL.64 [R1+0x240], R20 ;  /* 0x0002401401007387 */ /* 0x000fe20000100a00 */
[----:B------:R-:W-:Y:S02]  /*89d0*/  LEA.HI.X.SX32 R17, R5, R35, 0x1, P2 ;  /* 0x0000002305117211 */ /* 0x000fe400010f0eff */
[----:B------:R-:W-:Y:S02]  /*89e0*/  CS2R R34, SRZ ;  /* 0x0000000000227805 */ /* 0x000fe4000001ff00 */
[----:B------:R-:W-:Y:S01]  /*89f0*/  MOV R2, 0x3f800000 ;  /* 0x3f80000000027802 */ /* 0x000fe20000000f00 */
[----:B------:R-:W-:Y:S01]  /*8a00*/  STL.64 [R1+0x238], R18 ;  /* 0x0002381201007387 */ /* 0x000fe20000100a00 */
[----:B------:R-:W-:-:S03]  /*8a10*/  MOV R5, RZ ;  /* 0x000000ff00057202 */ /* 0x000fc60000000f00 */
[----:B------:R-:W-:Y:S04]  /*8a20*/  STL.64 [R1+0x230], R16 ;  /* 0x0002301001007387 */ /* 0x000fe80000100a00 */
[----:B------:R-:W-:Y:S04]  /*8a30*/  STL.64 [R1+0x228], R14 ;  /* 0x0002280e01007387 */ /* 0x000fe80000100a00 */
[----:B------:R-:W-:Y:S04]  /*8a40*/  STL [R1+0x218], R0 ;  /* 0x0002180001007387 */ /* 0x000fe80000100800 */
[----:B------:R-:W-:Y:S04]  /*8a50*/  STL [R1+0x204], RZ ;  /* 0x000204ff01007387 */ /* 0x000fe80000100800 */
[----:B------:R0:W-:Y:S04]  /*8a60*/  STL [R1+0x220], R3 ;  /* 0x0002200301007387 */ /* 0x0001e80000100800 */
[----:B------:R1:W-:Y:S04]  /*8a70*/  STL [R1+0x224], R2 ;  /* 0x0002240201007387 */ /* 0x0003e80000100800 */
[----:B------:R-:W-:Y:S01]  /*8a80*/  STL [R1+0x21c], R0 ;  /* 0x00021c0001007387 */ /* 0x000fe20000100800 */
[----:B0-----:R-:W-:-:S03]  /*8a90*/  MOV R3, UR13 ;  /* 0x0000000d00037c02 */ /* 0x001fc60008000f00 */
[----:B------:R-:W-:Y:S01]  /*8aa0*/  STL [R1], RZ ;  /* 0x000000ff01007387 */ /* 0x000fe20000100800 */
[----:B-1----:R-:W-:Y:S01]  /*8ab0*/  MOV R2, UR12 ;  /* 0x0000000c00027c02 */ /* 0x002fe20008000f00 */
[----:B------:R-:W-:Y:S02]  /*8ac0*/  UIADD3.64 UR12, UR4, 0x200, URZ ;  /* 0x00000200040c7897 */ /* 0x000fe4000fffe03f */
        /* <DEDUP_REMOVED lines=127> */
[----:B------:R0:W-:Y:S02]  /*92c0*/  STL.64 [R1+0x428], R2 ;  /* 0x0004280201007387 */ /* 0x0001e40000100a00 */
[----:B0-----:R-:W-:-:S02]  /*92d0*/  MOV R2, UR14 ;  /* 0x0000000e00027c02 */ /* 0x001fc40008000f00 */
[----:B------:R-:W-:Y:S01]  /*92e0*/  MOV R3, UR15 ;  /* 0x0000000f00037c02 */ /* 0x000fe20008000f00 */
[----:B------:R-:W-:-:S04]  /*92f0*/  UIADD3.64 UR14, UR4, 0x900, URZ ;  /* 0x00000900040e7897 */ /* 0x000fc8000fffe03f */
[----:B------:R0:W-:Y:S02]  /*9300*/  STL.64 [R1+0x4a8], R2 ;  /* 0x0004a80201007387 */ /* 0x0001e40000100a00 */
[----:B0-----:R-:W-:Y:S02]  /*9310*/  MOV R2, UR10 ;  /* 0x0000000a00027c02 */ /* 0x001fe40008000f00 */
[----:B------:R-:W-:Y:S01]  /*9320*/  MOV R3, UR11 ;  /* 0x0000000b00037c02 */ /* 0x000fe20008000f00 */
[----:B------:R-:W-:-:S04]  /*9330*/  UIADD3.64 UR10, UR4, 0x980, URZ ;  /* 0x00000980040a7897 */ /* 0x000fc8000fffe03f */
[----:B------:R0:W-:Y:S02]  /*9340*/  STL.64 [R1+0x4a0], R2 ;  /* 0x0004a00201007387 */ /* 0x0001e40000100a00 */
[----:B0-----:R-:W-:Y:S01]  /*9350*/  IMAD.U32 R2, RZ, RZ, UR14 ;  /* 0x0000000eff027e24 */ /* 0x001fe2000f8e00ff */
[----:B------:R-:W-:Y:S01]  /*9360*/  MOV R3, UR15 ;  /* 0x0000000f00037c02 */ /* 0x000fe20008000f00 */
[----:B------:R-:W-:Y:S01]  /*9370*/  UMOV UR14, UR58 ;  /* 0x0000003a000e7c82 */ /* 0x000fe20008000000 */
[----:B------:R-:W-:Y:S01]  /*9380*/  UMOV UR15, 0x80000020 ;  /* 0x80000020000f7882 */ /* 0x000fe20000000000 */
[----:B------:R-:W-:Y:S02]  /*9390*/  MOV R14, UR14 ;  /* 0x0000000e000e7c02 */ /* 0x000fe40008000f00 */
[----:B------:R0:W-:Y:S01]  /*93a0*/  STL.64 [R1+0x498], R2 ;  /* 0x0004980201007387 */ /* 0x0001e20000100a00 */
[----:B------:R-:W-:Y:S01]  /*93b0*/  MOV R15, UR15 ;  /* 0x0000000f000f7c02 */ /* 0x000fe20008000f00 */
[----:B------:R-:W-:Y:S01]  /*93c0*/  UIADD3.64 UR14, UR4, 0xb00, URZ ;  /* 0x00000b00040e7897 */ /* 0x000fe2000fffe03f */
[----:B0-----:R-:W-:-:S02]  /*93d0*/  MOV R2, UR10 ;  /* 0x0000000a00027c02 */ /* 0x001fc40008000f00 */
[----:B------:R-:W-:Y:S01]  /*93e0*/  MOV R3, UR11 ;  /* 0x0000000b00037c02 */ /* 0x000fe20008000f00 */
[----:B------:R-:W-:-:S04]  /*93f0*/  UIADD3.64 UR10, UR4, 0xa80, URZ ;  /* 0x00000a80040a7897 */ /* 0x000fc8000fffe03f */
[----:B------:R0:W-:Y:S04]  /*9400*/  STL.64 [R1+0x490], R2 ;  /* 0x0004900201007387 */ /* 0x0001e80000100a00 */
[----:B------:R1:W-:Y:S01]  /*9410*/  STL.64 [R1+0x430], R14 ;  /* 0x0004300e01007387 */ /* 0x0003e20000100a00 */
[----:B0-----:R-:W-:Y:S01]  /*9420*/  IMAD.U32 R2, RZ, RZ, UR18 ;  /* 0x00000012ff027e24 */ /* 0x001fe2000f8e00ff */
[----:B------:R-:W-:Y:S01]  /*9430*/  MOV R3, UR19 ;  /* 0x0000001300037c02 */ /* 0x000fe20008000f00 */
[----:B------:R-:W-:Y:S01]  /*9440*/  UIADD3.64 UR18, UR4, 0xd00, URZ ;  /* 0x00000d0004127897 */ /* 0x000fe2000fffe03f */
[----:B-1----:R-:W-:Y:S02]  /*9450*/  MOV R14, UR10 ;  /* 0x0000000a000e7c02 */ /* 0x002fe40008000f00 */
[----:B------:R-:W-:Y:S01]  /*9460*/  MOV R15, UR11 ;  /* 0x0000000b000f7c02 */ /* 0x000fe20008000f00 */
[----:B------:R0:W-:Y:S01]  /*9470*/  STL.64 [R1+0x488], R2 ;  /* 0x0004880201007387 */ /* 0x0001e20000100a00 */
[----:B------:R-:W-:-:S03]  /*9480*/  UIADD3.64 UR10, UR4, 0xb80, URZ ;  /* 0x00000b80040a7897 */ /* 0x000fc6000fffe03f */
[----:B------:R1:W-:Y:S01]  /*9490*/  STL.64 [R1+0x480], R14 ;  /* 0x0004800e01007387 */ /* 0x0003e20000100a00 */
[----:B0-----:R-:W-:Y:S02]  /*94a0*/  MOV R2, UR14 ;  /* 0x0000000e00027c02 */ /* 0x001fe40008000f00 */
[----:B------:R-:W-:Y:S01]  /*94b0*/  MOV R3, UR15 ;  /* 0x0000000f00037c02 */ /* 0x000fe20008000f00 */
[----:B------:R-:W-:-:S04]  /*94c0*/  UIADD3.64 UR14, UR4, 0xc80, URZ ;  /* 0x00000c80040e7897 */ /* 0x000fc8000fffe03f */
[----:B------:R0:W-:Y:S02]  /*94d0*/  STL.64 [R1+0x478], R2 ;  /* 0x0004780201007387 */ /* 0x0001e40000100a00 */
[----:B-1----:R-:W-:Y:S02]  /*94e0*/  MOV R14, UR14 ;  /* 0x0000000e000e7c02 */ /* 0x002fe40008000f00 */
[----:B------:R-:W-:Y:S01]  /*94f0*/  MOV R15, UR15 ;  /* 0x0000000f000f7c02 */ /* 0x000fe20008000f00 */
[----:B------:R-:W-:Y:S01]  /*9500*/  UIADD3.64 UR14, UR4, 0xe00, URZ ;  /* 0x00000e00040e7897 */ /* 0x000fe2000fffe03f */
[----:B0-----:R-:W-:Y:S01]  /*9510*/  IMAD.U32 R2, RZ, RZ, UR10 ;  /* 0x0000000aff027e24 */ /* 0x001fe2000f8e00ff */
[----:B------:R-:W-:Y:S01]  /*9520*/  MOV R3, UR11 ;  /* 0x0000000b00037c02 */ /* 0x000fe20008000f00 */
[----:B------:R-:W-:-:S04]  /*9530*/  UIADD3.64 UR10, UR4, 0xc00, URZ ;  /* 0x00000c00040a7897 */ /* 0x000fc8000fffe03f */
[----:B------:R0:W-:Y:S02]  /*9540*/  STL.64 [R1+0x470], R2 ;  /* 0x0004700201007387 */ /* 0x0001e40000100a00 */
[----:B0-----:R-:W-:Y:S02]  /*9550*/  MOV R2, UR10 ;  /* 0x0000000a00027c02 */ /* 0x001fe40008000f00 */
        /* <DEDUP_REMOVED lines=14> */
[----:B------:R-:W-:Y:S01]  /*9640*/  UIADD3.64 UR14, UR6, 0x2, URZ ;  /* 0x00000002060e7897 */ /* 0x000fe2000fffe03f */
[----:B-1----:R-:W-:Y:S01]  /*9650*/  IMAD.U32 R14, RZ, RZ, UR18 ;  /* 0x00000012ff0e7e24 */ /* 0x002fe2000f8e00ff */
[----:B------:R-:W-:Y:S01]  /*9660*/  MOV R15, UR19 ;  /* 0x00000013000f7c02 */ /* 0x000fe20008000f00 */
[----:B------:R-:W-:Y:S01]  /*9670*/  UIADD3.64 UR18, UR6, 0x4, URZ ;  /* 0x0000000406127897 */ /* 0x000fe2000fffe03f */
[----:B------:R0:W-:Y:S04]  /*9680*/  STL.64 [R1+0x448], R2 ;  /* 0x0004480201007387 */ /* 0x0001e80000100a00 */
[----:B------:R1:W-:Y:S01]  /*9690*/  STL.64 [R1+0x440], R14 ;  /* 0x0004400e01007387 */ /* 0x0003e20000100a00 */
[----:B0-----:R-:W-:-:S02]  /*96a0*/  MOV R2, UR10 ;  /* 0x0000000a00027c02 */ /* 0x001fc40008000f00 */
[----:B------:R-:W-:Y:S01]  /*96b0*/  MOV R3, UR11 ;  /* 0x0000000b00037c02 */ /* 0x000fe20008000f00 */
[----:B------:R-:W-:Y:S01]  /*96c0*/  UIADD3.64 UR10, UR6, 0xfe, URZ ;  /* 0x000000fe060a7897 */ /* 0x000fe2000fffe03f */
[----:B-1----:R-:W-:Y:S02]  /*96d0*/  MOV R14, UR14 ;  /* 0x0000000e000e7c02 */ /* 0x002fe40008000f00 */
[----:B------:R-:W-:Y:S01]  /*96e0*/  MOV R15, UR15 ;  /* 0x0000000f000f7c02 */ /* 0x000fe20008000f00 */
[----:B------:R0:W-:Y:S01]  /*96f0*/  STL.64 [R1+0x438], R2 ;  /* 0x0004380201007387 */ /* 0x0001e20000100a00 */
[----:B------:R-:W-:-:S03]  /*9700*/  UIADD3.64 UR14, UR6, 0x100, URZ ;  /* 0x00000100060e7897 */ /* 0x000fc6000fffe03f */
[----:B------:R1:W-:Y:S01]  /*9710*/  STL.64 [R1+0x210], R14 ;  /* 0x0002100e01007387 */ /* 0x0003e20000100a00 */
[----:B0-----:R-:W-:Y:S01]  /*9720*/  IMAD.U32 R2, RZ, RZ, UR18 ;  /* 0x00000012ff027e24 */ /* 0x001fe2000f8e00ff */
[----:B------:R-:W-:Y:S01]  /*9730*/  MOV R3, UR19 ;  /* 0x0000001300037c02 */ /* 0x000fe20008000f00 */
[----:B------:R-:W-:-:S04]  /*9740*/  UIADD3.64 UR18, UR6, 0x102, URZ ;  /* 0x0000010206127897 */ /* 0x000fc8000fffe03f */
[----:B------:R1:W-:Y:S08]  /*9750*/  STL.64 [R1+0x4b0], R2 ;  /* 0x0004b00201007387 */ /* 0x0003f00000100a00 */
.L_x_1:
[----:B-1----:R-:W2:Y:S01]  /*9760*/  LDL.64 R2, [R1+0x4b0] ;  /* 0x0004b00001027983 */ /* 0x002ea20000100a00 */
[----:B------:R-:W-:Y:S01]  /*9770*/  MOV R222, UR55 ;  /* 0x0000003700de7c02 */ /* 0x000fe20008000f00 */
[C---:B------:R-:W-:Y:S01]  /*9780*/  IMAD.WIDE R14, R7.reuse, 0x2, R8 ;  /* 0x00000002070e7825 */ /* 0x040fe200078e0208 */
[----:B------:R-:W-:Y:S01]  /*9790*/  MOV R221, UR54 ;  /* 0x0000003600dd7c02 */ /* 0x000fe20008000f00 */
[----:B------:R-:W3:Y:S01]  /*97a0*/  LDL.64 R228, [R1+0x210] ;  /* 0x0002100001e47983 */ /* 0x000ee20000100a00 */
[----:B------:R-:W-:Y:S01]  /*97b0*/  MOV R226, UR51 ;  /* 0x0000003300e27c02 */ /* 0x000fe20008000f00 */
[C-C-:B------:R-:W-:Y:S01]  /*97c0*/  IMAD.WIDE R18, R7.reuse, 0x2, R10.reuse ;  /* 0x0000000207127825 */ /* 0x140fe200078e020a */
[----:B------:R-:W-:Y:S01]  /*97d0*/  MOV R225, UR50 ;  /* 0x0000003200e17c02 */ /* 0x000fe20008000f00 */
[----:B------:R-:W-:Y:S01]  /*97e0*/  STL [R1+0x6d4], R248 ;  /* 0x0006d4f801007387 */ /* 0x000fe20000100800 */
[----:B------:R-:W-:Y:S01]  /*97f0*/  MOV R224, UR49 ;  /* 0x0000003100e07c02 */ /* 0x000fe20008000f00 */
[C---:B------:R-:W-:Y:S01]  /*9800*/  IMAD.WIDE R16, R6.reuse, 0x2, R10 ;  /* 0x0000000206107825 */ /* 0x040fe200078e020a */
[C---:B------:R-:W-:Y:S01]  /*9810*/  SHF.L.U32 R0, R7.reuse, 0x1, RZ ;  /* 0x0000000107007819 */ /* 0x040fe200000006ff */
[----:B------:R-:W-:Y:S01]  /*9820*/  STL [R1+0x6d0], R249 ;  /* 0x0006d0f901007387 */ /* 0x000fe20000100800 */
[----:B------:R-:W-:Y:S01]  /*9830*/  MOV R223, UR48 ;  /* 0x0000003000df7c02 */ /* 0x000fe20008000f00 */
[----:B------:R-:W-:Y:S01]  /*9840*/  IMAD R154, R7, 0x19, RZ ;  /* 0x00000019079a7824 */ /* 0x000fe200078e02ff */
[----:B------:R-:W-:Y:S01]  /*9850*/  MOV R220, UR53 ;  /* 0x0000003500dc7c02 */ /* 0x000fe20008000f00 */
[----:B------:R-:W-:Y:S01]  /*9860*/  IMAD.WIDE R14, R6, 0x2, R14 ;  /* 0x00000002060e7825 */ /* 0x000fe200078e020e */
[----:B------:R0:W4:Y:S01]  /*9870*/  LDG.E.U16 R217, desc[UR60][R16.64] ;  /* 0x0000003c10d97981 */ /* 0x000122000c1e1500 */
[----:B------:R-:W-:-:S02]  /*9880*/  MOV R219, UR52 ;  /* 0x0000003400db7c02 */ /* 0x000fc40008000f00 */
[C---:B------:R-:W-:Y:S01]  /*9890*/  IMAD R22, R7.reuse, 0x3, RZ ;  /* 0x0000000307167824 */ /* 0x040fe200078e02ff */
[----:B------:R1:W5:Y:S01]  /*98a0*/  LDG.E.U16 R216, desc[UR60][R14.64] ;  /* 0x0000003c0ed87981 */ /* 0x000362000c1e1500 */
[----:B------:R-:W-:-:S03]  /*98b0*/  IMAD R4, R7, 0x9, RZ ;  /* 0x0000000907047824 */ /* 0x000fc600078e02ff */
[----:B------:R-:W-:Y:S01]  /*98c0*/  STL.64 [R1+0x6c8], R150 ;  /* 0x0006c89601007387 */ /* 0x000fe20000100a00 */
[----:B0-----:R-:W-:-:S03]  /*98d0*/  IMAD.WIDE R16, R154, 0x2, R8 ;  /* 0x000000029a107825 */ /* 0x001fc600078e0208 */
[----:B------:R-:W-:Y:S01]  /*98e0*/  STL.64 [R1+0x6c0], R148 ;  /* 0x0006c09401007387 */ /* 0x000fe20000100a00 */
[----:B-1----:R-:W-:-:S03]  /*98f0*/  IMAD.WIDE R14, R0, 0x2, R8 ;  /* 0x00000002000e7825 */ /* 0x002fc600078e0208 */
[----:B------:R-:W-:Y:S01]  /*9900*/  STL.64 [R1+0x6b8], R146 ;  /* 0x0006b89201007387 */ /* 0x000fe20000100a00 */
[----:B------:R-:W-:-:S03]  /*9910*/  IMAD.WIDE R16, R6, 0x2, R16 ;  /* 0x0000000206107825 */ /* 0x000fc600078e0210 */
[----:B------:R-:W-:Y:S01]  /*9920*/  STL.64 [R1+0x6b0], R144 ;  /* 0x0006b09001007387 */ /* 0x000fe20000100a00 */
[----:B------:R-:W-:-:S03]  /*9930*/  IMAD.WIDE R20, R6, 0x2, R14 ;  /* 0x0000000206147825 */ /* 0x000fc600078e020e */
[----:B------:R-:W5:Y:S04]  /*9940*/  LDG.E.U16 R214, desc[UR60][R16.64] ;  /* 0x0000003c10d67981 */ /* 0x000f68000c1e1500 */
[----:B------:R-:W5:Y:S04]  /*9950*/  LDG.E.U16 R213, desc[UR60][R20.64] ;  /* 0x0000003c14d57981 */ /* 0x000f68000c1e1500 */
[----:B------:R-:W-:Y:S04]  /*9960*/  STL.64 [R1+0x6a8], R142 ;  /* 0x0006a88e01007387 */ /* 0x000fe80000100a00 */
        /* <DEDUP_REMOVED lines=57> */
[----:B------:R0:W-:Y:S04]  /*9d00*/  STL.64 [R1+0x4d8], R26 ;  /* 0x0004d81a01007387 */ /* 0x0001e80000100a00 */
[----:B------:R1:W-:Y:S01]  /*9d10*/  STL.64 [R1+0x4d0], R24 ;  /* 0x0004d01801007387 */ /* 0x0003e20000100a00 */
[----:B--2---:R-:W-:-:S02]  /*9d20*/  R2UR UR54, R2 ;  /* 0x00000000023672ca */ /* 0x004fc400000e0000 */
[----:B------:R-:W-:Y:S01]  /*9d30*/  R2UR UR55, R3 ;  /* 0x00000000033772ca */ /* 0x000fe200000e0000 */
[----:B------:R-:W-:Y:S01]  /*9d40*/  IMAD.WIDE R2, R6, 0x2, R8 ;  /* 0x0000000206027825 */ /* 0x000fe200078e0208 */
[----:B0-----:R-:W0:Y:S01]  /*9d50*/  S2R R26, SR_TID.X ;  /* 0x00000000001a7919 */ /* 0x001e220000002100 */
[----:B------:R-:W-:Y:S01]  /*9d60*/  UMOV UR57, 0x40000040 ;  /* 0x4000004000397882 */ /* 0x000fe20000000000 */
[----:B---3--:R-:W-:Y:S02]  /*9d70*/  R2UR UR50, R228 ;  /* 0x00000000e43272ca */ /* 0x008fe400000e0000 */
[----:B------:R2:W3:Y:S01]  /*9d80*/  LDG.E.U16 R218, desc[UR60][R2.64] ;  /* 0x0000003c02da7981 */ /* 0x0004e2000c1e1500 */
[----:B------:R-:W-:Y:S01]  /*9d90*/  R2UR UR51, R229 ;  /* 0x00000000e53372ca */ /* 0x000fe200000e0000 */
[----:B-1----:R-:W1:Y:S01]  /*9da0*/  S2R R25, SR_CgaCtaId ;  /* 0x0000000000197919 */ /* 0x002e620000008800 */
[----:B------:R-:W-:Y:S01]  /*9db0*/  MOV R24, 0x400 ;  /* 0x0000040000187802 */ /* 0x000fe20000000f00 */
[----:B------:R-:W-:-:S02]  /*9dc0*/  UIADD3.64 UR48, UR4, 0x80, URZ ;  /* 0x0000008004307897 */ /* 0x000fc4000fffe03f */
[----:B------:R-:W-:Y:S01]  /*9dd0*/  UIADD3.64 UR52, UR4, 0x100, URZ ;  /* 0x0000010004347897 */ /* 0x000fe2000fffe03f */
[----:B------:R-:W5:Y:S01]  /*9de0*/  LDL.64 R46, [R1+0x490] ;  /* 0x00049000012e7983 */ /* 0x000f620000100a00 */
[----:B--2---:R-:W-:-:S03]  /*9df0*/  IMAD.WIDE R2, R6, 0x2, R18 ;  /* 0x0000000206027825 */ /* 0x004fc600078e0212 */
[----:B------:R-:W2:Y:S01]  /*9e00*/  LDL.64 R44, [R1+0x488] ;  /* 0x00048800012c7983 */ /* 0x000ea20000100a00 */
[----:B------:R-:W-:-:S03]  /*9e10*/  IMAD.WIDE R18, R22, 0x2, R8 ;  /* 0x0000000216127825 */ /* 0x000fc600078e0208 */
[----:B------:R4:W2:Y:S01]  /*9e20*/  LDG.E.U16 R215, desc[UR60][R2.64] ;  /* 0x0000003c02d77981 */ /* 0x0008a2000c1e1500 */
[----:B------:R-:W-:-:S03]  /*9e30*/  IMAD.WIDE R22, R22, 0x2, R10 ;  /* 0x0000000216167825 */ /* 0x000fc600078e020a */
[----:B------:R-:W2:Y:S04]  /*9e40*/  LDL.64 R42, [R1+0x480] ;  /* 0x00048000012a7983 */ /* 0x000ea80000100a00 */
[----:B------:R-:W2:Y:S01]  /*9e50*/  LDL.64 R40, [R1+0x478] ;  /* 0x0004780001287983 */ /* 0x000ea20000100a00 */
[----:B----4-:R-:W-:Y:S01]  /*9e60*/  IMAD.WIDE R2, R0, 0x2, R10 ;  /* 0x0000000200027825 */ /* 0x010fe200078e020a */
[----:B------:R-:W-:Y:S02]  /*9e70*/  SHF.L.U32 R0, R7, 0x2, RZ ;  /* 0x0000000207007819 */ /* 0x000fe400000006ff */
[----:B------:R-:W4:Y:S01]  /*9e80*/  LDL.64 R38, [R1+0x470] ;  /* 0x0004700001267983 */ /* 0x000f220000100a00 */
[----:B------:R-:W-:-:S03]  /*9e90*/  IMAD.WIDE R16, R6, 0x2, R18 ;  /* 0x0000000206107825 */ /* 0x000fc600078e0212 */
[----:B------:R-:W4:Y:S01]  /*9ea0*/  LDL.64 R36, [R1+0x468] ;  /* 0x0004680001247983 */ /* 0x000f220000100a00 */
[----:B------:R-:W-:-:S03]  /*9eb0*/  IMAD.WIDE R2, R6, 0x2, R2 ;  /* 0x0000000206027825 */ /* 0x000fc600078e0202 */
[----:B------:R-:W4:Y:S01]  /*9ec0*/  LDG.E.U16 R211, desc[UR60][R16.64] ;  /* 0x0000003c10d37981 */ /* 0x000f22000c1e1500 */
[----:B------:R-:W-:-:S03]  /*9ed0*/  IMAD.WIDE R14, R0, 0x2, R8 ;  /* 0x00000002000e7825 */ /* 0x000fc600078e0208 */
[----:B------:R0:W4:Y:S01]  /*9ee0*/  LDG.E.U16 R212, desc[UR60][R2.64] ;  /* 0x0000003c02d47981 */ /* 0x000122000c1e1500 */
[----:B------:R-:W-:-:S03]  /*9ef0*/  IMAD.WIDE R18, R6, 0x2, R22 ;  /* 0x0000000206127825 */ /* 0x000fc600078e0216 */
[----:B------:R-:W4:Y:S01]  /*9f00*/  LDL.64 R34, [R1+0x460] ;  /* 0x0004600001227983 */ /* 0x000f220000100a00 */
[----:B------:R-:W-:-:S03]  /*9f10*/  IMAD.WIDE R14, R6, 0x2, R14 ;  /* 0x00000002060e7825 */ /* 0x000fc600078e020e */
[----:B------:R1:W4:Y:S01]  /*9f20*/  LDG.E.U16 R210, desc[UR60][R18.64] ;  /* 0x0000003c12d27981 */ /* 0x000322000c1e1500 */
[----:B0-----:R-:W-:-:S03]  /*9f30*/  IMAD.WIDE R2, R0, 0x2, R10 ;  /* 0x0000000200027825 */ /* 0x001fc600078e020a */
[----:B------:R0:W4:Y:S01]  /*9f40*/  LDG.E.U16 R209, desc[UR60][R14.64] ;  /* 0x0000003c0ed17981 */ /* 0x000122000c1e1500 */
[C---:B------:R-:W-:Y:S01]  /*9f50*/  IMAD R0, R7.reuse, 0x5, RZ ;  /* 0x0000000507007824 */ /* 0x040fe200078e02ff */
[----:B------:R-:W-:Y:S02]  /*9f60*/  MOV R251, UR5 ;  /* 0x0000000500fb7c02 */ /* 0x000fe40008000f00 */
[----:B------:R-:W4:Y:S01]  /*9f70*/  LDL.64 R32, [R1+0x458] ;  /* 0x0004580001207983 */ /* 0x000f220000100a00 */
[----:B-1----:R-:W-:Y:S02]  /*9f80*/  IMAD R18, R7, 0x6, RZ ;  /* 0x0000000607127824 */ /* 0x002fe400078e02ff */
[----:B------:R-:W-:Y:S01]  /*9f90*/  IMAD.WIDE R16, R6, 0x2, R2 ;  /* 0x0000000206107825 */ /* 0x000fe200078e0202 */
[----:B------:R-:W-:Y:S01]  /*9fa0*/  MOV R250, UR4 ;  /* 0x0000000400fa7c02 */ /* 0x000fe20008000f00 */
[----:B------:R-:W4:Y:S02]  /*9fb0*/  LDL.64 R30, [R1+0x450] ;  /* 0x00045000011e7983 */ /* 0x000f240000100a00 */
[----:B0-----:R-:W-:-:S02]  /*9fc0*/  IMAD.WIDE R14, R0, 0x2, R8 ;  /* 0x00000002000e7825 */ /* 0x001fc400078e0208 */
[----:B------:R0:W4:Y:S02]  /*9fd0*/  LDG.E.U16 R208, desc[UR60][R16.64] ;  /* 0x0000003c10d07981 */ /* 0x000124000c1e1500 */
[----:B------:R-:W-:Y:S01]  /*9fe0*/  IMAD.WIDE R2, R0, 0x2, R10 ;  /* 0x0000000200027825 */ /* 0x000fe200078e020a */
[----:B------:R-:W-:Y:S01]  /*9ff0*/  MOV R249, UR7 ;  /* 0x0000000700f97c02 */ /* 0x000fe20008000f00 */
[----:B------:R-:W4:Y:S02]  /*a000*/  LDL.64 R28, [R1+0x448] ;  /* 0x00044800011c7983 */ /* 0x000f240000100a00 */
[C---:B------:R-:W-:Y:S01]  /*a010*/  IMAD.WIDE R20, R18.reuse, 0x2, R8 ;  /* 0x0000000212147825 */ /* 0x040fe200078e0208 */
[----:B------:R-:W-:Y:S01]  /*a020*/  MOV R252, UR6 ;  /* 0x0000000600fc7c02 */ /* 0x000fe20008000f00 */
[----:B------:R-:W4:Y:S02]  /*a030*/  LDL.64 R48, [R1+0x230] ;  /* 0x0002300001307983 */ /* 0x000f240000100a00 */
[----:B------:R-:W-:-:S04]  /*a040*/  IMAD.WIDE R18, R18, 0x2, R10 ;  /* 0x0000000212127825 */ /* 0x000fc800078e020a */
[----:B------:R-:W-:Y:S02]  /*a050*/  IMAD R0, R7, 0x7, RZ ;  /* 0x0000000707007824 */ /* 0x000fe400078e02ff */
[----:B------:R-:W-:-:S04]  /*a060*/  IMAD.WIDE R22, R6, 0x2, R14 ;  /* 0x0000000206167825 */ /* 0x000fc800078e020e */
[C---:B0-----:R-:W-:Y:S01]  /*a070*/  IMAD.WIDE R16, R6.reuse, 0x2, R2 ;  /* 0x0000000206107825 */ /* 0x041fe200078e0202 */
[----:B------:R-:W4:Y:S03]  /*a080*/  LDG.E.U16 R207, desc[UR60][R22.64] ;  /* 0x0000003c16cf7981 */ /* 0x000f26000c1e1500 */
[----:B------:R-:W-:Y:S01]  /*a090*/  IMAD.WIDE R14, R6, 0x2, R20 ;  /* 0x00000002060e7825 */ /* 0x000fe200078e0214 */
[----:B------:R0:W4:Y:S03]  /*a0a0*/  LDG.E.U16 R206, desc[UR60][R16.64] ;  /* 0x0000003c10ce7981 */ /* 0x000126000c1e1500 */
[----:B------:R-:W-:Y:S01]  /*a0b0*/  IMAD.WIDE R20, R0, 0x2, R8 ;  /* 0x0000000200147825 */ /* 0x000fe200078e0208 */
[----:B------:R1:W4:Y:S03]  /*a0c0*/  LDG.E.U16 R205, desc[UR60][R14.64] ;  /* 0x0000003c0ecd7981 */ /* 0x000326000c1e1500 */
[----:B------:R-:W-:Y:S01]  /*a0d0*/  IMAD.WIDE R2, R6, 0x2, R18 ;  /* 0x0000000206027825 */ /* 0x000fe200078e0212 */
[----:B------:R-:W-:-:S03]  /*a0e0*/  SHF.L.U32 R18, R7, 0x3, RZ ;  /* 0x0000000307127819 */ /* 0x000fc600000006ff */
[----:B0-----:R-:W-:Y:S01]  /*a0f0*/  IMAD.WIDE R16, R6, 0x2, R20 ;  /* 0x0000000206107825 */ /* 0x001fe200078e0214 */
[----:B------:R0:W4:Y:S03]  /*a100*/  LDG.E.U16 R204, desc[UR60][R2.64] ;  /* 0x0000003c02cc7981 */ /* 0x000126000c1e1500 */
[----:B-1----:R-:W-:Y:S01]  /*a110*/  IMAD.WIDE R14, R0, 0x2, R10 ;  /* 0x00000002000e7825 */ /* 0x002fe200078e020a */
[----:B------:R1:W4:Y:S03]  /*a120*/  LDG.E.U16 R203, desc[UR60][R16.64] ;  /* 0x0000003c10cb7981 */ /* 0x000326000c1e1500 */
[----:B0-----:R-:W-:-:S04]  /*a130*/  IMAD.WIDE R2, R18, 0x2, R8 ;  /* 0x0000000212027825 */ /* 0x001fc800078e0208 */
[----:B------:R-:W-:-:S04]  /*a140*/  IMAD.WIDE R18, R18, 0x2, R10 ;  /* 0x0000000212127825 */ /* 0x000fc800078e020a */
[----:B------:R-:W-:Y:S02]  /*a150*/  IMAD R0, R7, 0xa, RZ ;  /* 0x0000000a07007824 */ /* 0x000fe400078e02ff */
[----:B------:R-:W-:-:S04]  /*a160*/  IMAD.WIDE R20, R6, 0x2, R14 ;  /* 0x0000000206147825 */ /* 0x000fc800078e020e */
[C---:B-1----:R-:W-:Y:S01]  /*a170*/  IMAD.WIDE R16, R6.reuse, 0x2, R2 ;  /* 0x0000000206107825 */ /* 0x042fe200078e0202 */
[----:B------:R-:W4:Y:S03]  /*a180*/  LDG.E.U16 R202, desc[UR60][R20.64] ;  /* 0x0000003c14ca7981 */ /* 0x000f26000c1e1500 */
[----:B------:R-:W-:Y:S01]  /*a190*/  IMAD.WIDE R14, R6, 0x2, R18 ;  /* 0x00000002060e7825 */ /* 0x000fe200078e0212 */
[----:B------:R0:W5:Y:S03]  /*a1a0*/  LDG.E.U16 R201, desc[UR60][R16.64] ;  /* 0x0000003c10c97981 */ /* 0x000166000c1e1500 */
[----:B------:R-:W-:Y:S01]  /*a1b0*/  IMAD.WIDE R2, R4, 0x2, R10 ;  /* 0x0000000204027825 */ /* 0x000fe200078e020a */
[----:B------:R1:W2:Y:S03]  /*a1c0*/  LDG.E.U16 R200, desc[UR60][R14.64] ;  /* 0x0000003c0ec87981 */ /* 0x0002a6000c1e1500 */
[----:B------:R-:W-:-:S04]  /*a1d0*/  IMAD.WIDE R152, R0, 0x2, R8 ;  /* 0x0000000200987825 */ /* 0x000fc800078e0208 */
[----:B0-----:R-:W-:-:S04]  /*a1e0*/  IMAD.WIDE R16, R0, 0x2, R10 ;  /* 0x0000000200107825 */ /* 0x001fc800078e020a */
[----:B-1----:R-:W-:-:S04]  /*a1f0*/  IMAD.WIDE R14, R6, 0x2, R2 ;  /* 0x00000002060e7825 */ /* 0x002fc800078e0202 */
[----:B------:R-:W-:Y:S01]  /*a200*/  IMAD.WIDE R2, R6, 0x2, R152 ;  /* 0x0000000206027825 */ /* 0x000fe200078e0298 */
[----:B------:R0:W4:Y:S03]  /*a210*/  LDG.E.U16 R198, desc[UR60][R14.64] ;  /* 0x0000003c0ec67981 */ /* 0x000126000c1e1500 */
[----:B------:R-:W-:Y:S01]  /*a220*/  IMAD.WIDE R22, R4, 0x2, R8 ;  /* 0x0000000204167825 */ /* 0x000fe200078e0208 */
[----:B------:R1:W4:Y:S03]  /*a230*/  LDG.E.U16 R197, desc[UR60][R2.64] ;  /* 0x0000003c02c57981 */ /* 0x000326000c1e1500 */
[----:B------:R-:W-:Y:S02]  /*a240*/  IMAD R4, R7, 0xb, RZ ;  /* 0x0000000b07047824 */ /* 0x000fe400078e02ff */
[----:B0-----:R-:W-:-:S04]  /*a250*/  IMAD.WIDE R14, R6, 0x2, R16 ;  /* 0x00000002060e7825 */ /* 0x001fc800078e0210 */
[----:B-1----:R-:W-:Y:S01]  /*a260*/  IMAD.WIDE R2, R4, 0x2, R8 ;  /* 0x0000000204027825 */ /* 0x002fe200078e0208 */
[----:B------:R0:W4:Y:S03]  /*a270*/  LDG.E.U16 R196, desc[UR60][R14.64] ;  /* 0x0000003c0ec47981 */ /* 0x000126000c1e1500 */
[----:B------:R-:W-:Y:S02]  /*a280*/  IMAD R0, R7, 0xc, RZ ;  /* 0x0000000c07007824 */ /* 0x000fe400078e02ff */
[----:B------:R-:W-:-:S04]  /*a290*/  IMAD.WIDE R18, R6, 0x2, R22 ;  /* 0x0000000206127825 */ /* 0x000fc800078e0216 */
[----:B------:R-:W-:Y:S01]  /*a2a0*/  IMAD.WIDE R2, R6, 0x2, R2 ;  /* 0x0000000206027825 */ /* 0x000fe200078e0202 */
[----:B------:R1:W4:Y:S03]  /*a2b0*/  LDG.E.U16 R199, desc[UR60][R18.64] ;  /* 0x0000003c12c77981 */ /* 0x000326000c1e1500 */
[--C-:B0-----:R-:W-:Y:S01]  /*a2c0*/  IMAD.WIDE R14, R0, 0x2, R10.reuse ;  /* 0x00000002000e7825 */ /* 0x101fe200078e020a */
[----:B------:R0:W4:Y:S03]  /*a2d0*/  LDG.E.U16 R195, desc[UR60][R2.64] ;  /* 0x0000003c02c37981 */ /* 0x000126000c1e1500 */
[----:B------:R-:W-:Y:S02]  /*a2e0*/  IMAD R152, R7, 0xd, RZ ;  /* 0x0000000d07987824 */ /* 0x000fe400078e02ff */
[----:B-1----:R-:W-:-:S04]  /*a2f0*/  IMAD.WIDE R18, R4, 0x2, R10 ;  /* 0x0000000204127825 */ /* 0x002fc800078e020a */
[----:B------:R-:W-:-:S04]  /*a300*/  IMAD.WIDE R16, R0, 0x2, R8 ;  /* 0x0000000200107825 */ /* 0x000fc800078e0208 */
[----:B------:R-:W-:-:S04]  /*a310*/  IMAD.WIDE R22, R152, 0x2, R8 ;  /* 0x0000000298167825 */ /* 0x000fc800078e0208 */
[----:B0-----:R-:W-:-:S04]  /*a320*/  IMAD.WIDE R2, R152, 0x2, R10 ;  /* 0x0000000298027825 */ /* 0x001fc800078e020a */
[----:B------:R-:W-:-:S04]  /*a330*/  IMAD.WIDE R14, R6, 0x2, R14 ;  /* 0x00000002060e7825 */ /* 0x000fc800078e020e */
[C---:B------:R-:W-:Y:S01]  /*a340*/  IMAD.WIDE R20, R6.reuse, 0x2, R18 ;  /* 0x0000000206147825 */ /* 0x040fe200078e0212 */
[----:B------:R0:W4:Y:S03]  /*a350*/  LDG.E.U16 R192, desc[UR60][R14.64] ;  /* 0x0000003c0ec07981 */ /* 0x000126000c1e1500 */
[----:B------:R-:W-:Y:S01]  /*a360*/  IMAD R0, R7, 0xe, RZ ;  /* 0x0000000e07007824 */ /* 0x000fe200078e02ff */
[----:B------:R1:W4:Y:S01]  /*a370*/  LDG.E.U16 R194, desc[UR60][R20.64] ;  /* 0x0000003c14c27981 */ /* 0x000322000c1e1500 */
[----:B------:R-:W-:-:S04]  /*a380*/  IMAD.WIDE R18, R6, 0x2, R16 ;  /* 0x0000000206127825 */ /* 0x000fc800078e0210 */
[C---:B------:R-:W-:Y:S01]  /*a390*/  IMAD.WIDE R16, R6.reuse, 0x2, R22 ;  /* 0x0000000206107825 */ /* 0x040fe200078e0216 */
[----:B------:R-:W4:Y:S03]  /*a3a0*/  LDG.E.U16 R193, desc[UR60][R18.64] ;  /* 0x0000003c12c17981 */ /* 0x000f26000c1e1500 */
[----:B0-----:R-:W-:Y:S01]  /*a3b0*/  IMAD.WIDE R14, R6, 0x2, R2 ;  /* 0x00000002060e7825 */ /* 0x001fe200078e0202 */
[C---:B-1----:R-:W-:Y:S01]  /*a3c0*/  SHF.L.U32 R20, R7.reuse, 0x4, RZ ;  /* 0x0000000407147819 */ /* 0x042fe200000006ff */
[----:B------:R0:W4:Y:S02]  /*a3d0*/  LDG.E.U16 R191, desc[UR60][R16.64] ;  /* 0x0000003c10bf7981 */ /* 0x000124000c1e1500 */
[----:B------:R-:W-:Y:S02]  /*a3e0*/  IMAD.WIDE R2, R0, 0x2, R8 ;  /* 0x0000000200027825 */ /* 0x000fe400078e0208 */
[----:B------:R1:W4:Y:S02]  /*a3f0*/  LDG.E.U16 R183, desc[UR60][R14.64] ;  /* 0x0000003c0eb77981 */ /* 0x000324000c1e1500 */
[----:B------:R-:W-:-:S02]  /*a400*/  IMAD R153, R7, 0xf, RZ ;  /* 0x0000000f07997824 */ /* 0x000fc400078e02ff */
[----:B0-----:R-:W-:-:S04]  /*a410*/  IMAD.WIDE R16, R0, 0x2, R10 ;  /* 0x0000000200107825 */ /* 0x001fc800078e020a */
[----:B------:R-:W-:-:S04]  /*a420*/  IMAD.WIDE R22, R153, 0x2, R8 ;  /* 0x0000000299167825 */ /* 0x000fc800078e0208 */
[----:B-1----:R-:W-:-:S04]  /*a430*/  IMAD.WIDE R14, R6, 0x2, R2 ;  /* 0x00000002060e7825 */ /* 0x002fc800078e0202 */
[C---:B------:R-:W-:Y:S01]  /*a440*/  IMAD.WIDE R2, R20.reuse, 0x2, R8 ;  /* 0x0000000214027825 */ /* 0x040fe200078e0208 */
[----:B------:R0:W4:Y:S03]  /*a450*/  LDG.E.U16 R182, desc[UR60][R14.64] ;  /* 0x0000003c0eb67981 */ /* 0x000126000c1e1500 */
[----:B------:R-:W-:-:S04]  /*a460*/  IMAD.WIDE R20, R20, 0x2, R10 ;  /* 0x0000000214147825 */ /* 0x000fc800078e020a */
[----:B------:R-:W-:Y:S02]  /*a470*/  IMAD R0, R7, 0x11, RZ ;  /* 0x0000001107007824 */ /* 0x000fe400078e02ff */
[----:B------:R-:W-:-:S04]  /*a480*/  IMAD.WIDE R18, R6, 0x2, R16 ;  /* 0x0000000206127825 */ /* 0x000fc800078e0210 */
[C---:B------:R-:W-:Y:S01]  /*a490*/  IMAD.WIDE R16, R6.reuse, 0x2, R22 ;  /* 0x0000000206107825 */ /* 0x040fe200078e0216 */
[----:B------:R-:W4:Y:S03]  /*a4a0*/  LDG.E.U16 R181, desc[UR60][R18.64] ;  /* 0x0000003c12b57981 */ /* 0x000f26000c1e1500 */
[----:B0-----:R-:W-:Y:S01]  /*a4b0*/  IMAD.WIDE R14, R6, 0x2, R2 ;  /* 0x00000002060e7825 */ /* 0x001fe200078e0202 */
[----:B------:R0:W4:Y:S03]  /*a4c0*/  LDG.E.U16 R180, desc[UR60][R16.64] ;  /* 0x0000003c10b47981 */ /* 0x000126000c1e1500 */
[----:B------:R-:W-:Y:S01]  /*a4d0*/  IMAD.WIDE R22, R0, 0x2, R8 ;  /* 0x0000000200167825 */ /* 0x000fe200078e0208 */
[----:B------:R1:W4:Y:S03]  /*a4e0*/  LDG.E.U16 R179, desc[UR60][R14.64] ;  /* 0x0000003c0eb37981 */ /* 0x000326000c1e1500 */
[----:B------:R-:W-:-:S04]  /*a4f0*/  IMAD.WIDE R2, R6, 0x2, R20 ;  /* 0x0000000206027825 */ /* 0x000fc800078e0214 */
[----:B------:R-:W-:Y:S01]  /*a500*/  IMAD R4, R7, 0x12, RZ ;  /* 0x0000001207047824 */ /* 0x000fe200078e02ff */
[----:B------:R1:W4:Y:S01]  /*a510*/  LDG.E.U16 R178, desc[UR60][R2.64] ;  /* 0x0000003c02b27981 */ /* 0x000322000c1e1500 */
[----:B0-----:R-:W-:-:S04]  /*a520*/  IMAD.WIDE R16, R6, 0x2, R22 ;  /* 0x0000000206107825 */ /* 0x001fc800078e0216 */
[----:B-1----:R-:W-:Y:S01]  /*a530*/  IMAD.WIDE R14, R0, 0x2, R10 ;  /* 0x00000002000e7825 */ /* 0x002fe200078e020a */
[----:B------:R0:W4:Y:S03]  /*a540*/  LDG.E.U16 R177, desc[UR60][R16.64] ;  /* 0x0000003c10b17981 */ /* 0x000126000c1e1500 */
[----:B------:R-:W-:-:S04]  /*a550*/  IMAD.WIDE R2, R4, 0x2, R8 ;  /* 0x0000000204027825 */ /* 0x000fc800078e0208 */
[----:B------:R-:W-:Y:S02]  /*a560*/  IMAD R20, R7, 0x13, RZ ;  /* 0x0000001307147824 */ /* 0x000fe400078e02ff */
[----:B0-----:R-:W-:-:S04]  /*a570*/  IMAD.WIDE R16, R4, 0x2, R10 ;  /* 0x0000000204107825 */ /* 0x001fc800078e020a */
[----:B------:R-:W-:-:S04]  /*a580*/  IMAD.WIDE R2, R6, 0x2, R2 ;  /* 0x0000000206027825 */ /* 0x000fc800078e0202 */
[----:B------:R-:W-:Y:S01]  /*a590*/  IMAD R0, R7, 0x14, RZ ;  /* 0x0000001407007824 */ /* 0x000fe200078e02ff */
[----:B------:R0:W4:Y:S01]  /*a5a0*/  LDG.E.U16 R175, desc[UR60][R2.64] ;  /* 0x0000003c02af7981 */ /* 0x000122000c1e1500 */
[----:B------:R-:W-:-:S04]  /*a5b0*/  IMAD.WIDE R22, R20, 0x2, R8 ;  /* 0x0000000214167825 */ /* 0x000fc800078e0208 */
[----:B------:R-:W-:-:S04]  /*a5c0*/  IMAD.WIDE R18, R6, 0x2, R14 ;  /* 0x0000000206127825 */ /* 0x000fc800078e020e */
[----:B------:R-:W-:Y:S01]  /*a5d0*/  IMAD.WIDE R20, R20, 0x2, R10 ;  /* 0x0000000214147825 */ /* 0x000fe200078e020a */
[----:B------:R-:W4:Y:S03]  /*a5e0*/  LDG.E.U16 R176, desc[UR60][R18.64] ;  /* 0x0000003c12b07981 */ /* 0x000f26000c1e1500 */
[----:B------:R-:W-:-:S04]  /*a5f0*/  IMAD.WIDE R14, R6, 0x2, R16 ;  /* 0x00000002060e7825 */ /* 0x000fc800078e0210 */
[----:B0-----:R-:W-:Y:S01]  /*a600*/  IMAD.WIDE R2, R0, 0x2, R8 ;  /* 0x0000000200027825 */ /* 0x001fe200078e0208 */
[----:B------:R0:W4:Y:S03]  /*a610*/  LDG.E.U16 R174, desc[UR60][R14.64] ;  /* 0x0000003c0eae7981 */ /* 0x000126000c1e1500 */
[----:B------:R-:W-:-:S04]  /*a620*/  IMAD.WIDE R16, R6, 0x2, R22 ;  /* 0x0000000206107825 */ /* 0x000fc800078e0216 */
[C---:B------:R-:W-:Y:S01]  /*a630*/  IMAD.WIDE R2, R6.reuse, 0x2, R2 ;  /* 0x0000000206027825 */ /* 0x040fe200078e0202 */
[----:B------:R1:W4:Y:S03]  /*a640*/  LDG.E.U16 R173, desc[UR60][R16.64] ;  /* 0x0000003c10ad7981 */ /* 0x000326000c1e1500 */
[----:B0-----:R-:W-:Y:S01]  /*a650*/  IMAD.WIDE R14, R6, 0x2, R20 ;  /* 0x00000002060e7825 */ /* 0x001fe200078e0214 */
[----:B------:R0:W4:Y:S03]  /*a660*/  LDG.E.U16 R171, desc[UR60][R2.64] ;  /* 0x0000003c02ab7981 */ /* 0x000126000c1e1500 */
[C---:B------:R-:W-:Y:S01]  /*a670*/  IMAD R22, R7.reuse, 0x15, RZ ;  /* 0x0000001507167824 */ /* 0x040fe200078e02ff */
[----:B------:R3:W4:Y:S01]  /*a680*/  LDG.E.U16 R172, desc[UR60][R14.64] ;  /* 0x0000003c0eac7981 */ /* 0x000722000c1e1500 */
[----:B------:R-:W-:-:S02]  /*a690*/  IMAD R20, R7, 0x18, RZ ;  /* 0x0000001807147824 */ /* 0x000fc400078e02ff */
[----:B-1----:R-:W-:-:S04]  /*a6a0*/  IMAD.WIDE R16, R0, 0x2, R10 ;  /* 0x0000000200107825 */ /* 0x002fc800078e020a */
[----:B0-----:R-:W-:-:S04]  /*a6b0*/  IMAD.WIDE R2, R20, 0x2, R8 ;  /* 0x0000000214027825 */ /* 0x001fc800078e0208 */
[----:B---3--:R-:W-:-:S04]  /*a6c0*/  IMAD.WIDE R14, R22, 0x2, R8 ;  /* 0x00000002160e7825 */ /* 0x008fc800078e0208 */
[----:B------:R-:W-:-:S04]  /*a6d0*/  IMAD.WIDE R22, R22, 0x2, R10 ;  /* 0x0000000216167825 */ /* 0x000fc800078e020a */
[----:B------:R-:W-:-:S04]  /*a6e0*/  IMAD.WIDE R18, R6, 0x2, R16 ;  /* 0x0000000206127825 */ /* 0x000fc800078e0210 */
[----:B------:R-:W-:Y:S01]  /*a6f0*/  IMAD.WIDE R16, R6, 0x2, R14 ;  /* 0x0000000206107825 */ /* 0x000fe200078e020e */
[----:B------:R-:W3:Y:S03]  /*a700*/  LDG.E.U16 R170, desc[UR60][R18.64] ;  /* 0x0000003c12aa7981 */ /* 0x000ee6000c1e1500 */
[----:B------:R-:W-:Y:S01]  /*a710*/  IMAD.WIDE R20, R20, 0x2, R10 ;  /* 0x0000000214147825 */ /* 0x000fe200078e020a */
[----:B------:R-:W3:Y:S03]  /*a720*/  LDG.E.U16 R169, desc[UR60][R16.64] ;  /* 0x0000003c10a97981 */ /* 0x000ee6000c1e1500 */
[----:B------:R-:W-:-:S04]  /*a730*/  IMAD.WIDE R14, R6, 0x2, R22 ;  /* 0x00000002060e7825 */ /* 0x000fc800078e0216 */
[C---:B------:R-:W-:Y:S01]  /*a740*/  IMAD.WIDE R2, R6.reuse, 0x2, R2 ;  /* 0x0000000206027825 */ /* 0x040fe200078e0202 */
[----:B------:R0:W3:Y:S04]  /*a750*/  LDG.E.U16 R168, desc[UR60][R14.64] ;  /* 0x0000003c0ea87981 */ /* 0x0000e8000c1e1500 */
[----:B------:R1:W3:Y:S01]  /*a760*/  LDG.E.U16 R167, desc[UR60][R2.64] ;  /* 0x0000003c02a77981 */ /* 0x0002e2000c1e1500 */
[C---:B------:R-:W-:Y:S02]  /*a770*/  IMAD R4, R7.reuse, 0x16, RZ ;  /* 0x0000001607047824 */ /* 0x040fe400078e02ff */
[----:B------:R-:W-:Y:S02]  /*a780*/  IMAD R0, R7, 0x1a, RZ ;  /* 0x0000001a07007824 */ /* 0x000fe400078e02ff */
[----:B0-----:R-:W-:-:S04]  /*a790*/  IMAD.WIDE R14, R6, 0x2, R20 ;  /* 0x00000002060e7825 */ /* 0x001fc800078e0214 */
[----:B-1----:R-:W-:Y:S01]  /*a7a0*/  IMAD.WIDE R2, R154, 0x2, R10 ;  /* 0x000000029a027825 */ /* 0x002fe200078e020a */
[----:B------:R0:W3:Y:S03]  /*a7b0*/  LDG.E.U16 R166, desc[UR60][R14.64] ;  /* 0x0000003c0ea67981 */ /* 0x0000e6000c1e1500 */
[----:B------:R-:W-:Y:S02]  /*a7c0*/  IMAD R20, R7, 0x1b, RZ ;  /* 0x0000001b07147824 */ /* 0x000fe400078e02ff */
[----:B------:R-:W-:-:S04]  /*a7d0*/  IMAD.WIDE R18, R4, 0x2, R8 ;  /* 0x0000000204127825 */ /* 0x000fc800078e0208 */
[----:B0-----:R-:W-:-:S04]  /*a7e0*/  IMAD.WIDE R14, R6, 0x2, R2 ;  /* 0x00000002060e7825 */ /* 0x001fc800078e0202 */
[----:B------:R-:W-:Y:S01]  /*a7f0*/  IMAD.WIDE R2, R0, 0x2, R10 ;  /* 0x0000000200027825 */ /* 0x000fe200078e020a */
[----:B------:R0:W3:Y:S03]  /*a800*/  LDG.E.U16 R164, desc[UR60][R14.64] ;  /* 0x0000003c0ea47981 */ /* 0x0000e6000c1e1500 */
[----:B------:R-:W-:-:S04]  /*a810*/  IMAD.WIDE R22, R20, 0x2, R8 ;  /* 0x0000000214167825 */ /* 0x000fc800078e0208 */
[----:B------:R-:W-:-:S04]  /*a820*/  IMAD.WIDE R18, R6, 0x2, R18 ;  /* 0x0000000206127825 */ /* 0x000fc800078e0212 */
[----:B------:R-:W-:Y:S01]  /*a830*/  IMAD.WIDE R16, R0, 0x2, R8 ;  /* 0x0000000200107825 */ /* 0x000fe200078e0208 */
[----:B------:R1:W3:Y:S03]  /*a840*/  LDG.E.U16 R165, desc[UR60][R18.64] ;  /* 0x0000003c12a57981 */ /* 0x0002e6000c1e1500 */
[----:B0-----:R-:W-:-:S04]  /*a850*/  IMAD.WIDE R14, R6, 0x2, R2 ;  /* 0x00000002060e7825 */ /* 0x001fc800078e0202 */
[----:B------:R-:W-:Y:S01]  /*a860*/  IMAD.WIDE R20, R20, 0x2, R10 ;  /* 0x0000000214147825 */ /* 0x000fe200078e020a */
[----:B------:R-:W3:Y:S03]  /*a870*/  LDG.E.U16 R162, desc[UR60][R14.64] ;  /* 0x0000003c0ea27981 */ /* 0x000ee6000c1e1500 */
[----:B------:R-:W-:-:S04]  /*a880*/  IMAD.WIDE R2, R6, 0x2, R22 ;  /* 0x0000000206027825 */ /* 0x000fc800078e0216 */
[----:B------:R-:W-:Y:S01]  /*a890*/  IMAD R0, R7, 0x1c, RZ ;  /* 0x0000001c07007824 */ /* 0x000fe200078e02ff */
[----:B------:R0:W3:Y:S01]  /*a8a0*/  LDG.E.U16 R161, desc[UR60][R2.64] ;  /* 0x0000003c02a17981 */ /* 0x0000e2000c1e1500 */
[----:B-1----:R-:W-:-:S04]  /*a8b0*/  IMAD.WIDE R18, R6, 0x2, R16 ;  /* 0x0000000206127825 */ /* 0x002fc800078e0210 */
[----:B------:R-:W-:Y:S01]  /*a8c0*/  IMAD.WIDE R16, R6, 0x2, R20 ;  /* 0x0000000206107825 */ /* 0x000fe200078e0214 */
[----:B------:R-:W3:Y:S03]  /*a8d0*/  LDG.E.U16 R163, desc[UR60][R18.64] ;  /* 0x0000003c12a37981 */ /* 0x000ee6000c1e1500 */
[C---:B0-----:R-:W-:Y:S01]  /*a8e0*/  IMAD.WIDE R2, R0.reuse, 0x2, R8 ;  /* 0x0000000200027825 */ /* 0x041fe200078e0208 */
[----:B------:R0:W3:Y:S03]  /*a8f0*/  LDG.E.U16 R160, desc[UR60][R16.64] ;  /* 0x0000003c10a07981 */ /* 0x0000e6000c1e1500 */
[----:B------:R-:W-:Y:S02]  /*a900*/  IMAD R20, R7, 0x1d, RZ ;  /* 0x0000001d07147824 */ /* 0x000fe400078e02ff */
[----:B------:R-:W-:-:S04]  /*a910*/  IMAD.WIDE R14, R0, 0x2, R10 ;  /* 0x00000002000e7825 */ /* 0x000fc800078e020a */
[----:B0-----:R-:W-:-:S04]  /*a920*/  IMAD.WIDE R16, R6, 0x2, R2 ;  /* 0x0000000206107825 */ /* 0x001fc800078e0202 */
[----:B------:R-:W-:Y:S01]  /*a930*/  IMAD.WIDE R2, R20, 0x2, R8 ;  /* 0x0000000214027825 */ /* 0x000fe200078e0208 */
[----:B------:R0:W3:Y:S03]  /*a940*/  LDG.E.U16 R159, desc[UR60][R16.64] ;  /* 0x0000003c109f7981 */ /* 0x0000e6000c1e1500 */
[----:B------:R-:W-:Y:S02]  /*a950*/  IMAD R0, R7, 0x1e, RZ ;  /* 0x0000001e07007824 */ /* 0x000fe400078e02ff */
[----:B------:R-:W-:-:S04]  /*a960*/  IMAD.WIDE R18, R4, 0x2, R10 ;  /* 0x0000000204127825 */ /* 0x000fc800078e020a */
[----:B------:R-:W-:-:S04]  /*a970*/  IMAD.WIDE R20, R20, 0x2, R10 ;  /* 0x0000000214147825 */ /* 0x000fc800078e020a */
[----:B------:R-:W-:-:S04]  /*a980*/  IMAD.WIDE R2, R6, 0x2, R2 ;  /* 0x0000000206027825 */ /* 0x000fc800078e0202 */
[----:B------:R-:W-:Y:S01]  /*a990*/  IMAD.WIDE R14, R6, 0x2, R14 ;  /* 0x00000002060e7825 */ /* 0x000fe200078e020e */
[----:B------:R1:W3:Y:S03]  /*a9a0*/  LDG.E.U16 R156, desc[UR60][R2.64] ;  /* 0x0000003c029c7981 */ /* 0x0002e6000c1e1500 */
[----:B------:R-:W-:Y:S01]  /*a9b0*/  IMAD.WIDE R22, R0, 0x2, R8 ;  /* 0x0000000200167825 */ /* 0x000fe200078e0208 */
[----:B------:R5:W3:Y:S03]  /*a9c0*/  LDG.E.U16 R158, desc[UR60][R14.64] ;  /* 0x0000003c0e9e7981 */ /* 0x000ae6000c1e1500 */
[----:B------:R-:W-:-:S04]  /*a9d0*/  IMAD.WIDE R18, R6, 0x2, R18 ;  /* 0x0000000206127825 */ /* 0x000fc800078e0212 */
[----:B0-----:R-:W-:Y:S01]  /*a9e0*/  IMAD.WIDE R16, R6, 0x2, R20 ;  /* 0x0000000206107825 */ /* 0x001fe200078e0214 */
[----:B------:R0:W3:Y:S03]  /*a9f0*/  LDG.E.U16 R157, desc[UR60][R18.64] ;  /* 0x0000003c129d7981 */ /* 0x0000e6000c1e1500 */
[----:B-1----:R-:W-:Y:S01]  /*aa00*/  IMAD.WIDE R2, R0, 0x2, R10 ;  /* 0x0000000200027825 */ /* 0x002fe200078e020a */
[----:B------:R1:W3:Y:S03]  /*aa10*/  LDG.E.U16 R155, desc[UR60][R16.64] ;  /* 0x0000003c109b7981 */ /* 0x0002e6000c1e1500 */
[----:B-----5:R-:W-:-:S04]  /*aa20*/  IMAD.WIDE R14, R6, 0x2, R22 ;  /* 0x00000002060e7825 */ /* 0x020fc800078e0216 */
[C---:B------:R-:W-:Y:S01]  /*aa30*/  IMAD R0, R7.reuse, 0x17, RZ ;  /* 0x0000001707007824 */ /* 0x040fe200078e02ff */
[----:B------:R5:W3:Y:S01]  /*aa40*/  LDG.E.U16 R154, desc[UR60][R14.64] ;  /* 0x0000003c0e9a7981 */ /* 0x000ae2000c1e1500 */
[----:B------:R-:W-:Y:S02]  /*aa50*/  IMAD R152, R7, 0x1f, RZ ;  /* 0x0000001f07987824 */ /* 0x000fe400078e02ff */
[----:B0-----:R-:W-:-:S04]  /*aa60*/  IMAD.WIDE R18, R153, 0x2, R10 ;  /* 0x0000000299127825 */ /* 0x001fc800078e020a */
[----:B-1----:R-:W-:-:S04]  /*aa70*/  IMAD.WIDE R16, R6, 0x2, R2 ;  /* 0x0000000206107825 */ /* 0x002fc800078e0202 */
[C---:B-----5:R-:W-:Y:S01]  /*aa80*/  IMAD.WIDE R14, R0.reuse, 0x2, R8 ;  /* 0x00000002000e7825 */ /* 0x060fe200078e0208 */
[----:B------:R0:W5:Y:S03]  /*aa90*/  LDG.E.U16 R4, desc[UR60][R16.64] ;  /* 0x0000003c10047981 */ /* 0x000166000c1e1500 */
[----:B------:R-:W-:-:S04]  /*aaa0*/  IMAD.WIDE R2, R0, 0x2, R10 ;  /* 0x0000000200027825 */ /* 0x000fc800078e020a */
[----:B------:R-:W-:-:S04]  /*aab0*/  IMAD.WIDE R20, R152, 0x2, R8 ;  /* 0x0000000298147825 */ /* 0x000fc800078e0208 */
[----:B------:R-:W-:-:S04]  /*aac0*/  IMAD.WIDE R152, R152, 0x2, R10 ;  /* 0x0000000298987825 */ /* 0x000fc800078e020a */
[----:B------:R-:W-:-:S04]  /*aad0*/  IMAD.WIDE R22, R6, 0x2, R18 ;  /* 0x0000000206167825 */ /* 0x000fc800078e0212 */
[C---:B------:R-:W-:Y:S02]  /*aae0*/  IMAD.WIDE R18, R6.reuse, 0x2, R14 ;  /* 0x0000000206127825 */ /* 0x040fe400078e020e */
[----:B------:R-:W5:Y:S02]  /*aaf0*/  LDG.E.U16 R22, desc[UR60][R22.64] ;  /* 0x0000003c16167981 */ /* 0x000f64000c1e1500 */
[C---:B0-----:R-:W-:Y:S02]  /*ab00*/  IMAD.WIDE R16, R6.reuse, 0x2, R2 ;  /* 0x0000000206107825 */ /* 0x041fe400078e0202 */
[----:B------:R-:W5:Y:S02]  /*ab10*/  LDG.E.U16 R18, desc[UR60][R18.64] ;  /* 0x0000003c12127981 */ /* 0x000f64000c1e1500 */
[C---:B------:R-:W-:Y:S02]  /*ab20*/  IMAD.WIDE R14, R6.reuse, 0x2, R20 ;  /* 0x00000002060e7825 */ /* 0x040fe400078e0214 */
[----:B------:R-:W5:Y:S02]  /*ab30*/  LDG.E.U16 R16, desc[UR60][R16.64] ;  /* 0x0000003c10107981 */ /* 0x000f64000c1e1500 */
[----:B------:R-:W-:-:S02]  /*ab40*/  IMAD.WIDE R2, R6, 0x2, R152 ;  /* 0x0000000206027825 */ /* 0x000fc400078e0298 */
[----:B------:R-:W5:Y:S04]  /*ab50*/  LDG.E.U16 R14, desc[UR60][R14.64] ;  /* 0x0000003c0e0e7981 */ /* 0x000f68000c1e1500 */
[----:B------:R0:W5:Y:S01]  /*ab60*/  LDG.E.U16 R2, desc[UR60][R2.64] ;  /* 0x0000003c02027981 */ /* 0x000162000c1e1500 */
[----:B------:R-:W-:Y:S01]  /*ab70*/  IMAD.SHL.U32 R0, R26, 0x2, RZ ;  /* 0x000000021a007824 */ /* 0x000fe200078e00ff */
[----:B------:R-:W-:Y:S02]  /*ab80*/  LEA R24, R25, R24, 0x18 ;  /* 0x0000001819187211 */ /* 0x000fe400078ec0ff */
[----:B------:R-:W5:Y:S02]  /*ab90*/  LDL.64 R20, [R1+0x4a0] ;  /* 0x0004a00001147983 */ /* 0x000f640000100a00 */
[----:B------:R-:W-:-:S02]  /*aba0*/  LOP3.LUT R0, R0, 0x7e, RZ, 0xc0, !PT ;  /* 0x0000007e00007812 */ /* 0x000fc400078ec0ff */
[----:B0-----:R-:W-:Y:S01]  /*abb0*/  LOP3.LUT R3, R26, 0x40, RZ, 0xc0, !PT ;  /* 0x000000401a037812 */ /* 0x001fe200078ec0ff */
[----:B------:R-:W0:Y:S03]  /*abc0*/  S2R R15, SR_CgaCtaId ;  /* 0x00000000000f7919 */ /* 0x000e260000008800 */
[----:B------:R-:W-:Y:S01]  /*abd0*/  LEA R0, R3, R0, 0x6 ;  /* 0x0000000003007211 */ /* 0x000fe200078e30ff */
[----:B------:R-:W5:Y:S03]  /*abe0*/  LDL.64 R26, [R1+0x440] ;  /* 0x00044000011a7983 */ /* 0x000f660000100a00 */
[----:B------:R-:W-:Y:S01]  /*abf0*/  IADD3 R0, R24, R0, RZ ;  /* 0x0000000018007210 */ /* 0x000fe20007ffe0ff */
[----:B------:R-:W-:Y:S01]  /*ac00*/  BAR.SYNC.DEFER_BLOCKING 0x0 ;  /* 0x0000000000007b1d */ /* 0x000fe20000010000 */
[----:B------:R-:W-:-:S02]  /*ac10*/  MOV R3, 0x400 ;  /* 0x0000040000037802 */ /* 0x000fc40000000f00 */
[----:B------:R-:W-:Y:S02]  /*ac20*/  MOV R23, UR37 ;  /* 0x0000002500177c02 */ /* 0x000fe40008000f00 */
[----:B------:R-:W-:Y:S01]  /*ac30*/  MOV R17, UR47 ;  /* 0x0000002f00117c02 */ /* 0x000fe20008000f00 */
[----:B------:R-:W5:Y:S04]  /*ac40*/  LDL.64 R24, [R1+0x438] ;  /* 0x0004380001187983 */ /* 0x000f680000100a00 */
[----:B------:R-:W-:Y:S04]  /*ac50*/  STS.U16 [R0+0x10000], R218 ;  /* 0x010000da00007388 */ /* 0x000fe80000000400 */
[----:B------:R-:W-:Y:S04]  /*ac60*/  STS.U16 [R0+0x12000], R217 ;  /* 0x012000d900007388 */ /* 0x000fe80000000400 */
[----:B------:R-:W-:Y:S04]  /*ac70*/  STS.U16 [R0+0x10400], R201 ;  /* 0x010400c900007388 */ /* 0x000fe80000000400 */
[----:B--2---:R-:W-:Y:S04]  /*ac80*/  STS.U16 [R0+0x12400], R200 ;  /* 0x012400c800007388 */ /* 0x004fe80000000400 */
[----:B----4-:R-:W-:Y:S04]  /*ac90*/  STS.U16 [R0+0x10800], R179 ;  /* 0x010800b300007388 */ /* 0x010fe80000000400 */
[----:B------:R-:W-:Y:S01]  /*aca0*/  STS.U16 [R0+0x12800], R178 ;  /* 0x012800b200007388 */ /* 0x000fe20000000400 */
[----:B0-----:R-:W-:-:S04]  /*acb0*/  LEA R3, R15, R3, 0x18 ;  /* 0x000000030f037211 */ /* 0x001fc800078ec0ff */
[----:B------:R-:W-:-:S04]  /*acc0*/  SHF.R.U32.HI R3, RZ, 0x4, R3 ;  /* 0x00000004ff037819 */ /* 0x000fc80000011603 */
[----:B------:R-:W-:-:S04]  /*acd0*/  SGXT.U32 R3, R3, 0xe ;  /* 0x0000000e0303781a */ /* 0x000fc80000000000 */
[----:B------:R-:W-:Y:S01]  /*ace0*/  R2UR UR56, R3 ;  /* 0x00000000033872ca */ /* 0x000fe200000e0000 */
[----:B---3--:R-:W-:Y:S04]  /*acf0*/  STS.U16 [R0+0x10c00], R167 ;  /* 0x010c00a700007388 */ /* 0x008fe80000000400 */
        /* <DEDUP_REMOVED lines=48> */
[----:B-----5:R-:W-:Y:S04]  /*b000*/  STS.U16 [R185+0x12f00], R4 ;  /* 0x012f0004b9007388 */ /* 0x020fe80000000400 */
[----:B------:R-:W-:Y:S04]  /*b010*/  STS.U16 [R184+0x10380], R203 ;  /* 0x010380cbb8007388 */ /* 0x000fe80000000400 */
[----:B------:R-:W-:Y:S04]  /*b020*/  STS.U16 [R184+0x12380], R202 ;  /* 0x012380cab8007388 */ /* 0x000fe80000000400 */
[----:B------:R-:W-:Y:S04]  /*b030*/  STS.U16 [R184+0x10780], R180 ;  /* 0x010780b4b8007388 */ /* 0x000fe80000000400 */
[----:B------:R-:W-:Y:S04]  /*b040*/  STS.U16 [R184+0x12780], R22 ;  /* 0x01278016b8007388 */ /* 0x000fe80000000400 */
[----:B------:R-:W-:Y:S04]  /*b050*/  STS.U16 [R184+0x10b80], R18 ;  /* 0x010b8012b8007388 */ /* 0x000fe80000000400 */
[----:B------:R-:W-:Y:S04]  /*b060*/  STS.U16 [R184+0x12b80], R16 ;  /* 0x012b8010b8007388 */ /* 0x000fe80000000400 */
[----:B------:R0:W-:Y:S04]  /*b070*/  STS.U16 [R184+0x10f80], R14 ;  /* 0x010f800eb8007388 */ /* 0x0001e80000000400 */
[----:B------:R1:W-:Y:S01]  /*b080*/  STS.U16 [R184+0x12f80], R2 ;  /* 0x012f8002b8007388 */ /* 0x0003e20000000400 */
[----:B------:R2:W-:Y:S06]  /*b090*/  MEMBAR.ALL.CTA ;  /* 0x0000000000007992 */ /* 0x0005ec0000008000 */
[----:B--2---:R-:W2:Y:S04]  /*b0a0*/  FENCE.VIEW.ASYNC.S ;  /* 0x00000000000073c6 */ /* 0x004ea80000000000 */
[----:B0-----:R-:W3:Y:S04]  /*b0b0*/  LDL.64 R14, [R1+0x498] ;  /* 0x00049800010e7983 */ /* 0x001ee80000100a00 */
[----:B-1----:R-:W4:Y:S01]  /*b0c0*/  LDL.64 R2, [R1+0x4a8] ;  /* 0x0004a80001027983 */ /* 0x002f220000100a00 */
[----:B--2---:R-:W-:Y:S06]  /*b0d0*/  BAR.SYNC.DEFER_BLOCKING 0x0 ;  /* 0x0000000000007b1d */ /* 0x004fec0000010000 */
[----:B------:R-:W-:-:S06]  /*b0e0*/  WARPGROUP.ARRIVE ;  /* 0x00000000000079c5 */ /* 0x000fcc0000000000 */
[----:B------:R-:W-:Y:S03]  /*b0f0*/  HGMMA.64x32x16.F32 R168, gdesc[UR56].tnspA, RZ, !UPT, gsb0 ;  /* 0x2060000038a879f0 */ /* 0x000fe6000c0008ff */
[----:B------:R-:W-:Y:S02]  /*b100*/  WARPGROUP.DEPBAR.LE gsb0, 0x0 ;  /* 0x00008000000079c5 */ /* 0x000fe40000010000 */
[----:B------:R-:W-:-:S06]  /*b110*/  WARPGROUP.ARRIVE ;  /* 0x00000000000079c5 */ /* 0x000fcc0000000000 */
[----:B------:R-:W-:Y:S03]  /*b120*/  HGMMA.64x32x16.F32 R168, gdesc[UR4].tnspA, R168, gsb0 ;  /* 0x2060000004a879f0 */ /* 0x000fe600080008a8 */
        /* <DEDUP_REMOVED lines=35> */
[----:B------:R-:W-:Y:S01]  /*b360*/  HGMMA.64x32x16.F32 R168, gdesc[UR44].tnspA, R168, gsb0 ;  /* 0x206000002ca879f0 */ /* 0x000fe200080008a8 */
[----:B------:R-:W-:Y:S02]  /*b370*/  R2UR UR51, R226 ;  /* 0x00000000e23372ca */ /* 0x000fe400000e0000 */
[----:B------:R-:W-:Y:S02]  /*b380*/  R2UR UR50, R225 ;  /* 0x00000000e13272ca */ /* 0x000fe400000e0000 */
[----:B------:R-:W-:Y:S02]  /*b390*/  R2UR UR49, R224 ;  /* 0x00000000e03172ca */ /* 0x000fe400000e0000 */
[----:B------:R-:W-:Y:S01]  /*b3a0*/  R2UR UR48, R223 ;  /* 0x00000000df3072ca */ /* 0x000fe200000e0000 */
[----:B------:R-:W-:Y:S02]  /*b3b0*/  WARPGROUP.DEPBAR.LE gsb0, 0x0 ;  /* 0x00008000000079c5 */ /* 0x000fe40000010000 */
[----:B------:R-:W-:-:S10]  /*b3c0*/  WARPGROUP.ARRIVE ;  /* 0x00000000000079c5 */ /* 0x000fd40000000000 */
[----:B------:R-:W-:Y:S01]  /*b3d0*/  HGMMA.64x32x16.F32 R168, gdesc[UR48].tnspA, R168, gsb0 ;  /* 0x2060000030a879f0 */ /* 0x000fe200080008a8 */
[----:B------:R-:W-:Y:S01]  /*b3e0*/  UMOV UR56, UR54 ;  /* 0x0000003600387c82 */ /* 0x000fe20008000000 */
[----:B------:R-:W-:Y:S01]  /*b3f0*/  UMOV UR57, UR55 ;  /* 0x0000003700397c82 */ /* 0x000fe20008000000 */
[----:B------:R-:W-:Y:S02]  /*b400*/  R2UR UR55, R222 ;  /* 0x00000000de3772ca */ /* 0x000fe400000e0000 */
[----:B------:R-:W-:Y:S02]  /*b410*/  R2UR UR54, R221 ;  /* 0x00000000dd3672ca */ /* 0x000fe400000e0000 */
[----:B------:R-:W-:Y:S02]  /*b420*/  R2UR UR53, R220 ;  /* 0x00000000dc3572ca */ /* 0x000fe400000e0000 */
[----:B------:R-:W-:Y:S01]  /*b430*/  R2UR UR52, R219 ;  /* 0x00000000db3472ca */ /* 0x000fe200000e0000 */
[----:B------:R-:W-:-:S02]  /*b440*/  WARPGROUP.DEPBAR.LE gsb0, 0x0 ;  /* 0x00008000000079c5 */ /* 0x000fc40000010000 */
[----:B------:R-:W-:-:S10]  /*b450*/  WARPGROUP.ARRIVE ;  /* 0x00000000000079c5 */ /* 0x000fd40000000000 */
[----:B------:R-:W-:Y:S01]  /*b460*/  HGMMA.64x32x16.F32 R168, gdesc[UR52].tnspA, R168, gsb0 ;  /* 0x2060000034a879f0 */ /* 0x000fe200080008a8 */
[----:B------:R-:W-:Y:S01]  /*b470*/  MOV R22, UR36 ;  /* 0x0000002400167c02 */ /* 0x000fe20008000f00 */
[----:B------:R-:W-:Y:S01]  /*b480*/  UIADD3.64 UR36, UR4, 0x780, URZ ;  /* 0x0000078004247897 */ /* 0x000fe2000fffe03f */
[----:B------:R-:W-:Y:S01]  /*b490*/  MOV R192, UR39 ;  /* 0x0000002700c07c02 */ /* 0x000fe20008000f00 */
[----:B------:R-:W-:Y:S01]  /*b4a0*/  UMOV UR39, UR59 ;  /* 0x0000003b00277c82 */ /* 0x000fe20008000000 */
[----:B------:R-:W-:Y:S01]  /*b4b0*/  MOV R191, UR38 ;  /* 0x0000002600bf7c02 */ /* 0x000fe20008000f00 */
[----:B------:R-:W-:Y:S01]  /*b4c0*/  UMOV UR38, UR58 ;  /* 0x0000003a00267c82 */ /* 0x000fe20008000000 */
[----:B------:R-:W-:Y:S02]  /*b4d0*/  WARPGROUP.DEPBAR.LE gsb0, 0x0 ;  /* 0x00008000000079c5 */ /* 0x000fe40000010000 */
[----:B------:R-:W-:-:S06]  /*b4e0*/  WARPGROUP.ARRIVE ;  /* 0x00000000000079c5 */ /* 0x000fcc0000000000 */
[----:B------:R-:W-:Y:S01]  /*b4f0*/  HGMMA.64x32x16.F32 R152, gdesc[UR36].tnspA, RZ, !UPT, gsb0 ;  /* 0x20600000249879f0 */ /* 0x000fe2000c0008ff */
[----:B------:R-:W-:Y:S02]  /*b500*/  MOV R194, UR33 ;  /* 0x0000002100c27c02 */ /* 0x000fe40008000f00 */
[----:B------:R-:W-:Y:S02]  /*b510*/  MOV R193, UR32 ;  /* 0x0000002000c17c02 */ /* 0x000fe40008000f00 */
[----:B----4-:R-:W-:Y:S02]  /*b520*/  R2UR UR32, R2 ;  /* 0x00000000022072ca */ /* 0x010fe400000e0000 */
[----:B------:R-:W-:Y:S02]  /*b530*/  R2UR UR33, R3 ;  /* 0x00000000032172ca */ /* 0x000fe400000e0000 */
[----:B------:R-:W-:Y:S01]  /*b540*/  MOV R196, UR35 ;  /* 0x0000002300c47c02 */ /* 0x000fe20008000f00 */
[----:B------:R-:W-:Y:S01]  /*b550*/  UMOV UR35, UR7 ;  /* 0x0000000700237c82 */ /* 0x000fe20008000000 */
[----:B------:R-:W-:Y:S01]  /*b560*/  MOV R195, UR34 ;  /* 0x0000002200c37c02 */ /* 0x000fe20008000f00 */
[----:B------:R-:W-:Y:S01]  /*b570*/  UMOV UR34, UR6 ;  /* 0x0000000600227c82 */ /* 0x000fe20008000000 */
[----:B------:R-:W-:-:S02]  /*b580*/  WARPGROUP.DEPBAR.LE gsb0, 0x0 ;  /* 0x00008000000079c5 */ /* 0x000fc40000010000 */
[----:B------:R-:W-:-:S06]  /*b590*/  WARPGROUP.ARRIVE ;  /* 0x00000000000079c5 */ /* 0x000fcc0000000000 */
[----:B------:R-:W-:Y:S01]  /*b5a0*/  HGMMA.64x32x16.F32 R152, gdesc[UR32].tnspA, R152, gsb0 ;  /* 0x20600000209879f0 */ /* 0x000fe20008000898 */
[----:B------:R-:W-:Y:S02]  /*b5b0*/  MOV R204, UR27 ;  /* 0x0000001b00cc7c02 */ /* 0x000fe40008000f00 */
[----:B------:R-:W-:Y:S02]  /*b5c0*/  MOV R203, UR26 ;  /* 0x0000001a00cb7c02 */ /* 0x000fe40008000f00 */
[----:B------:R-:W-:Y:S02]  /*b5d0*/  MOV R202, UR25 ;  /* 0x0000001900ca7c02 */ /* 0x000fe40008000f00 */
[----:B------:R-:W-:Y:S02]  /*b5e0*/  MOV R201, UR24 ;  /* 0x0000001800c97c02 */ /* 0x000fe40008000f00 */
[----:B------:R-:W-:Y:S02]  /*b5f0*/  R2UR UR24, R20 ;  /* 0x00000000141872ca */ /* 0x000fe400000e0000 */
[----:B------:R-:W-:-:S02]  /*b600*/  R2UR UR25, R21 ;  /* 0x00000000151972ca */ /* 0x000fc400000e0000 */
[----:B------:R-:W-:Y:S02]  /*b610*/  R2UR UR26, R228 ;  /* 0x00000000e41a72ca */ /* 0x000fe400000e0000 */
[----:B------:R-:W-:Y:S01]  /*b620*/  R2UR UR27, R229 ;  /* 0x00000000e51b72ca */ /* 0x000fe200000e0000 */
[----:B------:R-:W-:Y:S02]  /*b630*/  WARPGROUP.DEPBAR.LE gsb0, 0x0 ;  /* 0x00008000000079c5 */ /* 0x000fe40000010000 */
[----:B------:R-:W-:-:S10]  /*b640*/  WARPGROUP.ARRIVE ;  /* 0x00000000000079c5 */ /* 0x000fd40000000000 */
[----:B------:R-:W-:Y:S01]  /*b650*/  HGMMA.64x32x16.F32 R152, gdesc[UR24].tnspA, R152, gsb0 ;  /* 0x20600000189879f0 */ /* 0x000fe20008000898 */
[----:B------:R-:W-:Y:S02]  /*b660*/  MOV R198, UR29 ;  /* 0x0000001d00c67c02 */ /* 0x000fe40008000f00 */
[----:B------:R-:W-:Y:S02]  /*b670*/  MOV R197, UR28 ;  /* 0x0000001c00c57c02 */ /* 0x000fe40008000f00 */
[----:B---3--:R-:W-:Y:S02]  /*b680*/  R2UR UR28, R14 ;  /* 0x000000000e1c72ca */ /* 0x008fe400000e0000 */
        /* <DEDUP_REMOVED lines=8> */
[----:B------:R-:W-:Y:S02]  /*b710*/  R2UR UR36, R46 ;  /* 0x000000002e2472ca */ /* 0x000fe400000e0000 */
[----:B------:R-:W-:Y:S01]  /*b720*/  R2UR UR37, R47 ;  /* 0x000000002f2572ca */ /* 0x000fe200000e0000 */
[----:B------:R-:W-:Y:S01]  /*b730*/  UMOV UR38, UR10 ;  /* 0x0000000a00267c82 */ /* 0x000fe20008000000 */
[----:B------:R-:W-:Y:S01]  /*b740*/  UMOV UR39, UR11 ;  /* 0x0000000b00277c82 */ /* 0x000fe20008000000 */
[----:B------:R-:W-:Y:S01]  /*b750*/  MOV R15, UR45 ;  /* 0x0000002d000f7c02 */ /* 0x000fe20008000f00 */
[----:B------:R-:W-:Y:S01]  /*b760*/  UMOV UR47, UR15 ;  /* 0x0000000f002f7c82 */ /* 0x000fe20008000000 */
[----:B------:R-:W-:Y:S02]  /*b770*/  WARPGROUP.DEPBAR.LE gsb0, 0x0 ;  /* 0x00008000000079c5 */ /* 0x000fe40000010000 */
[----:B------:R-:W-:Y:S01]  /*b780*/  WARPGROUP.ARRIVE ;  /* 0x00000000000079c5 */ /* 0x000fe20000000000 */
[----:B------:R-:W-:-:S02]  /*b790*/  MOV R14, UR44 ;  /* 0x0000002c000e7c02 */ /* 0x000fc40008000f00 */
[----:B------:R-:W-:Y:S02]  /*b7a0*/  MOV R16, UR46 ;  /* 0x0000002e00107c02 */ /* 0x000fe40008000f00 */
[----:B------:R-:W-:Y:S01]  /*b7b0*/  R2UR UR4, R42 ;  /* 0x000000002a0472ca */ /* 0x000fe200000e0000 */
[----:B------:R-:W-:Y:S01]  /*b7c0*/  HGMMA.64x32x16.F32 R152, gdesc[UR36].tnspA, R152, gsb0 ;  /* 0x20600000249879f0 */ /* 0x000fe20008000898 */
[----:B------:R-:W-:Y:S02]  /*b7d0*/  R2UR UR44, R44 ;  /* 0x000000002c2c72ca */ /* 0x000fe400000e0000 */
[----:B------:R-:W-:Y:S01]  /*b7e0*/  R2UR UR5, R43 ;  /* 0x000000002b0572ca */ /* 0x000fe200000e0000 */
[----:B------:R-:W-:Y:S01]  /*b7f0*/  UMOV UR6, UR18 ;  /* 0x0000001200067c82 */ /* 0x000fe20008000000 */
[----:B------:R-:W-:Y:S01]  /*b800*/  R2UR UR45, R45 ;  /* 0x000000002d2d72ca */ /* 0x000fe200000e0000 */
[----:B------:R-:W-:Y:S01]  /*b810*/  UMOV UR46, UR14 ;  /* 0x0000000e002e7c82 */ /* 0x000fe20008000000 */
[----:B------:R-:W-:Y:S01]  /*b820*/  UMOV UR7, UR19 ;  /* 0x0000001300077c82 */ /* 0x000fe20008000000 */
[----:B------:R-:W-:-:S02]  /*b830*/  R2UR UR24, R40 ;  /* 0x00000000281872ca */ /* 0x000fc400000e0000 */
[----:B------:R-:W-:Y:S01]  /*b840*/  R2UR UR25, R41 ;  /* 0x00000000291972ca */ /* 0x000fe200000e0000 */
[----:B------:R-:W-:Y:S01]  /*b850*/  UMOV UR26, UR22 ;  /* 0x00000016001a7c82 */ /* 0x000fe20008000000 */
[----:B------:R-:W-:Y:S01]  /*b860*/  UMOV UR27, UR23 ;  /* 0x00000017001b7c82 */ /* 0x000fe20008000000 */
[----:B------:R-:W-:Y:S01]  /*b870*/  R2UR UR28, R38 ;  /* 0x00000000261c72ca */ /* 0x000fe200000e0000 */
[----:B------:R-:W2:Y:S01]  /*b880*/  LDL.64 R44, [R1+0x410] ;  /* 0x00041000012c7983 */ /* 0x000ea20000100a00 */
[----:B------:R-:W-:Y:S02]  /*b890*/  R2UR UR29, R39 ;  /* 0x00000000271d72ca */ /* 0x000fe400000e0000 */
[----:B------:R-:W-:Y:S01]  /*b8a0*/  R2UR UR32, R36 ;  /* 0x00000000242072ca */ /* 0x000fe200000e0000 */
[----:B------:R-:W3:Y:S01]  /*b8b0*/  LDL.64 R38, [R1+0x430] ;  /* 0x0004300001267983 */ /* 0x000ee20000100a00 */
[----:B------:R-:W-:Y:S02]  /*b8c0*/  R2UR UR33, R37 ;  /* 0x00000000252172ca */ /* 0x000fe400000e0000 */
[----:B------:R-:W-:Y:S01]  /*b8d0*/  R2UR UR36, R34 ;  /* 0x00000000222472ca */ /* 0x000fe200000e0000 */
[----:B------:R-:W4:Y:S01]  /*b8e0*/  LDL.64 R36, [R1+0x420] ;  /* 0x0004200001247983 */ /* 0x000f220000100a00 */
[----:B------:R-:W-:-:S02]  /*b8f0*/  R2UR UR37, R35 ;  /* 0x00000000232572ca */ /* 0x000fc400000e0000 */
[----:B------:R-:W-:Y:S01]  /*b900*/  R2UR UR56, R26 ;  /* 0x000000001a3872ca */ /* 0x000fe200000e0000 */
[----:B------:R-:W5:Y:S01]  /*b910*/  LDL.64 R34, [R1+0x3e0] ;  /* 0x0003e00001227983 */ /* 0x000f620000100a00 */
[----:B------:R-:W-:-:S03]  /*b920*/  R2UR UR57, R27 ;  /* 0x000000001b3972ca */ /* 0x000fc600000e0000 */
[----:B------:R-:W2:Y:S01]  /*b930*/  LDL.64 R26, [R1+0x400] ;  /* 0x00040000011a7983 */ /* 0x000ea20000100a00 */
[----:B------:R-:W-:Y:S02]  /*b940*/  MOV R19, UR41 ;  /* 0x0000002900137c02 */ /* 0x000fe40008000f00 */
[----:B------:R-:W-:Y:S01]  /*b950*/  MOV R18, UR40 ;  /* 0x0000002800127c02 */ /* 0x000fe20008000f00 */
[----:B------:R-:W5:Y:S01]  /*b960*/  LDL.64 R42, [R1+0x3f0] ;  /* 0x0003f000012a7983 */ /* 0x000f620000100a00 */
[----:B------:R-:W-:Y:S02]  /*b970*/  MOV R21, UR43 ;  /* 0x0000002b00157c02 */ /* 0x000fe40008000f00 */
[----:B------:R-:W-:Y:S01]  /*b980*/  MOV R20, UR42 ;  /* 0x0000002a00147c02 */ /* 0x000fe20008000f00 */
[----:B------:R-:W5:Y:S01]  /*b990*/  LDL.64 R40, [R1+0x3f8] ;  /* 0x0003f80001287983 */ /* 0x000f620000100a00 */
[----:B------:R-:W-:Y:S02]  /*b9a0*/  MOV R2, UR49 ;  /* 0x0000003100027c02 */ /* 0x000fe40008000f00 */
[----:B------:R-:W-:Y:S01]  /*b9b0*/  MOV R0, UR48 ;  /* 0x0000003000007c02 */ /* 0x000fe20008000f00 */
[----:B------:R-:W5:Y:S01]  /*b9c0*/  LDL.64 R46, [R1+0x418] ;  /* 0x00041800012e7983 */ /* 0x000f620000100a00 */
[----:B------:R-:W-:-:S02]  /*b9d0*/  WARPGROUP.DEPBAR.LE gsb0, 0x0 ;  /* 0x00008000000079c5 */ /* 0x000fc40000010000 */
        /* <DEDUP_REMOVED lines=9> */
[----:B------:R-:W-:-:S11]  /*ba70*/  R2UR UR26, R203 ;  /* 0x00000000cb1a72ca */ /* 0x000fd600000e0000 */
[----:B------:R-:W-:Y:S02]  /*ba80*/  UMOV UR31, UR27 ;  /* 0x0000001b001f7c82 */ /* 0x000fe40008000000 */
[----:B------:R-:W-:Y:S01]  /*ba90*/  UMOV UR30, UR26 ;  /* 0x0000001a001e7c82 */ /* 0x000fe20008000000 */
        /* <DEDUP_REMOVED lines=18> */
[----:B------:R-:W-:Y:S02]  /*bbc0*/  R2UR UR5, R25 ;  /* 0x00000000190572ca */ /* 0x000fe400000e0000 */
[----:B------:R-:W3:Y:S01]  /*bbd0*/  LDL.64 R24, [R1+0x3d0] ;  /* 0x0003d00001187983 */ /* 0x000ee20000100a00 */
[----:B------:R-:W-:Y:S02]  /*bbe0*/  R2UR UR39, R192 ;  /* 0x00000000c02772ca */ /* 0x000fe400000e0000 */
[----:B------:R-:W-:Y:S02]  /*bbf0*/  R2UR UR38, R191 ;  /* 0x00000000bf2672ca */ /* 0x000fe400000e0000 */
[----:B------:R-:W-:-:S02]  /*bc00*/  R2UR UR40, R32 ;  /* 0x00000000202872ca */ /* 0x000fc400000e0000 */
[----:B------:R-:W-:Y:S02]  /*bc10*/  R2UR UR41, R33 ;  /* 0x00000000212972ca */ /* 0x000fe400000e0000 */
[----:B------:R-:W-:Y:S01]  /*bc20*/  R2UR UR44, R30 ;  /* 0x000000001e2c72ca */ /* 0x000fe200000e0000 */
[----:B------:R-:W5:Y:S04]  /*bc30*/  LDL.64 R32, [R1+0x3c0] ;  /* 0x0003c00001207983 */ /* 0x000f680000100a00 */
[----:B------:R-:W-:Y:S02]  /*bc40*/  UMOV UR43, UR39 ;  /* 0x00000027002b7c82 */ /* 0x000fe40008000000 */
[----:B------:R-:W-:Y:S01]  /*bc50*/  UMOV UR42, UR38 ;  /* 0x00000026002a7c82 */ /* 0x000fe20008000000 */
[----:B------:R-:W-:-:S02]  /*bc60*/  WARPGROUP.DEPBAR.LE gsb0, 0x0 ;  /* 0x00008000000079c5 */ /* 0x000fc40000010000 */
[----:B------:R-:W-:-:S06]  /*bc70*/  WARPGROUP.ARRIVE ;  /* 0x00000000000079c5 */ /* 0x000fcc0000000000 */
[----:B------:R-:W-:Y:S01]  /*bc80*/  HGMMA.64x32x16.F32 R152, gdesc[UR40].tnspA, R152, gsb0 ;  /* 0x20600000289879f0 */ /* 0x000fe20008000898 */
[----:B------:R-:W-:Y:S02]  /*bc90*/  R2UR UR43, R21 ;  /* 0x00000000152b72ca */ /* 0x000fe400000e0000 */
[----:B------:R-:W-:Y:S02]  /*bca0*/  R2UR UR42, R20 ;  /* 0x00000000142a72ca */ /* 0x000fe400000e0000 */
[----:B------:R-:W-:Y:S02]  /*bcb0*/  R2UR UR45, R31 ;  /* 0x000000001f2d72ca */ /* 0x000fe400000e0000 */
[----:B------:R-:W-:Y:S01]  /*bcc0*/  R2UR UR48, R28 ;  /* 0x000000001c3072ca */ /* 0x000fe200000e0000 */
[----:B------:R-:W5:Y:S06]  /*bcd0*/  LDL.64 R30, [R1+0x3b0] ;  /* 0x0003b000011e7983 */ /* 0x000f6c0000100a00 */
[----:B------:R-:W-:-:S02]  /*bce0*/  UMOV UR47, UR43 ;  /* 0x0000002b002f7c82 */ /* 0x000fc40008000000 */
[----:B------:R-:W-:Y:S01]  /*bcf0*/  UMOV UR46, UR42 ;  /* 0x0000002a002e7c82 */ /* 0x000fe20008000000 */
[----:B------:R-:W-:Y:S02]  /*bd00*/  WARPGROUP.DEPBAR.LE gsb0, 0x0 ;  /* 0x00008000000079c5 */ /* 0x000fe40000010000 */
[----:B------:R-:W-:-:S06]  /*bd10*/  WARPGROUP.ARRIVE ;  /* 0x00000000000079c5 */ /* 0x000fcc0000000000 */
[----:B------:R-:W-:Y:S01]  /*bd20*/  HGMMA.64x32x16.F32 R152, gdesc[UR44].tnspA, R152, gsb0 ;  /* 0x206000002c9879f0 */ /* 0x000fe20008000898 */
[----:B------:R-:W-:Y:S02]  /*bd30*/  R2UR UR47, R17 ;  /* 0x00000000112f72ca */ /* 0x000fe400000e0000 */
[----:B------:R-:W-:Y:S02]  /*bd40*/  R2UR UR46, R16 ;  /* 0x00000000102e72ca */ /* 0x000fe400000e0000 */
[----:B------:R-:W-:Y:S02]  /*bd50*/  R2UR UR49, R29 ;  /* 0x000000001d3172ca */ /* 0x000fe400000e0000 */
[----:B------:R-:W-:Y:S01]  /*bd60*/  MOV R4, UR51 ;  /* 0x0000003300047c02 */ /* 0x000fe20008000f00 */
[----:B------:R-:W5:Y:S01]  /*bd70*/  LDL.64 R28, [R1+0x408] ;  /* 0x00040800011c7983 */ /* 0x000f620000100a00 */
[----:B------:R-:W-:-:S05]  /*bd80*/  MOV R3, UR50 ;  /* 0x0000003200037c02 */ /* 0x000fca0008000f00 */
[----:B------:R-:W-:Y:S02]  /*bd90*/  UMOV UR51, UR47 ;  /* 0x0000002f00337c82 */ /* 0x000fe40008000000 */
[----:B------:R-:W-:Y:S01]  /*bda0*/  UMOV UR50, UR46 ;  /* 0x0000002e00327c82 */ /* 0x000fe20008000000 */
[----:B------:R-:W-:Y:S02]  /*bdb0*/  WARPGROUP.DEPBAR.LE gsb0, 0x0 ;  /* 0x00008000000079c5 */ /* 0x000fe40000010000 */
[----:B------:R-:W-:-:S06]  /*bdc0*/  WARPGROUP.ARRIVE ;  /* 0x00000000000079c5 */ /* 0x000fcc0000000000 */
[----:B------:R-:W-:Y:S01]  /*bdd0*/  HGMMA.64x32x16.F32 R152, gdesc[UR48].tnspA, R152, gsb0 ;  /* 0x20600000309879f0 */ /* 0x000fe20008000898 */
[----:B------:R-:W-:Y:S02]  /*bde0*/  R2UR UR51, R4 ;  /* 0x00000000043372ca */ /* 0x000fe400000e0000 */
[----:B------:R-:W-:Y:S02]  /*bdf0*/  R2UR UR50, R3 ;  /* 0x00000000033272ca */ /* 0x000fe400000e0000 */
[----:B------:R-:W-:Y:S02]  /*be00*/  MOV R218, UR59 ;  /* 0x0000003b00da7c02 */ /* 0x000fe40008000f00 */
[----:B------:R-:W-:-:S07]  /*be10*/  MOV R248, UR58 ;  /* 0x0000003a00f87c02 */ /* 0x000fce0008000f00 */
[----:B------:R-:W-:Y:S02]  /*be20*/  UMOV UR59, UR51 ;  /* 0x00000033003b7c82 */ /* 0x000fe40008000000 */
[----:B------:R-:W-:Y:S01]  /*be30*/  UMOV UR58, UR50 ;  /* 0x00000032003a7c82 */ /* 0x000fe20008000000 */
[----:B------:R-:W-:Y:S02]  /*be40*/  WARPGROUP.DEPBAR.LE gsb0, 0x0 ;  /* 0x00008000000079c5 */ /* 0x000fe40000010000 */
[----:B------:R-:W-:-:S06]  /*be50*/  WARPGROUP.ARRIVE ;  /* 0x00000000000079c5 */ /* 0x000fcc0000000000 */
[----:B------:R-:W-:Y:S01]  /*be60*/  HGMMA.64x32x16.F32 R152, gdesc[UR56].tnspA, R152, gsb0 ;  /* 0x20600000389879f0 */ /* 0x000fe20008000898 */
[----:B------:R-:W-:Y:S01]  /*be70*/  UMOV UR6, UR54 ;  /* 0x0000003600067c82 */ /* 0x000fe20008000000 */
[----:B------:R-:W-:Y:S01]  /*be80*/  UMOV UR7, UR55 ;  /* 0x0000003700077c82 */ /* 0x000fe20008000000 */
[C---:B----4-:R-:W-:Y:S01]  /*be90*/  IMAD.WIDE R16, R5.reuse, 0x2, R36 ;  /* 0x0000000205107825 */ /* 0x050fe200078e0224 */
[----:B------:R-:W-:Y:S01]  /*bea0*/  R2UR UR49, R2 ;  /* 0x00000000023172ca */ /* 0x000fe200000e0000 */
[----:B------:R-:W4:Y:S02]  /*beb0*/  LDL.64 R36, [R1+0x3d8] ;  /* 0x0003d80001247983 */ /* 0x000f240000100a00 */
[----:B--2---:R-:W-:Y:S02]  /*bec0*/  IMAD.WIDE R2, R5, 0x2, R26 ;  /* 0x0000000205027825 */ /* 0x004fe400078e021a */
[----:B------:R3:W2:Y:S04]  /*bed0*/  LDG.E.U16 R232, desc[UR60][R16.64] ;  /* 0x0000003c10e87981 */ /* 0x0006a8000c1e1500 */
[----:B------:R-:W4:Y:S01]  /*bee0*/  LDL.64 R26, [R1+0x3b8] ;  /* 0x0003b800011a7983 */ /* 0x000f220000100a00 */
[----:B------:R-:W-:-:S02]  /*bef0*/  R2UR UR45, R15 ;  /* 0x000000000f2d72ca */ /* 0x000fc400000e0000 */
[----:B------:R-:W-:Y:S01]  /*bf00*/  R2UR UR44, R14 ;  /* 0x000000000e2c72ca */ /* 0x000fe200000e0000 */
[----:B------:R-:W2:Y:S01]  /*bf10*/  LDG.E.U16 R228, desc[UR60][R2.64] ;  /* 0x0000003c02e47981 */ /* 0x000ea2000c1e1500 */
[----:B---3--:R-:W-:-:S03]  /*bf20*/  IMAD.WIDE R16, R5, 0x2, R24 ;  /* 0x0000000205107825 */ /* 0x008fc600078e0218 */
[----:B------:R-:W3:Y:S01]  /*bf30*/  LDL.64 R24, [R1+0x3a8] ;  /* 0x0003a80001187983 */ /* 0x000ee20000100a00 */
[----:B------:R-:W-:Y:S02]  /*bf40*/  WARPGROUP.DEPBAR.LE gsb0, 0x0 ;  /* 0x00008000000079c5 */ /* 0x000fe40000010000 */
[----:B------:R-:W-:Y:S01]  /*bf50*/  WARPGROUP.ARRIVE ;  /* 0x00000000000079c5 */ /* 0x000fe20000000000 */
[----:B------:R-:W-:Y:S01]  /*bf60*/  IMAD.WIDE R14, R5, 0x2, R44 ;  /* 0x00000002050e7825 */ /* 0x000fe200078e022c */
[----:B------:R-:W-:Y:S01]  /*bf70*/  R2UR UR41, R19 ;  /* 0x00000000132972ca */ /* 0x000fe200000e0000 */
[----:B------:R-:W2:Y:S03]  /*bf80*/  LDL.64 R44, [R1+0x3c8] ;  /* 0x0003c800012c7983 */ /* 0x000ea60000100a00 */
[----:B------:R-:W-:Y:S01]  /*bf90*/  HGMMA.64x32x16.F32 R152, gdesc[UR4].tnspA, R152, gsb0 ;  /* 0x20600000049879f0 */ /* 0x000fe20008000898 */
[----:B------:R-:W-:Y:S01]  /*bfa0*/  R2UR UR6, R38 ;  /* 0x00000000260672ca */ /* 0x000fe200000e0000 */
[----:B------:R0:W2:Y:S01]  /*bfb0*/  LDG.E.U16 R230, desc[UR60][R14.64] ;  /* 0x0000003c0ee67981 */ /* 0x0000a2000c1e1500 */
[----:B------:R-:W-:-:S03]  /*bfc0*/  R2UR UR7, R39 ;  /* 0x00000000270772ca */ /* 0x000fc600000e0000 */
[----:B------:R-:W2:Y:S01]  /*bfd0*/  LDL.64 R38, [R1+0x3e8] ;  /* 0x0003e80001267983 */ /* 0x000ea20000100a00 */
[----:B------:R-:W-:Y:S01]  /*bfe0*/  R2UR UR40, R18 ;  /* 0x00000000122872ca */ /* 0x000fe200000e0000 */
[C---:B-----5:R-:W-:Y:S02]  /*bff0*/  IMAD.WIDE R18, R5.reuse, 0x2, R34 ;  /* 0x0000000205127825 */ /* 0x060fe400078e0222 */
[----:B------:R-:W5:Y:S02]  /*c000*/  LDL.64 R34, [R1+0x3a0] ;  /* 0x0003a00001227983 */ /* 0x000f640000100a00 */
[C---:B0-----:R-:W-:Y:S02]  /*c010*/  IMAD.WIDE R14, R5.reuse, 0x2, R32 ;  /* 0x00000002050e7825 */ /* 0x041fe400078e0220 */
[----:B------:R-:W5:Y:S01]  /*c020*/  LDL.64 R32, [R1+0x398] ;  /* 0x0003980001207983 */ /* 0x000f620000100a00 */
[----:B------:R-:W-:Y:S01]  /*c030*/  R2UR UR48, R0 ;  /* 0x00000000003072ca */ /* 0x000fe200000e0000 */
[----:B------:R-:W-:Y:S01]  /*c040*/  IMAD.WIDE R20, R5, 0x2, R42 ;  /* 0x0000000205147825 */ /* 0x000fe200078e022a */
[----:B------:R-:W-:Y:S01]  /*c050*/  R2UR UR37, R23 ;  /* 0x00000000172572ca */ /* 0x000fe200000e0000 */
[----:B------:R-:W5:Y:S01]  /*c060*/  LDL.64 R42, [R1+0x388] ;  /* 0x00038800012a7983 */ /* 0x000f620000100a00 */
[----:B------:R-:W-:-:S03]  /*c070*/  R2UR UR36, R22 ;  /* 0x00000000162472ca */ /* 0x000fc600000e0000 */
[----:B------:R-:W5:Y:S04]  /*c080*/  LDL.64 R22, [R1+0x378] ;  /* 0x0003780001167983 */ /* 0x000f680000100a00 */
[----:B------:R0:W5:Y:S04]  /*c090*/  LDG.E.U16 R226, desc[UR60][R20.64] ;  /* 0x0000003c14e27981 */ /* 0x000168000c1e1500 */
[----:B------:R-:W5:Y:S04]  /*c0a0*/  LDG.E.U16 R224, desc[UR60][R18.64] ;  /* 0x0000003c12e07981 */ /* 0x000f68000c1e1500 */
[----:B------:R-:W5:Y:S01]  /*c0b0*/  LDG.E.U16 R4, desc[UR60][R14.64] ;  /* 0x0000003c0e047981 */ /* 0x000f62000c1e1500 */
[----:B------:R-:W-:-:S03]  /*c0c0*/  IMAD.WIDE R2, R5, 0x2, R30 ;  /* 0x0000000205027825 */ /* 0x000fc600078e021e */
[----:B------:R-:W5:Y:S04]  /*c0d0*/  LDL.64 R30, [R1+0x390] ;  /* 0x00039000011e7983 */ /* 0x000f680000100a00 */
[----:B------:R1:W5:Y:S01]  /*c0e0*/  LDG.E.U16 R0, desc[UR60][R2.64] ;  /* 0x0000003c02007981 */ /* 0x000362000c1e1500 */
[----:B0-----:R-:W-:-:S03]  /*c0f0*/  IMAD.WIDE R20, R5, 0x2, R40 ;  /* 0x0000000205147825 */ /* 0x001fc600078e0228 */
[----:B------:R-:W5:Y:S04]  /*c100*/  LDL.64 R40, [R1+0x370] ;  /* 0x0003700001287983 */ /* 0x000f680000100a00 */
[----:B------:R-:W5:Y:S04]  /*c110*/  LDG.E.U16 R243, desc[UR60][R20.64] ;  /* 0x0000003c14f37981 */ /* 0x000f68000c1e1500 */
[----:B------:R-:W5:Y:S01]  /*c120*/  LDG.E.U16 R222, desc[UR60][R16.64] ;  /* 0x0000003c10de7981 */ /* 0x000f62000c1e1500 */
[----:B-1----:R-:W-:-:S03]  /*c130*/  IMAD.WIDE R2, R5, 0x2, R28 ;  /* 0x0000000205027825 */ /* 0x002fc600078e021c */
[----:B------:R-:W5:Y:S04]  /*c140*/  LDL.64 R28, [R1+0x380] ;  /* 0x00038000011c7983 */ /* 0x000f680000100a00 */
[----:B------:R4:W5:Y:S02]  /*c150*/  LDG.E.U16 R244, desc[UR60][R2.64] ;  /* 0x0000003c02f47981 */ /* 0x000964000c1e1500 */
[C---:B----4-:R-:W-:Y:S02]  /*c160*/  IMAD.WIDE R2, R5.reuse, 0x2, R26 ;  /* 0x0000000205027825 */ /* 0x050fe400078e021a */
[----:B------:R-:W4:Y:S02]  /*c170*/  LDL.64 R26, [R1+0x358] ;  /* 0x00035800011a7983 */ /* 0x000f240000100a00 */
[----:B---3--:R-:W-:-:S02]  /*c180*/  IMAD.WIDE R20, R5, 0x2, R24 ;  /* 0x0000000205147825 */ /* 0x008fc400078e0218 */
[----:B------:R-:W3:Y:S04]  /*c190*/  LDG.E.U16 R239, desc[UR60][R2.64] ;  /* 0x0000003c02ef7981 */ /* 0x000ee8000c1e1500 */
[----:B------:R-:W3:Y:S01]  /*c1a0*/  LDL.64 R24, [R1+0x350] ;  /* 0x0003500001187983 */ /* 0x000ee20000100a00 */
[----:B--2---:R-:W-:-:S03]  /*c1b0*/  IMAD.WIDE R18, R5, 0x2, R38 ;  /* 0x0000000205127825 */ /* 0x004fc600078e0226 */
[----:B------:R-:W2:Y:S04]  /*c1c0*/  LDG.E.U16 R238, desc[UR60][R20.64] ;  /* 0x0000003c14ee7981 */ /* 0x000ea8000c1e1500 */
[----:B------:R-:W2:Y:S01]  /*c1d0*/  LDL.64 R38, [R1+0x368] ;  /* 0x0003680001267983 */ /* 0x000ea20000100a00 */
[----:B------:R-:W-:-:S03]  /*c1e0*/  IMAD.WIDE R14, R5, 0x2, R46 ;  /* 0x00000002050e7825 */ /* 0x000fc600078e022e */
[----:B------:R5:W2:Y:S01]  /*c1f0*/  LDG.E.U16 R242, desc[UR60][R18.64] ;  /* 0x0000003c12f27981 */ /* 0x000aa2000c1e1500 */
[----:B------:R-:W-:-:S03]  /*c200*/  IMAD.WIDE R16, R5, 0x2, R36 ;  /* 0x0000000205107825 */ /* 0x000fc600078e0224 */
[----:B------:R0:W2:Y:S04]  /*c210*/  LDG.E.U16 R245, desc[UR60][R14.64] ;  /* 0x0000003c0ef57981 */ /* 0x0000a8000c1e1500 */
[----:B------:R-:W2:Y:S01]  /*c220*/  LDL.64 R36, [R1+0x360] ;  /* 0x0003600001247983 */ /* 0x000ea20000100a00 */
[----:B-----5:R-:W-:-:S03]  /*c230*/  IMAD.WIDE R18, R5, 0x2, R34 ;  /* 0x0000000205127825 */ /* 0x020fc600078e0222 */
[----:B------:R1:W5:Y:S01]  /*c240*/  LDG.E.U16 R241, desc[UR60][R16.64] ;  /* 0x0000003c10f17981 */ /* 0x000362000c1e1500 */
[----:B0-----:R-:W-:-:S03]  /*c250*/  IMAD.WIDE R14, R5, 0x2, R44 ;  /* 0x00000002050e7825 */ /* 0x001fc600078e022c */
[----:B------:R-:W5:Y:S04]  /*c260*/  LDL.64 R34, [R1+0x348] ;  /* 0x0003480001227983 */ /* 0x000f680000100a00 */
[----:B------:R0:W5:Y:S01]  /*c270*/  LDG.E.U16 R240, desc[UR60][R14.64] ;  /* 0x0000003c0ef07981 */ /* 0x000162000c1e1500 */
[----:B-1----:R-:W-:-:S03]  /*c280*/  IMAD.WIDE R16, R5, 0x2, R32 ;  /* 0x0000000205107825 */ /* 0x002fc600078e0220 */
[----:B------:R-:W5:Y:S01]  /*c290*/  LDL.64 R32, [R1+0x340] ;  /* 0x0003400001207983 */ /* 0x000f620000100a00 */
[----:B------:R-:W-:-:S03]  /*c2a0*/  IMAD.WIDE R2, R5, 0x2, R42 ;  /* 0x0000000205027825 */ /* 0x000fc600078e022a */
[----:B------:R1:W5:Y:S01]  /*c2b0*/  LDG.E.U16 R233, desc[UR60][R18.64] ;  /* 0x0000003c12e97981 */ /* 0x000362000c1e1500 */
[----:B0-----:R-:W-:-:S03]  /*c2c0*/  IMAD.WIDE R14, R5, 0x2, R30 ;  /* 0x00000002050e7825 */ /* 0x001fc600078e021e */
[----:B------:R-:W5:Y:S04]  /*c2d0*/  LDL.64 R30, [R1+0x338] ;  /* 0x00033800011e7983 */ /* 0x000f680000100a00 */
[----:B------:R-:W5:Y:S01]  /*c2e0*/  LDL.64 R42, [R1+0x310] ;  /* 0x00031000012a7983 */ /* 0x000f620000100a00 */
[----:B-1----:R-:W-:-:S03]  /*c2f0*/  IMAD.WIDE R18, R5, 0x2, R22 ;  /* 0x0000000205127825 */ /* 0x002fc600078e0216 */
[----:B------:R-:W5:Y:S04]  /*c300*/  LDL.64 R22, [R1+0x300] ;  /* 0x0003000001167983 */ /* 0x000f680000100a00 */
[----:B------:R-:W5:Y:S04]  /*c310*/  LDL.64 R44, [R1+0x320] ;  /* 0x00032000012c7983 */ /* 0x000f680000100a00 */
[----:B------:R-:W5:Y:S04]  /*c320*/  LDG.E.U16 R229, desc[UR60][R14.64] ;  /* 0x0000003c0ee57981 */ /* 0x000f68000c1e1500 */
[----:B------:R0:W5:Y:S04]  /*c330*/  LDG.E.U16 R237, desc[UR60][R16.64] ;  /* 0x0000003c10ed7981 */ /* 0x000168000c1e1500 */
[----:B------:R-:W5:Y:S04]  /*c340*/  LDG.E.U16 R235, desc[UR60][R18.64] ;  /* 0x0000003c12eb7981 */ /* 0x000f68000c1e1500 */
[----:B------:R-:W5:Y:S01]  /*c350*/  LDG.E.U16 R236, desc[UR60][R2.64] ;  /* 0x0000003c02ec7981 */ /* 0x000f62000c1e1500 */
[----:B0-----:R-:W-:-:S03]  /*c360*/  IMAD.WIDE R16, R5, 0x2, R40 ;  /* 0x0000000205107825 */ /* 0x001fc600078e0228 */
[----:B------:R-:W5:Y:S04]  /*c370*/  LDL.64 R40, [R1+0x2f0] ;  /* 0x0002f00001287983 */ /* 0x000f680000100a00 */
[----:B------:R-:W5:Y:S04]  /*c380*/  LDG.E.U16 R221, desc[UR60][R16.64] ;  /* 0x0000003c10dd7981 */ /* 0x000f68000c1e1500 */
[----:B------:R-:W5:Y:S01]  /*c390*/  LDL.64 R46, [R1+0x308] ;  /* 0x00030800012e7983 */ /* 0x000f620000100a00 */
[----:B------:R-:W-:-:S03]  /*c3a0*/  IMAD.WIDE R20, R5, 0x2, R28 ;  /* 0x0000000205147825 */ /* 0x000fc600078e021c */
[----:B------:R-:W5:Y:S04]  /*c3b0*/  LDL.64 R28, [R1+0x330] ;  /* 0x00033000011c7983 */ /* 0x000f680000100a00 */
[----:B------:R4:W5:Y:S02]  /*c3c0*/  LDG.E.U16 R225, desc[UR60][R20.64] ;  /* 0x0000003c14e17981 */ /* 0x000964000c1e1500 */
[C---:B----4-:R-:W-:Y:S02]  /*c3d0*/  IMAD.WIDE R20, R5.reuse, 0x2, R26 ;  /* 0x0000000205147825 */ /* 0x050fe400078e021a */
[----:B------:R-:W4:Y:S04]  /*c3e0*/  LDL.64 R26, [R1+0x2c0] ;  /* 0x0002c000011a7983 */ /* 0x000f280000100a00 */
[----:B------:R-:W4:Y:S04]  /*c3f0*/  LDG.E.U16 R231, desc[UR60][R20.64] ;  /* 0x0000003c14e77981 */ /* 0x000f28000c1e1500 */
[----:B------:R-:W4:Y:S01]  /*c400*/  LDL.64 R20, [R1+0x270] ;  /* 0x0002700001147983 */ /* 0x000f220000100a00 */
[----:B---3--:R-:W-:-:S03]  /*c410*/  IMAD.WIDE R18, R5, 0x2, R24 ;  /* 0x0000000205127825 */ /* 0x008fc600078e0218 */
[----:B------:R-:W3:Y:S04]  /*c420*/  LDL.64 R24, [R1+0x2b0] ;  /* 0x0002b00001187983 */ /* 0x000ee80000100a00 */
[----:B------:R-:W3:Y:S01]  /*c430*/  LDG.E.U16 R219, desc[UR60][R18.64] ;  /* 0x0000003c12db7981 */ /* 0x000ee2000c1e1500 */
[----:B--2---:R-:W-:-:S03]  /*c440*/  IMAD.WIDE R14, R5, 0x2, R38 ;  /* 0x00000002050e7825 */ /* 0x004fc600078e0226 */
[----:B------:R-:W2:Y:S04]  /*c450*/  LDL.64 R38, [R1+0x2e0] ;  /* 0x0002e00001267983 */ /* 0x000ea80000100a00 */
[----:B------:R0:W3:Y:S01]  /*c460*/  LDG.E.U16 R234, desc[UR60][R14.64] ;  /* 0x0000003c0eea7981 */ /* 0x0000e2000c1e1500 */
[----:B------:R-:W-:-:S03]  /*c470*/  IMAD.WIDE R2, R5, 0x2, R36 ;  /* 0x0000000205027825 */ /* 0x000fc600078e0224 */
[----:B------:R-:W3:Y:S04]  /*c480*/  LDL.64 R36, [R1+0x2d0] ;  /* 0x0002d00001247983 */ /* 0x000ee80000100a00 */
[----:B------:R1:W3:Y:S01]  /*c490*/  LDG.E.U16 R220, desc[UR60][R2.64] ;  /* 0x0000003c02dc7981 */ /* 0x0002e2000c1e1500 */
[----:B-----5:R-:W-:-:S03]  /*c4a0*/  IMAD.WIDE R16, R5, 0x2, R34 ;  /* 0x0000000205107825 */ /* 0x020fc600078e0222 */
[----:B------:R-:W5:Y:S04]  /*c4b0*/  LDL.64 R34, [R1+0x2a0] ;  /* 0x0002a00001227983 */ /* 0x000f680000100a00 */
[----:B------:R-:W5:Y:S01]  /*c4c0*/  LDG.E.U16 R227, desc[UR60][R16.64] ;  /* 0x0000003c10e37981 */ /* 0x000f62000c1e1500 */
[----:B0-----:R-:W-:-:S03]  /*c4d0*/  IMAD.WIDE R14, R5, 0x2, R32 ;  /* 0x00000002050e7825 */ /* 0x001fc600078e0220 */
[----:B------:R-:W5:Y:S04]  /*c4e0*/  LDL.64 R32, [R1+0x328] ;  /* 0x0003280001207983 */ /* 0x000f680000100a00 */
[----:B------:R0:W5:Y:S01]  /*c4f0*/  LDG.E.U16 R217, desc[UR60][R14.64] ;  /* 0x0000003c0ed97981 */ /* 0x000162000c1e1500 */
[----:B-1----:R-:W-:-:S03]  /*c500*/  IMAD.WIDE R2, R5, 0x2, R30 ;  /* 0x0000000205027825 */ /* 0x002fc600078e021e */
[----:B------:R-:W5:Y:S04]  /*c510*/  LDL.64 R30, [R1+0x290] ;  /* 0x00029000011e7983 */ /* 0x000f680000100a00 */
[----:B------:R1:W5:Y:S01]  /*c520*/  LDG.E.U16 R223, desc[UR60][R2.64] ;  /* 0x0000003c02df7981 */ /* 0x000362000c1e1500 */
[----:B0-----:R-:W-:-:S03]  /*c530*/  IMAD.WIDE R14, R5, 0x2, R42 ;  /* 0x00000002050e7825 */ /* 0x001fc600078e022a */
[----:B------:R-:W5:Y:S01]  /*c540*/  LDL.64 R42, [R1+0x2e8] ;  /* 0x0002e800012a7983 */ /* 0x000f620000100a00 */
[----:B------:R-:W-:-:S03]  /*c550*/  IMAD.WIDE R16, R5, 0x2, R44 ;  /* 0x0000000205107825 */ /* 0x000fc600078e022c */
[----:B------:R-:W5:Y:S01]  /*c560*/  LDG.E.U16 R214, desc[UR60][R14.64] ;  /* 0x0000003c0ed67981 */ /* 0x000f62000c1e1500 */
[----:B-1----:R-:W-:-:S03]  /*c570*/  IMAD.WIDE R2, R5, 0x2, R22 ;  /* 0x0000000205027825 */ /* 0x002fc600078e0216 */
[----:B------:R-:W5:Y:S04]  /*c580*/  LDL.64 R22, [R1+0x318] ;  /* 0x0003180001167983 */ /* 0x000f680000100a00 */
[----:B------:R0:W5:Y:S04]  /*c590*/  LDG.E.U16 R215, desc[UR60][R16.64] ;  /* 0x0000003c10d77981 */ /* 0x000168000c1e1500 */
[----:B------:R-:W5:Y:S04]  /*c5a0*/  LDG.E.U16 R212, desc[UR60][R2.64] ;  /* 0x0000003c02d47981 */ /* 0x000f68000c1e1500 */
[----:B------:R-:W5:Y:S01]  /*c5b0*/  LDL.64 R44, [R1+0x2f8] ;  /* 0x0002f800012c7983 */ /* 0x000f620000100a00 */
[----:B0-----:R-:W-:-:S03]  /*c5c0*/  IMAD.WIDE R16, R5, 0x2, R40 ;  /* 0x0000000205107825 */ /* 0x001fc600078e0228 */
[----:B------:R-:W5:Y:S04]  /*c5d0*/  LDL.64 R40, [R1+0x2d8] ;  /* 0x0002d80001287983 */ /* 0x000f680000100a00 */
[----:B------:R4:W5:Y:S01]  /*c5e0*/  LDG.E.U16 R211, desc[UR60][R16.64] ;  /* 0x0000003c10d37981 */ /* 0x000962000c1e1500 */
[----:B------:R-:W-:-:S03]  /*c5f0*/  IMAD.WIDE R18, R5, 0x2, R28 ;  /* 0x0000000205127825 */ /* 0x000fc600078e021c */
[----:B------:R-:W5:Y:S04]  /*c600*/  LDL.64 R28, [R1+0x280] ;  /* 0x00028000011c7983 */ /* 0x000f680000100a00 */
[----:B------:R-:W5:Y:S04]  /*c610*/  LDG.E.U16 R216, desc[UR60][R18.64] ;  /* 0x0000003c12d87981 */ /* 0x000f68000c1e1500 */
[----:B------:R-:W5:Y:S01]  /*c620*/  LDL.64 R18, [R1+0x260] ;  /* 0x0002600001127983 */ /* 0x000f620000100a00 */
[----:B----4-:R-:W-:-:S03]  /*c630*/  IMAD.WIDE R16, R5, 0x2, R26 ;  /* 0x0000000205107825 */ /* 0x010fc600078e021a */
[----:B------:R-:W4:Y:S04]  /*c640*/  LDL.64 R26, [R1+0x250] ;  /* 0x00025000011a7983 */ /* 0x000f280000100a00 */
[----:B------:R-:W4:Y:S01]  /*c650*/  LDG.E.U16 R207, desc[UR60][R16.64] ;  /* 0x0000003c10cf7981 */ /* 0x000f22000c1e1500 */
[----:B--2---:R-:W-:-:S03]  /*c660*/  IMAD.WIDE R14, R5, 0x2, R38 ;  /* 0x00000002050e7825 */ /* 0x004fc600078e0226 */
[----:B------:R-:W2:Y:S04]  /*c670*/  LDL.64 R38, [R1+0x2c8] ;  /* 0x0002c80001267983 */ /* 0x000ea80000100a00 */
[----:B------:R3:W2:Y:S02]  /*c680*/  LDG.E.U16 R209, desc[UR60][R14.64] ;  /* 0x0000003c0ed17981 */ /* 0x0006a4000c1e1500 */
[C---:B---3--:R-:W-:Y:S02]  /*c690*/  IMAD.WIDE R14, R5.reuse, 0x2, R24 ;  /* 0x00000002050e7825 */ /* 0x048fe400078e0218 */
[----:B------:R-:W3:Y:S02]  /*c6a0*/  LDL.64 R24, [R1+0x240] ;  /* 0x0002400001187983 */ /* 0x000ee40000100a00 */
[----:B------:R-:W-:-:S02]  /*c6b0*/  IMAD.WIDE R2, R5, 0x2, R36 ;  /* 0x0000000205027825 */ /* 0x000fc400078e0224 */
[----:B------:R-:W2:Y:S04]  /*c6c0*/  LDL.64 R36, [R1+0x2b8] ;  /* 0x0002b80001247983 */ /* 0x000ea80000100a00 */
[----:B------:R0:W2:Y:S01]  /*c6d0*/  LDG.E.U16 R208, desc[UR60][R2.64] ;  /* 0x0000003c02d07981 */ /* 0x0000a2000c1e1500 */
[----:B-----5:R-:W-:-:S03]  /*c6e0*/  IMAD.WIDE R16, R5, 0x2, R32 ;  /* 0x0000000205107825 */ /* 0x020fc600078e0220 */
[----:B------:R1:W5:Y:S04]  /*c6f0*/  LDG.E.U16 R206, desc[UR60][R14.64] ;  /* 0x0000003c0ece7981 */ /* 0x000368000c1e1500 */
[----:B------:R1:W5:Y:S01]  /*c700*/  LDG.E.U16 R213, desc[UR60][R16.64] ;  /* 0x0000003c10d57981 */ /* 0x000362000c1e1500 */
[----:B0-----:R-:W-:-:S03]  /*c710*/  IMAD.WIDE R2, R5, 0x2, R34 ;  /* 0x0000000205027825 */ /* 0x001fc600078e0222 */
[----:B------:R-:W5:Y:S01]  /*c720*/  LDL.64 R32, [R1+0x298] ;  /* 0x0002980001207983 */ /* 0x000f620000100a00 */
[----:B-1----:R-:W-:-:S03]  /*c730*/  IMAD.WIDE R14, R5, 0x2, R30 ;  /* 0x00000002050e7825 */ /* 0x002fc600078e021e */
[----:B------:R-:W5:Y:S04]  /*c740*/  LDG.E.U16 R205, desc[UR60][R2.64] ;  /* 0x0000003c02cd7981 */ /* 0x000f68000c1e1500 */
[----:B------:R-:W5:Y:S04]  /*c750*/  LDL.64 R34, [R1+0x2a8] ;  /* 0x0002a80001227983 */ /* 0x000f680000100a00 */
[----:B------:R0:W5:Y:S01]  /*c760*/  LDG.E.U16 R204, desc[UR60][R14.64] ;  /* 0x0000003c0ecc7981 */ /* 0x000162000c1e1500 */
[----:B------:R-:W-:-:S03]  /*c770*/  IMAD.WIDE R16, R5, 0x2, R22 ;  /* 0x0000000205107825 */ /* 0x000fc600078e0216 */
[----:B------:R-:W5:Y:S01]  /*c780*/  LDL.64 R22, [R1+0x288] ;  /* 0x0002880001167983 */ /* 0x000f620000100a00 */
[----:B------:R-:W-:-:S03]  /*c790*/  R2UR UR24, R201 ;  /* 0x00000000c91872ca */ /* 0x000fc600000e0000 */
[----:B------:R-:W5:Y:S01]  /*c7a0*/  LDL.64 R30, [R1+0x278] ;  /* 0x00027800011e7983 */ /* 0x000f620000100a00 */
[----:B0-----:R-:W-:-:S03]  /*c7b0*/  IMAD.WIDE R14, R5, 0x2, R20 ;  /* 0x00000002050e7825 */ /* 0x001fc600078e0214 */
[----:B------:R-:W5:Y:S04]  /*c7c0*/  LDL.64 R20, [R1+0x268] ;  /* 0x0002680001147983 */ /* 0x000f680000100a00 */
[----:B------:R-:W5:Y:S04]  /*c7d0*/  LDG.E.U16 R201, desc[UR60][R14.64] ;  /* 0x0000003c0ec97981 */ /* 0x000f68000c1e1500 */
[----:B------:R-:W5:Y:S01]  /*c7e0*/  LDG.E.U16 R210, desc[UR60][R16.64] ;  /* 0x0000003c10d27981 */ /* 0x000f62000c1e1500 */
[----:B------:R-:W-:-:S03]  /*c7f0*/  IMAD.WIDE R2, R5, 0x2, R28 ;  /* 0x0000000205027825 */ /* 0x000fc600078e021c */
[----:B------:R-:W5:Y:S04]  /*c800*/  LDL.64 R28, [R1+0x248] ;  /* 0x00024800011c7983 */ /* 0x000f680000100a00 */
[----:B------:R0:W5:Y:S02]  /*c810*/  LDG.E.U16 R203, desc[UR60][R2.64] ;  /* 0x0000003c02cb7981 */ /* 0x000164000c1e1500 */
[C---:B0-----:R-:W-:Y:S02]  /*c820*/  IMAD.WIDE R2, R5.reuse, 0x2, R18 ;  /* 0x0000000205027825 */ /* 0x041fe400078e0212 */
[----:B------:R-:W5:Y:S04]  /*c830*/  LDL.64 R18, [R1+0x258] ;  /* 0x0002580001127983 */ /* 0x000f680000100a00 */
[----:B------:R0:W5:Y:S01]  /*c840*/  LDG.E.U16 R200, desc[UR60][R2.64] ;  /* 0x0000003c02c87981 */ /* 0x000162000c1e1500 */
[----:B----4-:R-:W-:-:S03]  /*c850*/  IMAD.WIDE R16, R5, 0x2, R26 ;  /* 0x0000000205107825 */ /* 0x010fc600078e021a */
[----:B------:R-:W4:Y:S01]  /*c860*/  LDL.64 R26, [R1+0x238] ;  /* 0x00023800011a7983 */ /* 0x000f220000100a00 */
[----:B---3--:R-:W-:-:S03]  /*c870*/  IMAD.WIDE R14, R5, 0x2, R24 ;  /* 0x00000002050e7825 */ /* 0x008fc600078e0218 */
[----:B------:R-:W3:Y:S01]  /*c880*/  LDL.64 R24, [R1+0x228] ;  /* 0x0002280001187983 */ /* 0x000ee20000100a00 */
[----:B0-----:R-:W-:Y:S01]  /*c890*/  IMAD.WIDE R2, R5, 0x2, R48 ;  /* 0x0000000205027825 */ /* 0x001fe200078e0230 */
[----:B------:R-:W-:Y:S02]  /*c8a0*/  R2UR UR33, R194 ;  /* 0x00000000c22172ca */ /* 0x000fe400000e0000 */
[----:B------:R0:W3:Y:S01]  /*c8b0*/  LDG.E.U16 R196, desc[UR60][R14.64] ;  /* 0x0000003c0ec47981 */ /* 0x0000e2000c1e1500 */
[----:B------:R-:W-:-:S03]  /*c8c0*/  R2UR UR29, R198 ;  /* 0x00000000c61d72ca */ /* 0x000fc600000e0000 */
[----:B------:R1:W3:Y:S01]  /*c8d0*/  LDG.E.U16 R194, desc[UR60][R2.64] ;  /* 0x0000003c02c27981 */ /* 0x0002e2000c1e1500 */
[----:B------:R-:W-:-:S03]  /*c8e0*/  R2UR UR28, R197 ;  /* 0x00000000c51c72ca */ /* 0x000fc600000e0000 */
[----:B------:R2:W3:Y:S01]  /*c8f0*/  LDG.E.U16 R198, desc[UR60][R16.64] ;  /* 0x0000003c10c67981 */ /* 0x0004e2000c1e1500 */
[----:B0-----:R-:W-:-:S04]  /*c900*/  IMAD.WIDE R14, R5, 0x2, R44 ;  /* 0x00000002050e7825 */ /* 0x001fc800078e022c */
[C---:B-1----:R-:W-:Y:S01]  /*c910*/  IMAD.WIDE R2, R5.reuse, 0x2, R42 ;  /* 0x0000000205027825 */ /* 0x042fe200078e022a */
[----:B------:R-:W-:Y:S01]  /*c920*/  R2UR UR25, R202 ;  /* 0x00000000ca1972ca */ /* 0x000fe200000e0000 */
[----:B------:R0:W3:Y:S02]  /*c930*/  LDG.E.U16 R199, desc[UR60][R14.64] ;  /* 0x0000003c0ec77981 */ /* 0x0000e4000c1e1500 */
[C---:B--2---:R-:W-:Y:S02]  /*c940*/  IMAD.WIDE R16, R5.reuse, 0x2, R46 ;  /* 0x0000000205107825 */ /* 0x044fe400078e022e */
[----:B------:R1:W2:Y:S04]  /*c950*/  LDG.E.U16 R197, desc[UR60][R2.64] ;  /* 0x0000003c02c57981 */ /* 0x0002a8000c1e1500 */
[----:B------:R1:W2:Y:S01]  /*c960*/  LDG.E.U16 R202, desc[UR60][R16.64] ;  /* 0x0000003c10ca7981 */ /* 0x0002a2000c1e1500 */
[----:B0-----:R-:W-:-:S04]  /*c970*/  IMAD.WIDE R14, R5, 0x2, R38 ;  /* 0x00000002050e7825 */ /* 0x001fc800078e0226 */
[----:B-1----:R-:W-:Y:S01]  /*c980*/  IMAD.WIDE R2, R5, 0x2, R36 ;  /* 0x0000000205027825 */ /* 0x002fe200078e0224 */
[----:B------:R-:W-:Y:S02]  /*c990*/  R2UR UR32, R193 ;  /* 0x00000000c12072ca */ /* 0x000fe400000e0000 */
[----:B------:R5:W2:Y:S01]  /*c9a0*/  LDG.E.U16 R193, desc[UR60][R14.64] ;  /* 0x0000003c0ec17981 */ /* 0x000aa2000c1e1500 */
[----:B------:R-:W-:-:S03]  /*c9b0*/  IMAD.WIDE R16, R5, 0x2, R40 ;  /* 0x0000000205107825 */ /* 0x000fc600078e0228 */
[----:B------:R0:W2:Y:S04]  /*c9c0*/  LDG.E.U16 R192, desc[UR60][R2.64] ;  /* 0x0000003c02c07981 */ /* 0x0000a8000c1e1500 */
[----:B------:R1:W2:Y:S01]  /*c9d0*/  LDG.E.U16 R195, desc[UR60][R16.64] ;  /* 0x0000003c10c37981 */ /* 0x0002a2000c1e1500 */
[----:B-----5:R-:W-:-:S04]  /*c9e0*/  IMAD.WIDE R14, R5, 0x2, R32 ;  /* 0x00000002050e7825 */ /* 0x020fc800078e0220 */
[C---:B0-----:R-:W-:Y:S02]  /*c9f0*/  IMAD.WIDE R2, R5.reuse, 0x2, R22 ;  /* 0x0000000205027825 */ /* 0x041fe400078e0216 */
[----:B------:R0:W5:Y:S02]  /*ca00*/  LDG.E.U16 R23, desc[UR60][R14.64] ;  /* 0x0000003c0e177981 */ /* 0x000164000c1e1500 */
[C---:B-1----:R-:W-:Y:S02]  /*ca10*/  IMAD.WIDE R16, R5.reuse, 0x2, R34 ;  /* 0x0000000205107825 */ /* 0x042fe400078e0222 */
[----:B------:R-:W5:Y:S04]  /*ca20*/  LDG.E.U16 R22, desc[UR60][R2.64] ;  /* 0x0000003c02167981 */ /* 0x000f68000c1e1500 */
[----:B------:R1:W5:Y:S01]  /*ca30*/  LDG.E.U16 R191, desc[UR60][R16.64] ;  /* 0x0000003c10bf7981 */ /* 0x000362000c1e1500 */
[----:B0-----:R-:W-:-:S05]  /*ca40*/  IMAD.WIDE R14, R5, 0x2, R20 ;  /* 0x00000002050e7825 */ /* 0x001fca00078e0214 */
[----:B------:R-:W5:Y:S01]  /*ca50*/  LDG.E.U16 R20, desc[UR60][R14.64] ;  /* 0x0000003c0e147981 */ /* 0x000f62000c1e1500 */
[----:B-1----:R-:W-:-:S05]  /*ca60*/  IMAD.WIDE R16, R5, 0x2, R30 ;  /* 0x0000000205107825 */ /* 0x002fca00078e021e */
[----:B------:R0:W5:Y:S02]  /*ca70*/  LDG.E.U16 R21, desc[UR60][R16.64] ;  /* 0x0000003c10157981 */ /* 0x000164000c1e1500 */
[----:B0-----:R-:W-:-:S04]  /*ca80*/  IMAD.WIDE R16, R5, 0x2, R28 ;  /* 0x0000000205107825 */ /* 0x001fc800078e021c */
[C---:B------:R-:W-:Y:S02]  /*ca90*/  IMAD.WIDE R2, R5.reuse, 0x2, R18 ;  /* 0x0000000205027825 */ /* 0x040fe400078e0212 */
[----:B------:R-:W5:Y:S04]  /*caa0*/  LDG.E.U16 R18, desc[UR60][R16.64] ;  /* 0x0000003c10127981 */ /* 0x000f68000c1e1500 */
[----:B------:R3:W5:Y:S01]  /*cab0*/  LDG.E.U16 R19, desc[UR60][R2.64] ;  /* 0x0000003c02137981 */ /* 0x000762000c1e1500 */
[----:B----4-:R-:W-:-:S06]  /*cac0*/  IMAD.WIDE R14, R5, 0x2, R26 ;  /* 0x00000002050e7825 */ /* 0x010fcc00078e021a */
[----:B------:R-:W4:Y:S01]  /*cad0*/  LDG.E.U16 R15, desc[UR60][R14.64] ;  /* 0x0000003c0e0f7981 */ /* 0x000f22000c1e1500 */
[----:B---3--:R-:W-:-:S03]  /*cae0*/  IMAD.WIDE R2, R5, 0x2, R24 ;  /* 0x0000000205027825 */ /* 0x008fc600078e0218 */
[----:B------:R-:W3:Y:S04]  /*caf0*/  LDL.LU.64 R24, [R1] ;  /* 0x0000000001187983 */ /* 0x000ee80000300a00 */
[----:B------:R-:W3:Y:S04]  /*cb00*/  LDL.LU.64 R26, [R1+0x8] ;  /* 0x00000800011a7983 */ /* 0x000ee80000300a00 */
        /* <DEDUP_REMOVED lines=19> */
[----:B------:R0:W3:Y:S04]  /*cc40*/  LDG.E.U16 R14, desc[UR60][R2.64] ;  /* 0x0000003c020e7981 */ /* 0x0000e8000c1e1500 */
        /* <DEDUP_REMOVED lines=42> */
[----:B------:R-:W3:Y:S01]  /*cef0*/  LDL.LU.64 R150, [R1+0x1f8] ;  /* 0x0001f80001967983 */ /* 0x000ee20000300a00 */
[----:B------:R-:W-:-:S02]  /*cf00*/  WARPGROUP.DEPBAR.LE gsb0, 0x0 ;  /* 0x00008000000079c5 */ /* 0x000fc40000010000 */
[----:B0-----:R-:W-:Y:S01]  /*cf10*/  MOV R3, R218 ;  /* 0x000000da00037202 */ /* 0x001fe20000000f00 */
[----:B------:R-:W-:Y:S08]  /*cf20*/  BAR.SYNC.DEFER_BLOCKING 0x0 ;  /* 0x0000000000007b1d */ /* 0x000ff00000010000 */
[----:B------:R-:W0:Y:S01]  /*cf30*/  LDC R218, c[0x0][0x238] ;  /* 0x00008e00ffda7b82 */ /* 0x000e220000000800 */
[----:B------:R1:W-:Y:S01]  /*cf40*/  STS.U16 [R13+0x10e00], R0 ;  /* 0x010e00000d007388 */ /* 0x0003e20000000400 */
[-C--:B0-----:R-:W-:Y:S01]  /*cf50*/  FMUL R2, R168, R218.reuse ;  /* 0x000000daa8027220 */ /* 0x081fe20000400000 */
[----:B-1----:R-:W-:-:S05]  /*cf60*/  FMUL R0, R169, R218 ;  /* 0x000000daa9007220 */ /* 0x002fca0000400000 */
[----:B------:R-:W-:Y:S01]  /*cf70*/  FMNMX R0, R2, R0, !PT ;  /* 0x0000000002007209 */ /* 0x000fe20007800000 */
[----:B------:R-:W-:-:S05]  /*cf80*/  FMUL R2, R172, R218 ;  /* 0x000000daac027220 */ /* 0x000fca0000400000 */
[----:B------:R-:W-:Y:S01]  /*cf90*/  FMNMX R0, R2, R0, !PT ;  /* 0x0000000002007209 */ /* 0x000fe20007800000 */
[----:B------:R-:W-:-:S05]  /*cfa0*/  FMUL R2, R173, R218 ;  /* 0x000000daad027220 */ /* 0x000fca0000400000 */
[----:B------:R-:W-:Y:S01]  /*cfb0*/  FMNMX R0, R2, R0, !PT ;  /* 0x0000000002007209 */ /* 0x000fe20007800000 */
[----:B------:R-:W-:-:S05]  /*cfc0*/  FMUL R2, R176, R218 ;  /* 0x000000dab0027220 */ /* 0x000fca0000400000 */
[----:B------:R-:W-:Y:S01]  /*cfd0*/  FMNMX R0, R2, R0, !PT ;  /* 0x0000000002007209 */ /* 0x000fe20007800000 */
[----:B------:R-:W-:Y:S01]  /*cfe0*/  FMUL R2, R177, R218 ;  /* 0x000000dab1027220 */ /* 0x000fe20000400000 */
[----:B------:R-:W-:Y:S01]  /*cff0*/  MOV R16, R248 ;  /* 0x000000f800107202 */ /* 0x000fe20000000f00 */
[----:B------:R0:W-:Y:S03]  /*d000*/  STS.U16 [R13+0x10200], R230 ;  /* 0x010200e60d007388 */ /* 0x0001e60000000400 */
[----:B------:R-:W-:Y:S01]  /*d010*/  FMNMX R0, R2, R0, !PT ;  /* 0x0000000002007209 */ /* 0x000fe20007800000 */
[----:B------:R-:W-:Y:S01]  /*d020*/  FMUL R2, R180, R218 ;  /* 0x000000dab4027220 */ /* 0x000fe20000400000 */
[----:B------:R-:W3:Y:S01]  /*d030*/  LDL.LU R248, [R1+0x6d4] ;  /* 0x0006d40001f87983 */ /* 0x000ee20000300800 */
[----:B------:R-:W-:-:S03]  /*d040*/  MOV R17, R249 ;  /* 0x000000f900117202 */ /* 0x000fc60000000f00 */
[----:B------:R-:W-:Y:S01]  /*d050*/  FMNMX R0, R2, R0, !PT ;  /* 0x0000000002007209 */ /* 0x000fe20007800000 */
[----:B0-----:R-:W-:Y:S02]  /*d060*/  IMAD.MOV.U32 R230, RZ, RZ, R3 ;  /* 0x000000ffffe67224 */ /* 0x001fe400078e0003 */
[-C--:B------:R-:W-:Y:S01]  /*d070*/  FMUL R3, R170, R218.reuse ;  /* 0x000000daaa037220 */ /* 0x080fe20000400000 */
[----:B------:R-:W-:Y:S01]  /*d080*/  FMUL R2, R171, R218 ;  /* 0x000000daab027220 */ /* 0x000fe20000400000 */
[----:B------:R-:W3:Y:S04]  /*d090*/  LDL.LU R249, [R1+0x6d0] ;  /* 0x0006d00001f97983 */ /* 0x000ee80000300800 */
[----:B------:R0:W-:Y:S01]  /*d0a0*/  STS.U16 [R13+0x10c00], R4 ;  /* 0x010c00040d007388 */ /* 0x0001e20000000400 */
[----:B------:R-:W-:Y:S01]  /*d0b0*/  FMNMX R3, R3, R2, !PT ;  /* 0x0000000203037209 */ /* 0x000fe20007800000 */
[----:B------:R-:W-:-:S02]  /*d0c0*/  FMUL R2, R174, R218 ;  /* 0x000000daae027220 */ /* 0x000fc40000400000 */
[----:B------:R-:W-:Y:S04]  /*d0d0*/  STS.U16 [R13+0x10800], R224 ;  /* 0x010800e00d007388 */ /* 0x000fe80000000400 */
[----:B------:R1:W-:Y:S01]  /*d0e0*/  STS.U16 [R13+0x11400], R225 ;  /* 0x011400e10d007388 */ /* 0x0003e20000000400 */
[-C--:B0-----:R-:W-:Y:S01]  /*d0f0*/  FMUL R4, R181, R218.reuse ;  /* 0x000000dab5047220 */ /* 0x081fe20000400000 */
[----:B------:R-:W-:Y:S01]  /*d100*/  FMNMX R2, R2, R3, !PT ;  /* 0x0000000302027209 */ /* 0x000fe20007800000 */
[----:B------:R-:W-:-:S03]  /*d110*/  FMUL R3, R175, R218 ;  /* 0x000000daaf037220 */ /* 0x000fc60000400000 */
[----:B------:R-:W-:Y:S01]  /*d120*/  FMNMX R0, R4, R0, !PT ;  /* 0x0000000004007209 */ /* 0x000fe20007800000 */
[----:B-1----:R-:W3:Y:S01]  /*d130*/  LDL.64 R224, [R1+0x428] ;  /* 0x0004280001e07983 */ /* 0x002ee20000100a00 */
[----:B------:R-:W-:Y:S01]  /*d140*/  FMNMX R2, R3, R2, !PT ;  /* 0x0000000203027209 */ /* 0x000fe20007800000 */
[----:B------:R-:W-:Y:S02]  /*d150*/  FMUL R3, R178, R218 ;  /* 0x000000dab2037220 */ /* 0x000fe40000400000 */
[----:B------:R-:W0:Y:S03]  /*d160*/  SHFL.BFLY PT, R4, R0, 0x2, 0x1f ;  /* 0x0c401f0000047f89 */ /* 0x000e2600000e0000 */
[----:B------:R-:W-:Y:S01]  /*d170*/  FMNMX R2, R3, R2, !PT ;  /* 0x0000000203027209 */ /* 0x000fe20007800000 */
[----:B------:R-:W-:-:S05]  /*d180*/  FMUL R3, R179, R218 ;  /* 0x000000dab3037220 */ /* 0x000fca0000400000 */
[----:B------:R-:W-:Y:S01]  /*d190*/  FMNMX R2, R3, R2, !PT ;  /* 0x0000000203027209 */ /* 0x000fe20007800000 */
[----:B------:R-:W-:-:S05]  /*d1a0*/  FMUL R3, R182, R218 ;  /* 0x000000dab6037220 */ /* 0x000fca0000400000 */
[----:B------:R-:W-:Y:S01]  /*d1b0*/  FMNMX R3, R3, R2, !PT ;  /* 0x0000000203037209 */ /* 0x000fe20007800000 */
[----:B------:R-:W-:Y:S01]  /*d1c0*/  FMUL R2, R183, R218 ;  /* 0x000000dab7027220 */ /* 0x000fe20000400000 */
[----:B------:R1:W-:Y:S04]  /*d1d0*/  STS.U16 [R13+0x10400], R228 ;  /* 0x010400e40d007388 */ /* 0x0003e80000000400 */
[----:B------:R-:W-:Y:S02]  /*d1e0*/  FMNMX R2, R2, R3, !PT ;  /* 0x0000000302027209 */ /* 0x000fe40007800000 */
[----:B0-----:R-:W-:Y:S02]  /*d1f0*/  FMNMX R0, R0, R4, !PT ;  /* 0x0000000400007209 */ /* 0x001fe40007800000 */
[----:B-1----:R-:W-:Y:S01]  /*d200*/  MOV R228, R17 ;  /* 0x0000001100e47202 */ /* 0x002fe20000000f00 */
[----:B------:R-:W-:Y:S04]  /*d210*/  SHFL.BFLY PT, R3, R2, 0x2, 0x1f ;  /* 0x0c401f0002037f89 */ /* 0x000fe800000e0000 */
[----:B------:R-:W0:Y:S04]  /*d220*/  SHFL.BFLY PT, R17, R0, 0x1, 0x1f ;  /* 0x0c201f0000117f89 */ /* 0x000e2800000e0000 */
[----:B------:R1:W-:Y:S02]  /*d230*/  STS.U16 [R13+0x10000], R232 ;  /* 0x010000e80d007388 */ /* 0x0003e40000000400 */
[----:B-1----:R-:W-:-:S02]  /*d240*/  MOV R232, R16 ;  /* 0x0000001000e87202 */ /* 0x002fc40000000f00 */
[----:B0-----:R-:W-:Y:S02]  /*d250*/  FMNMX R17, R0, R17, !PT ;  /* 0x0000001100117209 */ /* 0x001fe40007800000 */
[----:B------:R-:W-:-:S05]  /*d260*/  FMNMX R0, R2, R3, !PT ;  /* 0x0000000302007209 */ /* 0x000fca0007800000 */
[----:B------:R-:W0:Y:S04]  /*d270*/  SHFL.BFLY PT, R16, R0, 0x1, 0x1f ;  /* 0x0c201f0000107f89 */ /* 0x000e2800000e0000 */
        /* <DEDUP_REMOVED lines=55> */
[----:B----4-:R-:W-:Y:S04]  /*d5f0*/  STS.U16 [R12+0x13d00], R15 ;  /* 0x013d000f0c007388 */ /* 0x010fe80000000400 */
[----:B---3--:R2:W-:Y:S01]  /*d600*/  STS.U16 [R12+0x13f00], R14 ;  /* 0x013f000e0c007388 */ /* 0x0085e20000000400 */
[----:B------:R3:W-:Y:S06]  /*d610*/  MEMBAR.ALL.CTA ;  /* 0x0000000000007992 */ /* 0x0007ec0000008000 */
[----:B---3--:R-:W3:Y:S01]  /*d620*/  FENCE.VIEW.ASYNC.S ;  /* 0x00000000000073c6 */ /* 0x008ee20000000000 */
[----:B0-----:R-:W-:-:S02]  /*d630*/  FMNMX R16, R0, R16, !PT ;  /* 0x0000001000107209 */ /* 0x001fc40007800000 */
[----:B------:R-:W-:Y:S02]  /*d640*/  FMNMX R17, R17, R246, !PT ;  /* 0x000000f611117209 */ /* 0x000fe40007800000 */
[----:B------:R-:W-:-:S03]  /*d650*/  FMNMX R16, R16, R247, !PT ;  /* 0x000000f710107209 */ /* 0x000fc60007800000 */
[----:B------:R-:W-:Y:S02]  /*d660*/  FADD R4, -R17, R246 ;  /* 0x000000f611047221 */ /* 0x000fe40000000100 */
[----:B------:R-:W-:Y:S01]  /*d670*/  FADD R3, -R16, R247 ;  /* 0x000000f710037221 */ /* 0x000fe20000000100 */
[-CC-:B------:R-:W-:Y:S01]  /*d680*/  FFMA R172, R172, R218.reuse, -R17.reuse ;  /* 0x000000daacac7223 */ /* 0x180fe20000000811 */
[-CC-:B------:R-:W-:Y:S01]  /*d690*/  FFMA R173, R173, R218.reuse, -R17.reuse ;  /* 0x000000daadad7223 */ /* 0x180fe20000000811 */
[-CC-:B------:R-:W-:Y:S01]  /*d6a0*/  FFMA R174, R174, R218.reuse, -R16.reuse ;  /* 0x000000daaeae7223 */ /* 0x180fe20000000810 */
[-CC-:B------:R-:W-:Y:S01]  /*d6b0*/  FFMA R175, R175, R218.reuse, -R16.reuse ;  /* 0x000000daafaf7223 */ /* 0x180fe20000000810 */
[-CC-:B------:R-:W-:Y:S01]  /*d6c0*/  FFMA R168, R168, R218.reuse, -R17.reuse ;  /* 0x000000daa8a87223 */ /* 0x180fe20000000811 */
[-C--:B------:R-:W-:Y:S01]  /*d6d0*/  FFMA R169, R169, R218.reuse, -R17 ;  /* 0x000000daa9a97223 */ /* 0x080fe20000000811 */
[----:B------:R-:W-:Y:S01]  /*d6e0*/  FMUL R4, R4, 1.4426950216293334961 ;  /* 0x3fb8aa3b04047820 */ /* 0x000fe20000400000 */
[-CC-:B------:R-:W-:Y:S01]  /*d6f0*/  FFMA R170, R170, R218.reuse, -R16.reuse ;  /* 0x000000daaaaa7223 */ /* 0x180fe20000000810 */
[----:B------:R-:W-:Y:S01]  /*d700*/  FFMA R171, R171, R218, -R16 ;  /* 0x000000daabab7223 */ /* 0x000fe20000000810 */
[----:B------:R-:W-:Y:S01]  /*d710*/  FMUL R3, R3, 1.4426950216293334961 ;  /* 0x3fb8aa3b03037820 */ /* 0x000fe20000400000 */
        /* <DEDUP_REMOVED lines=8> */
[----:B------:R-:W0:Y:S08]  /*d7a0*/  MUFU.EX2 R4, R4 ;  /* 0x0000000400047308 */ /* 0x000e300000000800 */
[----:B------:R-:W4:Y:S08]  /*d7b0*/  MUFU.EX2 R3, R3 ;  /* 0x0000000300037308 */ /* 0x000f300000000800 */
[----:B-1----:R-:W-:Y:S08]  /*d7c0*/  MUFU.EX2 R198, R172 ;  /* 0x000000ac00c67308 */ /* 0x002ff00000000800 */
[----:B------:R-:W-:Y:S08]  /*d7d0*/  MUFU.EX2 R194, R173 ;  /* 0x000000ad00c27308 */ /* 0x000ff00000000800 */
[----:B------:R-:W-:Y:S08]  /*d7e0*/  MUFU.EX2 R203, R168 ;  /* 0x000000a800cb7308 */ /* 0x000ff00000000800 */
[----:B------:R-:W1:Y:S08]  /*d7f0*/  MUFU.EX2 R201, R169 ;  /* 0x000000a900c97308 */ /* 0x000e700000000800 */
[----:B------:R-:W-:Y:S08]  /*d800*/  MUFU.EX2 R173, R170 ;  /* 0x000000aa00ad7308 */ /* 0x000ff00000000800 */
[----:B------:R-:W5:Y:S08]  /*d810*/  MUFU.EX2 R172, R171 ;  /* 0x000000ab00ac7308 */ /* 0x000f700000000800 */
[----:B------:R-:W-:Y:S08]  /*d820*/  MUFU.EX2 R174, R174 ;  /* 0x000000ae00ae7308 */ /* 0x000ff00000000800 */
[----:B------:R-:W2:Y:S01]  /*d830*/  MUFU.EX2 R175, R175 ;  /* 0x000000af00af7308 */ /* 0x000ea20000000800 */
[-C--:B0-----:R-:W-:Y:S01]  /*d840*/  FMUL R24, R24, R4.reuse ;  /* 0x0000000418187220 */ /* 0x081fe20000400000 */
[-C--:B------:R-:W-:Y:S01]  /*d850*/  FMUL R25, R25, R4.reuse ;  /* 0x0000000419197220 */ /* 0x080fe20000400000 */
        /* <DEDUP_REMOVED lines=61> */
[----:B------:R-:W-:Y:S01]  /*dc30*/  FMUL R149, R149, R4 ;  /* 0x0000000495957220 */ /* 0x000fe20000400000 */
[-C--:B----4-:R-:W-:Y:S01]  /*dc40*/  FMUL R26, R26, R3.reuse ;  /* 0x000000031a1a7220 */ /* 0x090fe20000400000 */
        /* <DEDUP_REMOVED lines=63> */
[----:B-1----:R-:W-:-:S02]  /*e040*/  F2FP.F16.F32.PACK_AB R168, R201, R203 ;  /* 0x000000cbc9a8723e */ /* 0x002fc400000000ff */
[----:B-----5:R-:W-:Y:S02]  /*e050*/  F2FP.F16.F32.PACK_AB R169, R172, R173 ;  /* 0x000000adaca9723e */ /* 0x020fe400000000ff */
[----:B------:R-:W-:Y:S02]  /*e060*/  F2FP.F16.F32.PACK_AB R170, R194, R198 ;  /* 0x000000c6c2aa723e */ /* 0x000fe400000000ff */
[----:B--2---:R-:W-:Y:S01]  /*e070*/  F2FP.F16.F32.PACK_AB R171, R175, R174 ;  /* 0x000000aeafab723e */ /* 0x004fe200000000ff */
[----:B---3--:R-:W-:Y:S06]  /*e080*/  BAR.SYNC.DEFER_BLOCKING 0x0 ;  /* 0x0000000000007b1d */ /* 0x008fec0000010000 */
[----:B------:R-:W-:-:S06]  /*e090*/  WARPGROUP.ARRIVE ;  /* 0x00000000000079c5 */ /* 0x000fcc0000000000 */
[----:B------:R-:W-:Y:S01]  /*e0a0*/  HGMMA.64x256x16.F32 R24, R168, gdesc[UR4], R24, gsb0 ;  /* 0x03e00004a8187df0 */ /* 0x000fe20008000818 */
[-C--:B------:R-:W-:Y:S01]  /*e0b0*/  FMUL R0, R152, R218.reuse ;  /* 0x000000da98007220 */ /* 0x080fe20000400000 */
[-C--:B------:R-:W-:Y:S01]  /*e0c0*/  FMUL R2, R153, R218.reuse ;  /* 0x000000da99027220 */ /* 0x080fe20000400000 */
[----:B------:R-:W-:-:S04]  /*e0d0*/  FMUL R14, R156, R218 ;  /* 0x000000da9c0e7220 */ /* 0x000fc80000400000 */
[----:B------:R-:W-:Y:S01]  /*e0e0*/  FMNMX R2, R0, R2, !PT ;  /* 0x0000000200027209 */ /* 0x000fe20007800000 */
[----:B------:R-:W-:-:S03]  /*e0f0*/  FMUL R0, R157, R218 ;  /* 0x000000da9d007220 */ /* 0x000fc60000400000 */
[----:B------:R-:W-:Y:S01]  /*e100*/  FMNMX R2, R14, R2, !PT ;  /* 0x000000020e027209 */ /* 0x000fe20007800000 */
[----:B------:R-:W-:-:S03]  /*e110*/  FMUL R14, R160, R218 ;  /* 0x000000daa00e7220 */ /* 0x000fc60000400000 */
[----:B------:R-:W-:Y:S01]  /*e120*/  FMNMX R2, R0, R2, !PT ;  /* 0x0000000200027209 */ /* 0x000fe20007800000 */
[----:B------:R-:W-:-:S03]  /*e130*/  FMUL R0, R161, R218 ;  /* 0x000000daa1007220 */ /* 0x000fc60000400000 */
[----:B------:R-:W-:Y:S01]  /*e140*/  FMNMX R2, R14, R2, !PT ;  /* 0x000000020e027209 */ /* 0x000fe20007800000 */
[----:B------:R-:W-:-:S03]  /*e150*/  FMUL R14, R164, R218 ;  /* 0x000000daa40e7220 */ /* 0x000fc60000400000 */
[----:B------:R-:W-:Y:S01]  /*e160*/  FMNMX R2, R0, R2, !PT ;  /* 0x0000000200027209 */ /* 0x000fe20007800000 */
[-C--:B------:R-:W-:Y:S01]  /*e170*/  FMUL R0, R165, R218.reuse ;  /* 0x000000daa5007220 */ /* 0x080fe20000400000 */
[-C--:B------:R-:W-:Y:S01]  /*e180*/  FMUL R18, R154, R218.reuse ;  /* 0x000000da9a127220 */ /* 0x080fe20000400000 */
[----:B------:R-:W-:Y:S01]  /*e190*/  FMUL R15, R155, R218 ;  /* 0x000000da9b0f7220 */ /* 0x000fe20000400000 */
[----:B------:R-:W-:Y:S01]  /*e1a0*/  FMNMX R2, R14, R2, !PT ;  /* 0x000000020e027209 */ /* 0x000fe20007800000 */
[----:B------:R-:W-:-:S03]  /*e1b0*/  FMUL R14, R158, R218 ;  /* 0x000000da9e0e7220 */ /* 0x000fc60000400000 */
[----:B------:R-:W-:Y:S02]  /*e1c0*/  FMNMX R2, R0, R2, !PT ;  /* 0x0000000200027209 */ /* 0x000fe40007800000 */
        /* <DEDUP_REMOVED lines=11> */
[----:B------:R-:W0:Y:S03]  /*e280*/  SHFL.BFLY PT, R19, R2, 0x2, 0x1f ;  /* 0x0c401f0002137f89 */ /* 0x000e2600000e0000 */
[----:B------:R-:W-:-:S05]  /*e290*/  FMNMX R0, R14, R0, !PT ;  /* 0x000000000e007209 */ /* 0x000fca0007800000 */
[----:B------:R-:W1:Y:S01]  /*e2a0*/  SHFL.BFLY PT, R14, R0, 0x2, 0x1f ;  /* 0x0c401f00000e7f89 */ /* 0x000e6200000e0000 */
[----:B0-----:R-:W-:-:S05]  /*e2b0*/  FMNMX R2, R2, R19, !PT ;  /* 0x0000001302027209 */ /* 0x001fca0007800000 */
[----:B------:R-:W0:Y:S01]  /*e2c0*/  SHFL.BFLY PT, R15, R2, 0x1, 0x1f ;  /* 0x0c201f00020f7f89 */ /* 0x000e2200000e0000 */
[----:B-1----:R-:W-:-:S05]  /*e2d0*/  FMNMX R0, R0, R14, !PT ;  /* 0x0000000e00007209 */ /* 0x002fca0007800000 */
[----:B------:R-:W1:Y:S01]  /*e2e0*/  SHFL.BFLY PT, R14, R0, 0x1, 0x1f ;  /* 0x0c201f00000e7f89 */ /* 0x000e6200000e0000 */
[-CC-:B------:R-:W-:Y:S01]  /*e2f0*/  FFMA R176, R176, R218.reuse, -R17.reuse ;  /* 0x000000dab0b07223 */ /* 0x180fe20000000811 */
[-CC-:B------:R-:W-:Y:S01]  /*e300*/  FFMA R177, R177, R218.reuse, -R17.reuse ;  /* 0x000000dab1b17223 */ /* 0x180fe20000000811 */
[-CC-:B------:R-:W-:Y:S01]  /*e310*/  FFMA R180, R180, R218.reuse, -R17.reuse ;  /* 0x000000dab4b47223 */ /* 0x180fe20000000811 */
[-C--:B------:R-:W-:Y:S01]  /*e320*/  FFMA R181, R181, R218.reuse, -R17 ;  /* 0x000000dab5b57223 */ /* 0x080fe20000000811 */
[-CC-:B------:R-:W-:Y:S01]  /*e330*/  FFMA R178, R178, R218.reuse, -R16.reuse ;  /* 0x000000dab2b27223 */ /* 0x180fe20000000810 */
[-CC-:B------:R-:W-:Y:S01]  /*e340*/  FFMA R179, R179, R218.reuse, -R16.reuse ;  /* 0x000000dab3b37223 */ /* 0x180fe20000000810 */
        /* <DEDUP_REMOVED lines=10> */
[----:B0-----:R-:W-:Y:S01]  /*e3f0*/  FMNMX R15, R2, R15, !PT ;  /* 0x0000000f020f7209 */ /* 0x001fe20007800000 */
[----:B------:R-:W-:Y:S03]  /*e400*/  MUFU.EX2 R176, R176 ;  /* 0x000000b000b07308 */ /* 0x000fe60000000800 */
[----:B------:R-:W-:-:S05]  /*e410*/  FMNMX R15, R15, R248, !PT ;  /* 0x000000f80f0f7209 */ /* 0x000fca0007800000 */
[----:B------:R-:W-:Y:S01]  /*e420*/  MUFU.EX2 R177, R177 ;  /* 0x000000b100b17308 */ /* 0x000fe20000000800 */
[----:B-1----:R-:W-:-:S07]  /*e430*/  FMNMX R14, R0, R14, !PT ;  /* 0x0000000e000e7209 */ /* 0x002fce0007800000 */
[----:B------:R-:W-:Y:S01]  /*e440*/  MUFU.EX2 R180, R180 ;  /* 0x000000b400b47308 */ /* 0x000fe20000000800 */
[----:B------:R-:W-:-:S07]  /*e450*/  FMNMX R14, R14, R249, !PT ;  /* 0x000000f90e0e7209 */ /* 0x000fce0007800000 */
[----:B------:R-:W-:Y:S08]  /*e460*/  MUFU.EX2 R181, R181 ;  /* 0x000000b500b57308 */ /* 0x000ff00000000800 */
[----:B------:R-:W-:Y:S08]  /*e470*/  MUFU.EX2 R178, R178 ;  /* 0x000000b200b27308 */ /* 0x000ff00000000800 */
[----:B------:R-:W0:Y:S08]  /*e480*/  MUFU.EX2 R179, R179 ;  /* 0x000000b300b37308 */ /* 0x000e300000000800 */
[----:B------:R-:W-:Y:S08]  /*e490*/  MUFU.EX2 R182, R182 ;  /* 0x000000b600b67308 */ /* 0x000ff00000000800 */
[----:B------:R-:W1:Y:S01]  /*e4a0*/  MUFU.EX2 R183, R183 ;  /* 0x000000b700b77308 */ /* 0x000e620000000800 */
[-CC-:B------:R-:W-:Y:S01]  /*e4b0*/  FFMA R152, R152, R218.reuse, -R15.reuse ;  /* 0x000000da98987223 */ /* 0x180fe2000000080f */
[-C--:B------:R-:W-:Y:S01]  /*e4c0*/  FFMA R153, R153, R218.reuse, -R15 ;  /* 0x000000da99997223 */ /* 0x080fe2000000080f */
[-CC-:B------:R-:W-:Y:S01]  /*e4d0*/  FFMA R154, R154, R218.reuse, -R14.reuse ;  /* 0x000000da9a9a7223 */ /* 0x180fe2000000080e */
[----:B------:R-:W-:Y:S01]  /*e4e0*/  FFMA R155, R155, R218, -R14 ;  /* 0x000000da9b9b7223 */ /* 0x000fe2000000080e */
[----:B------:R-:W-:Y:S01]  /*e4f0*/  FMUL R152, R152, 1.4426950216293334961 ;  /* 0x3fb8aa3b98987820 */ /* 0x000fe20000400000 */
[----:B------:R-:W-:-:S02]  /*e500*/  R2UR UR58, R224 ;  /* 0x00000000e03a72ca */ /* 0x000fc400000e0000 */
[----:B------:R-:W-:Y:S01]  /*e510*/  R2UR UR59, R225 ;  /* 0x00000000e13b72ca */ /* 0x000fe200000e0000 */
[----:B------:R-:W-:Y:S01]  /*e520*/  FMUL R20, R153, 1.4426950216293334961 ;  /* 0x3fb8aa3b99147820 */ /* 0x000fe20000400000 */
[----:B------:R-:W-:Y:S01]  /*e530*/  FMUL R22, R154, 1.4426950216293334961 ;  /* 0x3fb8aa3b9a167820 */ /* 0x000fe20000400000 */
[----:B------:R-:W-:Y:S01]  /*e540*/  FMUL R23, R155, 1.4426950216293334961 ;  /* 0x3fb8aa3b9b177820 */ /* 0x000fe20000400000 */
[----:B0-----:R-:W-:Y:S02]  /*e550*/  F2FP.F16.F32.PACK_AB R153, R179, R178 ;  /* 0x000000b2b399723e */ /* 0x001fe400000000ff */
[----:B------:R-:W-:Y:S02]  /*e560*/  F2FP.F16.F32.PACK_AB R154, R181, R180 ;  /* 0x000000b4b59a723e */ /* 0x000fe400000000ff */
[----:B-1----:R-:W-:Y:S01]  /*e570*/  F2FP.F16.F32.PACK_AB R155, R183, R182 ;  /* 0x000000b6b79b723e */ /* 0x002fe200000000ff */
[----:B------:R-:W-:Y:S02]  /*e580*/  WARPGROUP.DEPBAR.LE gsb0, 0x0 ;  /* 0x00008000000079c5 */ /* 0x000fe40000010000 */
[----:B------:R0:W-:Y:S02]  /*e590*/  MUFU.EX2 R171, R152 ;  /* 0x0000009800ab7308 */ /* 0x0001e40000000800 */
[----:B0-----:R-:W-:-:S04]  /*e5a0*/  F2FP.F16.F32.PACK_AB R152, R177, R176 ;  /* 0x000000b0b198723e */ /* 0x001fc800000000ff */
[----:B------:R-:W-:-:S06]  /*e5b0*/  WARPGROUP.ARRIVE ;  /* 0x00000000000079c5 */ /* 0x000fcc0000000000 */
[----:B------:R-:W-:Y:S03]  /*e5c0*/  HGMMA.64x256x16.F32 R24, R152, gdesc[UR56], R24, gsb0 ;  /* 0x03e0003898187df0 */ /* 0x000fe60008000818 */
[----:B------:R-:W-:Y:S02]  /*e5d0*/  WARPGROUP.DEPBAR.LE gsb0, 0x0 ;  /* 0x00008000000079c5 */ /* 0x000fe40000010000 */
[----:B------:R-:W-:Y:S04]  /*e5e0*/  STL.64 [R1], R24 ;  /* 0x0000001801007387 */ /* 0x000fe80000100a00 */
        /* <DEDUP_REMOVED lines=63> */
[----:B0-----:R-:W2:Y:S04]  /*e9e0*/  LDL.LU.64 R150, [R1+0x6c8] ;  /* 0x0006c80001967983 */ /* 0x001ea80000300a00 */
[----:B------:R-:W3:Y:S04]  /*e9f0*/  LDL.LU.64 R148, [R1+0x6c0] ;  /* 0x0006c00001947983 */ /* 0x000ee80000300a00 */
[----:B------:R-:W4:Y:S04]  /*ea00*/  LDL.LU.64 R146, [R1+0x6b8] ;  /* 0x0006b80001927983 */ /* 0x000f280000300a00 */
[----:B------:R-:W5:Y:S04]  /*ea10*/  LDL.LU.64 R144, [R1+0x6b0] ;  /* 0x0006b00001907983 */ /* 0x000f680000300a00 */
[----:B------:R-:W2:Y:S04]  /*ea20*/  LDL.LU.64 R142, [R1+0x6a8] ;  /* 0x0006a800018e7983 */ /* 0x000ea80000300a00 */
[----:B------:R-:W3:Y:S04]  /*ea30*/  LDL.LU.64 R140, [R1+0x6a0] ;  /* 0x0006a000018c7983 */ /* 0x000ee80000300a00 */
[----:B------:R-:W4:Y:S04]  /*ea40*/  LDL.LU.64 R138, [R1+0x698] ;  /* 0x00069800018a7983 */ /* 0x000f280000300a00 */
[----:B------:R-:W5:Y:S04]  /*ea50*/  LDL.LU.64 R136, [R1+0x690] ;  /* 0x0006900001887983 */ /* 0x000f680000300a00 */
[----:B------:R-:W2:Y:S04]  /*ea60*/  LDL.LU.64 R134, [R1+0x688] ;  /* 0x0006880001867983 */ /* 0x000ea80000300a00 */
[----:B------:R-:W4:Y:S04]  /*ea70*/  LDL.LU.64 R132, [R1+0x680] ;  /* 0x0006800001847983 */ /* 0x000f280000300a00 */
[----:B------:R-:W2:Y:S04]  /*ea80*/  LDL.LU.64 R130, [R1+0x678] ;  /* 0x0006780001827983 */ /* 0x000ea80000300a00 */
        /* <DEDUP_REMOVED lines=52> */
[----:B------:R-:W2:Y:S01]  /*edd0*/  LDL.LU.64 R24, [R1+0x4d0] ;  /* 0x0004d00001187983 */ /* 0x000ea20000300a00 */
[----:B------:R-:W-:Y:S01]  /*ede0*/  FADD R2, -R15, R248 ;  /* 0x000000f80f027221 */ /* 0x000fe20000000100 */
[----:B------:R-:W-:Y:S01]  /*edf0*/  FADD R0, -R14, R249 ;  /* 0x000000f90e007221 */ /* 0x000fe20000000100 */
[-CC-:B------:R-:W-:Y:S01]  /*ee00*/  FFMA R158, R158, R218.reuse, -R14.reuse ;  /* 0x000000da9e9e7223 */ /* 0x180fe2000000080e */
[-CC-:B------:R-:W-:Y:S01]  /*ee10*/  FFMA R156, R156, R218.reuse, -R15.reuse ;  /* 0x000000da9c9c7223 */ /* 0x180fe2000000080f */
[-C--:B------:R-:W-:Y:S01]  /*ee20*/  FFMA R157, R157, R218.reuse, -R15 ;  /* 0x000000da9d9d7223 */ /* 0x080fe2000000080f */
[----:B------:R-:W-:Y:S01]  /*ee30*/  FMUL R2, R2, 1.4426950216293334961 ;  /* 0x3fb8aa3b02027820 */ /* 0x000fe20000400000 */
[----:B------:R-:W-:Y:S01]  /*ee40*/  FFMA R159, R159, R218, -R14 ;  /* 0x000000da9f9f7223 */ /* 0x000fe2000000080e */
[----:B------:R-:W-:Y:S01]  /*ee50*/  FMUL R0, R0, 1.4426950216293334961 ;  /* 0x3fb8aa3b00007820 */ /* 0x000fe20000400000 */
[----:B------:R-:W-:Y:S01]  /*ee60*/  FMUL R21, R158, 1.4426950216293334961 ;  /* 0x3fb8aa3b9e157820 */ /* 0x000fe20000400000 */
[----:B------:R-:W-:Y:S01]  /*ee70*/  FMUL R156, R156, 1.4426950216293334961 ;  /* 0x3fb8aa3b9c9c7820 */ /* 0x000fe20000400000 */
[----:B------:R-:W-:Y:S01]  /*ee80*/  FMUL R157, R157, 1.4426950216293334961 ;  /* 0x3fb8aa3b9d9d7820 */ /* 0x000fe20000400000 */
[----:B------:R-:W-:Y:S01]  /*ee90*/  FMUL R159, R159, 1.4426950216293334961 ;  /* 0x3fb8aa3b9f9f7820 */ /* 0x000fe20000400000 */
[----:B------:R-:W5:Y:S08]  /*eea0*/  MUFU.EX2 R2, R2 ;  /* 0x0000000200027308 */ /* 0x000f700000000800 */
[----:B------:R-:W2:Y:S08]  /*eeb0*/  MUFU.EX2 R0, R0 ;  /* 0x0000000000007308 */ /* 0x000eb00000000800 */
[----:B------:R-:W0:Y:S08]  /*eec0*/  MUFU.EX2 R20, R20 ;  /* 0x0000001400147308 */ /* 0x000e300000000800 */
[----:B------:R-:W-:Y:S08]  /*eed0*/  MUFU.EX2 R169, R156 ;  /* 0x0000009c00a97308 */ /* 0x000ff00000000800 */
[----:B------:R-:W1:Y:S08]  /*eee0*/  MUFU.EX2 R170, R157 ;  /* 0x0000009d00aa7308 */ /* 0x000e700000000800 */
[----:B------:R-:W-:Y:S08]  /*eef0*/  MUFU.EX2 R22, R22 ;  /* 0x0000001600167308 */ /* 0x000ff00000000800 */
[----:B------:R-:W1:Y:S08]  /*ef00*/  MUFU.EX2 R23, R23 ;  /* 0x0000001700177308 */ /* 0x000e700000000800 */
[----:B------:R-:W-:Y:S08]  /*ef10*/  MUFU.EX2 R21, R21 ;  /* 0x0000001500157308 */ /* 0x000ff00000000800 */
[----:B------:R-:W1:Y:S01]  /*ef20*/  MUFU.EX2 R168, R159 ;  /* 0x0000009f00a87308 */ /* 0x000e620000000800 */
[-C--:B-----5:R-:W-:Y:S01]  /*ef30*/  FMUL R136, R136, R2.reuse ;  /* 0x0000000288887220 */ /* 0x0a0fe20000400000 */
[-C--:B------:R-:W-:Y:S01]  /*ef40*/  FMUL R137, R137, R2.reuse ;  /* 0x0000000289897220 */ /* 0x080fe20000400000 */
[-C--:B---3--:R-:W-:Y:S01]  /*ef50*/  FMUL R140, R140, R2.reuse ;  /* 0x000000028c8c7220 */ /* 0x088fe20000400000 */
[-C--:B------:R-:W-:Y:S01]  /*ef60*/  FMUL R141, R141, R2.reuse ;  /* 0x000000028d8d7220 */ /* 0x080fe20000400000 */
[-C--:B------:R-:W-:Y:S01]  /*ef70*/  FMUL R144, R144, R2.reuse ;  /* 0x0000000290907220 */ /* 0x080fe20000400000 */
[-C--:B------:R-:W-:Y:S01]  /*ef80*/  FMUL R145, R145, R2.reuse ;  /* 0x0000000291917220 */ /* 0x080fe20000400000 */
[-C--:B----4-:R-:W-:Y:S01]  /*ef90*/  FMUL R132, R132, R2.reuse ;  /* 0x0000000284847220 */ /* 0x090fe20000400000 */
[-C--:B------:R-:W-:Y:S01]  /*efa0*/  FMUL R133, R133, R2.reuse ;  /* 0x0000000285857220 */ /* 0x080fe20000400000 */
[-C--:B------:R-:W-:Y:S01]  /*efb0*/  FMUL R148, R148, R2.reuse ;  /* 0x0000000294947220 */ /* 0x080fe20000400000 */
[----:B------:R-:W-:Y:S01]  /*efc0*/  FMUL R149, R149, R2 ;  /* 0x0000000295957220 */ /* 0x000fe20000400000 */
[-C--:B--2---:R-:W-:Y:S01]  /*efd0*/  FMUL R130, R130, R0.reuse ;  /* 0x0000000082827220 */ /* 0x084fe20000400000 */
[-C--:B------:R-:W-:Y:S01]  /*efe0*/  FMUL R131, R131, R0.reuse ;  /* 0x0000000083837220 */ /* 0x080fe20000400000 */
[-C--:B------:R-:W-:Y:S01]  /*eff0*/  FMUL R134, R134, R0.reuse ;  /* 0x0000000086867220 */ /* 0x080fe20000400000 */
[----:B------:R-:W-:Y:S01]  /*f000*/  FMUL R135, R135, R0 ;  /* 0x0000000087877220 */ /* 0x000fe20000400000 */
[-C--:B------:R-:W-:Y:S01]  /*f010*/  FMUL R128, R128, R2.reuse ;  /* 0x0000000280807220 */ /* 0x080fe20000400000 */
[----:B------:R-:W-:Y:S01]  /*f020*/  FMUL R129, R129, R2 ;  /* 0x0000000281817220 */ /* 0x000fe20000400000 */
[-C--:B------:R-:W-:Y:S01]  /*f030*/  FMUL R138, R138, R0.reuse ;  /* 0x000000008a8a7220 */ /* 0x080fe20000400000 */
[-C--:B------:R-:W-:Y:S01]  /*f040*/  FMUL R139, R139, R0.reuse ;  /* 0x000000008b8b7220 */ /* 0x080fe20000400000 */
[-C--:B------:R-:W-:Y:S01]  /*f050*/  FMUL R126, R126, R0.reuse ;  /* 0x000000007e7e7220 */ /* 0x080fe20000400000 */
        /* <DEDUP_REMOVED lines=13> */
[----:B0-----:R-:W-:Y:S01]  /*f130*/  F2FP.F16.F32.PACK_AB R152, R20, R171 ;  /* 0x000000ab1498723e */ /* 0x001fe200000000ff */
[-C--:B------:R-:W-:Y:S01]  /*f140*/  FMUL R118, R118, R0.reuse ;  /* 0x0000000076767220 */ /* 0x080fe20000400000 */
[----:B------:R-:W-:Y:S01]  /*f150*/  FMUL R119, R119, R0 ;  /* 0x0000000077777220 */ /* 0x000fe20000400000 */
[----:B-1----:R-:W-:Y:S01]  /*f160*/  F2FP.F16.F32.PACK_AB R154, R170, R169 ;  /* 0x000000a9aa9a723e */ /* 0x002fe200000000ff */
[-C--:B------:R-:W-:Y:S01]  /*f170*/  FMUL R116, R116, R2.reuse ;  /* 0x0000000274747220 */ /* 0x080fe20000400000 */
[----:B------:R-:W-:Y:S01]  /*f180*/  FMUL R117, R117, R2 ;  /* 0x0000000275757220 */ /* 0x000fe20000400000 */
[----:B------:R-:W-:Y:S01]  /*f190*/  F2FP.F16.F32.PACK_AB R153, R23, R22 ;  /* 0x000000161799723e */ /* 0x000fe200000000ff */
[-C--:B------:R-:W-:Y:S01]  /*f1a0*/  FMUL R114, R114, R0.reuse ;  /* 0x0000000072727220 */ /* 0x080fe20000400000 */
[----:B------:R-:W-:Y:S01]  /*f1b0*/  FMUL R115, R115, R0 ;  /* 0x0000000073737220 */ /* 0x000fe20000400000 */
[----:B------:R-:W-:Y:S01]  /*f1c0*/  F2FP.F16.F32.PACK_AB R155, R168, R21 ;  /* 0x00000015a89b723e */ /* 0x000fe200000000ff */
[-C--:B------:R-:W-:Y:S01]  /*f1d0*/  FMUL R112, R112, R2.reuse ;  /* 0x0000000270707220 */ /* 0x080fe20000400000 */
[----:B------:R-:W-:Y:S01]  /*f1e0*/  FMUL R113, R113, R2 ;  /* 0x0000000271717220 */ /* 0x000fe20000400000 */
        /* <DEDUP_REMOVED lines=88> */
[----:B------:R-:W-:Y:S01]  /*f770*/  UMOV UR4, UR6 ;  /* 0x0000000600047c82 */ /* 0x000fe20008000000 */
[----:B------:R-:W-:-:S04]  /*f780*/  UMOV UR5, UR7 ;  /* 0x0000000700057c82 */ /* 0x000fc80008000000 */
[----:B------:R-:W-:Y:S01]  /*f790*/  WARPGROUP.ARRIVE ;  /* 0x00000000000079c5 */ /* 0x000fe20000000000 */
[----:B------:R-:W-:Y:S01]  /*f7a0*/  UMOV UR6, UR4 ;  /* 0x0000000400067c82 */ /* 0x000fe20008000000 */
[----:B------:R-:W-:-:S04]  /*f7b0*/  UMOV UR7, UR5 ;  /* 0x0000000500077c82 */ /* 0x000fc80008000000 */
[----:B------:R-:W-:Y:S01]  /*f7c0*/  HGMMA.64x256x16.F32 R24, R152, gdesc[UR4], R24, gsb0 ;  /* 0x03e0000498187df0 */ /* 0x000fe20008000818 */
        /* <DEDUP_REMOVED lines=16> */
[----:B------:R-:W-:Y:S01]  /*f8d0*/  MUFU.EX2 R160, R160 ;  /* 0x000000a000a07308 */ /* 0x000fe20000000800 */
[----:B------:R-:W-:Y:S01]  /*f8e0*/  UMOV UR56, UR58 ;  /* 0x0000003a00387c82 */ /* 0x000fe20008000000 */
[----:B------:R-:W-:Y:S01]  /*f8f0*/  UMOV UR57, UR59 ;  /* 0x0000003b00397c82 */ /* 0x000fe20008000000 */
[----:B------:R-:W2:Y:S05]  /*f900*/  LDL.LU R167, [R1+0x218] ;  /* 0x0002180001a77983 */ /* 0x000eaa0000300800 */
[----:B------:R-:W0:Y:S08]  /*f910*/  MUFU.EX2 R161, R161 ;  /* 0x000000a100a17308 */ /* 0x000e300000000800 */
[----:B------:R-:W-:Y:S08]  /*f920*/  MUFU.EX2 R164, R164 ;  /* 0x000000a400a47308 */ /* 0x000ff00000000800 */
[----:B------:R-:W-:Y:S08]  /*f930*/  MUFU.EX2 R165, R165 ;  /* 0x000000a500a57308 */ /* 0x000ff00000000800 */
[----:B------:R-:W-:Y:S08]  /*f940*/  MUFU.EX2 R156, R156 ;  /* 0x0000009c009c7308 */ /* 0x000ff00000000800 */
[----:B------:R-:W1:Y:S08]  /*f950*/  MUFU.EX2 R157, R157 ;  /* 0x0000009d009d7308 */ /* 0x000e700000000800 */
[----:B------:R-:W-:Y:S08]  /*f960*/  MUFU.EX2 R158, R158 ;  /* 0x0000009e009e7308 */ /* 0x000ff00000000800 */
[----:B------:R-:W3:Y:S01]  /*f970*/  MUFU.EX2 R159, R159 ;  /* 0x0000009f009f7308 */ /* 0x000ee20000000800 */
[----:B------:R-:W-:Y:S01]  /*f980*/  UMOV UR58, UR56 ;  /* 0x00000038003a7c82 */ /* 0x000fe20008000000 */
[----:B------:R-:W-:Y:S01]  /*f990*/  UMOV UR59, UR57 ;  /* 0x00000039003b7c82 */ /* 0x000fe20008000000 */
[----:B------:R-:W4:Y:S04]  /*f9a0*/  LDL.LU R162, [R1+0x220] ;  /* 0x0002200001a27983 */ /* 0x000f280000300800 */
[----:B------:R-:W5:Y:S04]  /*f9b0*/  LDL.LU R166, [R1+0x224] ;  /* 0x0002240001a67983 */ /* 0x000f680000300800 */
[----:B------:R-:W5:Y:S01]  /*f9c0*/  LDL.LU R163, [R1+0x21c] ;  /* 0x00021c0001a37983 */ /* 0x000f620000300800 */
[----:B------:R-:W-:-:S02]  /*f9d0*/  WARPGROUP.DEPBAR.LE gsb0, 0x0 ;  /* 0x00008000000079c5 */ /* 0x000fc40000010000 */
[----:B0-----:R-:W-:Y:S02]  /*f9e0*/  F2FP.F16.F32.PACK_AB R152, R161, R160 ;  /* 0x000000a0a198723e */ /* 0x001fe400000000ff */
[----:B-1----:R-:W-:Y:S02]  /*f9f0*/  F2FP.F16.F32.PACK_AB R153, R157, R156 ;  /* 0x0000009c9d99723e */ /* 0x002fe400000000ff */
[----:B------:R-:W-:Y:S02]  /*fa00*/  F2FP.F16.F32.PACK_AB R154, R165, R164 ;  /* 0x000000a4a59a723e */ /* 0x000fe400000000ff */
[----:B---3--:R-:W-:-:S04]  /*fa10*/  F2FP.F16.F32.PACK_AB R155, R159, R158 ;  /* 0x0000009e9f9b723e */ /* 0x008fc800000000ff */
[----:B------:R-:W-:-:S06]  /*fa20*/  WARPGROUP.ARRIVE ;  /* 0x00000000000079c5 */ /* 0x000fcc0000000000 */
[----:B------:R-:W-:Y:S01]  /*fa30*/  HGMMA.64x256x16.F32 R24, R152, gdesc[UR56], R24, gsb0 ;  /* 0x03e0003898187df0 */ /* 0x000fe20008000818 */
[----:B------:R-:W-:Y:S01]  /*fa40*/  FADD R18, R203, R201 ;  /* 0x000000c9cb127221 */ /* 0x000fe20000000000 */
[----:B------:R-:W-:Y:S01]  /*fa50*/  FADD R19, R173, R172 ;  /* 0x000000acad137221 */ /* 0x000fe20000000000 */
[----:B------:R-:W-:Y:S02]  /*fa60*/  FADD R20, R171, R20 ;  /* 0x00000014ab147221 */ /* 0x000fe40000000000 */
[----:B------:R-:W-:Y:S01]  /*fa70*/  FADD R18, R198, R18 ;  /* 0x00000012c6127221 */ /* 0x000fe20000000000 */
[----:B------:R-:W-:Y:S01]  /*fa80*/  FADD R23, R22, R23 ;  /* 0x0000001716177221 */ /* 0x000fe20000000000 */
[----:B------:R-:W-:Y:S01]  /*fa90*/  FADD R19, R174, R19 ;  /* 0x00000013ae137221 */ /* 0x000fe20000000000 */
[----:B------:R-:W-:Y:S01]  /*faa0*/  FADD R20, R169, R20 ;  /* 0x00000014a9147221 */ /* 0x000fe20000000000 */
[----:B------:R-:W-:Y:S01]  /*fab0*/  FADD R18, R194, R18 ;  /* 0x00000012c2127221 */ /* 0x000fe20000000000 */
[----:B------:R-:W-:Y:S01]  /*fac0*/  FADD R23, R21, R23 ;  /* 0x0000001715177221 */ /* 0x000fe20000000000 */
[----:B------:R-:W-:-:S02]  /*fad0*/  FADD R19, R175, R19 ;  /* 0x00000013af137221 */ /* 0x000fc40000000000 */
[----:B------:R-:W-:Y:S01]  /*fae0*/  FADD R22, R176, R18 ;  /* 0x00000012b0167221 */ /* 0x000fe20000000000 */
        /* <DEDUP_REMOVED lines=16> */
[----:B------:R-:W0:Y:S04]  /*fbf0*/  SHFL.BFLY PT, R22, R19, 0x2, 0x1f ;  /* 0x0c401f0013167f89 */ /* 0x000e2800000e0000 */
[----:B------:R-:W1:Y:S01]  /*fc00*/  SHFL.BFLY PT, R20, R18, 0x2, 0x1f ;  /* 0x0c401f0012147f89 */ /* 0x000e6200000e0000 */
[----:B------:R-:W-:-:S03]  /*fc10*/  WARPGROUP.DEPBAR.LE gsb0, 0x0 ;  /* 0x00008000000079c5 */ /* 0x000fc60000010000 */
[----:B------:R-:W3:Y:S04]  /*fc20*/  LDL.LU R155, [R1+0x204] ;  /* 0x00020400019b7983 */ /* 0x000ee80000300800 */
[----:B------:R-:W3:Y:S04]  /*fc30*/  LDL R154, [R1+0x4bc] ;  /* 0x0004bc00019a7983 */ /* 0x000ee80000100800 */
[----:B------:R-:W1:Y:S01]  /*fc40*/  SHFL.BFLY PT, R152, R21, 0x2, 0x1f ;  /* 0x0c401f0015987f89 */ /* 0x000e6200000e0000 */
[----:B------:R-:W-:Y:S01]  /*fc50*/  FADD R23, R159, R23 ;  /* 0x000000179f177221 */ /* 0x000fe20000000000 */
[----:B0-----:R-:W-:-:S04]  /*fc60*/  FADD R22, R19, R22 ;  /* 0x0000001613167221 */ /* 0x001fc80000000000 */
[----:B------:R-:W0:Y:S01]  /*fc70*/  SHFL.BFLY PT, R153, R23, 0x2, 0x1f ;  /* 0x0c401f0017997f89 */ /* 0x000e2200000e0000 */
[----:B-1----:R-:W-:Y:S01]  /*fc80*/  FADD R20, R18, R20 ;  /* 0x0000001412147221 */ /* 0x002fe20000000000 */
[----:B------:R-:W-:Y:S02]  /*fc90*/  FADD R19, R21, R152 ;  /* 0x0000009815137221 */ /* 0x000fe40000000000 */
[----:B------:R-:W1:Y:S04]  /*fca0*/  SHFL.BFLY PT, R152, R22, 0x1, 0x1f ;  /* 0x0c201f0016987f89 */ /* 0x000e6800000e0000 */
[----:B------:R-:W1:Y:S01]  /*fcb0*/  SHFL.BFLY PT, R21, R20, 0x1, 0x1f ;  /* 0x0c201f0014157f89 */ /* 0x000e6200000e0000 */
[----:B0-----:R-:W-:-:S03]  /*fcc0*/  FADD R18, R23, R153 ;  /* 0x0000009917127221 */ /* 0x001fc60000000000 */
[----:B------:R-:W0:Y:S04]  /*fcd0*/  SHFL.BFLY PT, R23, R19, 0x1, 0x1f ;  /* 0x0c201f0013177f89 */ /* 0x000e2800000e0000 */
[----:B------:R-:W0:Y:S01]  /*fce0*/  SHFL.BFLY PT, R153, R18, 0x1, 0x1f ;  /* 0x0c201f0012997f89 */ /* 0x000e2200000e0000 */
[----:B-1----:R-:W-:Y:S01]  /*fcf0*/  FADD R22, R22, R152 ;  /* 0x0000009816167221 */ /* 0x002fe20000000000 */
[----:B------:R-:W-:-:S03]  /*fd00*/  FADD R20, R20, R21 ;  /* 0x0000001514147221 */ /* 0x000fc60000000000 */
[----:B--2---:R-:W-:Y:S01]  /*fd10*/  FFMA R167, R4, R167, R22 ;  /* 0x000000a704a77223 */ /* 0x004fe20000000016 */
[----:B----4-:R-:W-:-:S04]  /*fd20*/  FFMA R162, R3, R162, R20 ;  /* 0x000000a203a27223 */ /* 0x010fc80000000014 */
[----:B------:R-:W-:Y:S04]  /*fd30*/  STL [R1+0x218], R167 ;  /* 0x000218a701007387 */ /* 0x000fe80000100800 */
[----:B------:R1:W-:Y:S01]  /*fd40*/  STL [R1+0x220], R162 ;  /* 0x000220a201007387 */ /* 0x0003e20000100800 */
[----:B0-----:R-:W-:Y:S01]  /*fd50*/  FADD R19, R19, R23 ;  /* 0x0000001713137221 */ /* 0x001fe20000000000 */
[----:B-1----:R-:W0:Y:S01]  /*fd60*/  LDC R162, c[0x0][0x280] ;  /* 0x0000a000ffa27b82 */ /* 0x002e220000000800 */
[----:B------:R-:W-:Y:S02]  /*fd70*/  FADD R18, R18, R153 ;  /* 0x0000009912127221 */ /* 0x000fe40000000000 */
[----:B-----5:R-:W-:Y:S02]  /*fd80*/  FFMA R166, R2, R166, R19 ;  /* 0x000000a602a67223 */ /* 0x020fe40000000013 */
[----:B------:R-:W-:Y:S01]  /*fd90*/  FFMA R163, R0, R163, R18 ;  /* 0x000000a300a37223 */ /* 0x000fe20000000012 */
[----:B------:R-:W-:-:S02]  /*fda0*/  R2UR UR7, R228 ;  /* 0x00000000e40772ca */ /* 0x000fc400000e0000 */
[----:B------:R-:W-:Y:S02]  /*fdb0*/  R2UR UR6, R252 ;  /* 0x00000000fc0672ca */ /* 0x000fe400000e0000 */
[----:B------:R-:W-:Y:S02]  /*fdc0*/  R2UR UR5, R251 ;  /* 0x00000000fb0572ca */ /* 0x000fe400000e0000 */
[----:B------:R-:W-:Y:S02]  /*fdd0*/  R2UR UR4, R250 ;  /* 0x00000000fa0472ca */ /* 0x000fe400000e0000 */
[----:B------:R-:W-:Y:S02]  /*fde0*/  R2UR UR59, R230 ;  /* 0x00000000e63b72ca */ /* 0x000fe400000e0000 */
[----:B------:R-:W-:Y:S01]  /*fdf0*/  R2UR UR58, R232 ;  /* 0x00000000e83a72ca */ /* 0x000fe200000e0000 */
[----:B------:R-:W-:Y:S01]  /*fe00*/  IMAD.MOV.U32 R3, RZ, RZ, R16 ;  /* 0x000000ffff037224 */ /* 0x000fe200078e0010 */
[----:B------:R-:W-:Y:S01]  /*fe10*/  LEA R6, R7, R6, 0x5 ;  /* 0x0000000607067211 */ /* 0x000fe200078e28ff */
[----:B------:R-:W-:Y:S01]  /*fe20*/  IMAD.MOV.U32 R249, RZ, RZ, R14 ;  /* 0x000000fffff97224 */ /* 0x000fe200078e000e */
[----:B------:R-:W-:-:S02]  /*fe30*/  MOV R4, R17 ;  /* 0x0000001100047202 */ /* 0x000fc40000000f00 */
[----:B------:R-:W-:Y:S02]  /*fe40*/  MOV R247, R16 ;  /* 0x0000001000f77202 */ /* 0x000fe40000000f00 */
[----:B------:R-:W-:Y:S02]  /*fe50*/  MOV R246, R17 ;  /* 0x0000001100f67202 */ /* 0x000fe40000000f00 */
[----:B------:R-:W-:Y:S02]  /*fe60*/  MOV R0, R14 ;  /* 0x0000000e00007202 */ /* 0x000fe40000000f00 */
[-C--:B------:R-:W-:Y:S02]  /*fe70*/  MOV R2, R15.reuse ;  /* 0x0000000f00027202 */ /* 0x080fe40000000f00 */
[----:B------:R-:W-:Y:S02]  /*fe80*/  MOV R248, R15 ;  /* 0x0000000f00f87202 */ /* 0x000fe40000000f00 */
[----:B---3--:R-:W-:-:S05]  /*fe90*/  IADD3 R155, R155, 0x20, RZ ;  /* 0x000000209b9b7810 */ /* 0x008fca0007ffe0ff */
[----:B------:R2:W-:Y:S04]  /*fea0*/  STL [R1+0x204], R155 ;  /* 0x0002049b01007387 */ /* 0x0005e80000100800 */
[----:B------:R2:W-:Y:S04]  /*feb0*/  STL [R1+0x224], R166 ;  /* 0x000224a601007387 */ /* 0x0005e80000100800 */
[----:B------:R2:W-:Y:S01]  /*fec0*/  STL [R1+0x21c], R163 ;  /* 0x00021ca301007387 */ /* 0x0005e20000100800 */
[----:B0-----:R-:W-:Y:S02]  /*fed0*/  ISETP.GE.AND P0, PT, R155, R162, PT ;  /* 0x000000a29b00720c */ /* 0x001fe40003f06270 */
[----:B------:R-:W-:-:S11]  /*fee0*/  LEA R5, R154, R5, 0x5 ;  /* 0x000000059a057211 */ /* 0x000fd600078e28ff */
[----:B--2---:R-:W-:Y:S05]  /*fef0*/  @!P0 BRA `(.L_x_1) ;  /* 0xffffff9800188947 */ /* 0x004fea000383ffff */
.L_x_0:
[----:B------:R-:W-:Y:S04]  /*ff00*/  STL [R1+0x4d8], R4 ;  /* 0x0004d80401007387 */ /* 0x000fe80000100800 */
[----:B------:R-:W-:Y:S04]  /*ff10*/  STL [R1+0x4d4], R3 ;  /* 0x0004d40301007387 */ /* 0x000fe80000100800 */
[----:B------:R0:W-:Y:S04]  /*ff20*/  STL [R1+0x4d0], R2 ;  /* 0x0004d00201007387 */ /* 0x0001e80000100800 */
[----:B------:R1:W-:Y:S04]  /*ff30*/  STL [R1+0x4cc], R0 ;  /* 0x0004cc0001007387 */ /* 0x0003e80000100800 */
[----:B------:R-:W2:Y:S04]  /*ff40*/  LDL.LU R8, [R1+0x218] ;  /* 0x0002180001087983 */ /* 0x000ea80000300800 */
[----:B------:R-:W3:Y:S04]  /*ff50*/  LDL.LU R171, [R1+0x220] ;  /* 0x0002200001ab7983 */ /* 0x000ee80000300800 */
[----:B------:R-:W4:Y:S04]  /*ff60*/  LDL.LU R172, [R1+0x21c] ;  /* 0x00021c0001ac7983 */ /* 0x000f280000300800 */
[----:B------:R-:W5:Y:S04]  /*ff70*/  LDL.LU R19, [R1+0x1ec] ;  /* 0x0001ec0001137983 */ /* 0x000f680000300800 */
        /* <DEDUP_REMOVED lines=27> */
[----:B------:R-:W5:Y:S01]  /*10130*/  LDL.LU R14, [R1+0x1fc] ;  /* 0x0001fc00010e7983 */ /* 0x000f620000300800 */
[----:B------:R-:W-:Y:S01]  /*10140*/  FMUL R7, R26, 0.25 ;  /* 0x3e8000001a077820 */ /* 0x000fe20000400000 */
[C---:B--2---:R-:W-:Y:S01]  /*10150*/  FMUL R6, R8.reuse, 8388608 ;  /* 0x4b00000008067820 */ /* 0x044fe20000400000 */
[----:B------:R-:W-:Y:S01]  /*10160*/  BAR.SYNC.DEFER_BLOCKING 0x0 ;  /* 0x0000000000007b1d */ /* 0x000fe20000010000 */
[----:B------:R-:W-:-:S02]  /*10170*/  FSETP.GEU.AND P0, PT, R8, 1.175494350822287508e-38, PT ;  /* 0x008000000800780b */ /* 0x000fc40003f0e000 */
[----:B---3--:R-:W-:Y:S02]  /*10180*/  MOV R173, R171 ;  /* 0x000000ab00ad7202 */ /* 0x008fe40000000f00 */
[----:B------:R-:W-:Y:S02]  /*10190*/  FSEL R6, R6, R8, !P0 ;  /* 0x0000000806067208 */ /* 0x000fe40004000000 */
[----:B----4-:R-:W-:Y:S02]  /*101a0*/  MOV R9, R172 ;  /* 0x000000ac00097202 */ /* 0x010fe40000000f00 */
[----:B------:R-:W-:Y:S02]  /*101b0*/  IADD3 R5, R6, -0x3f3504f3, RZ ;  /* 0xc0cafb0d06057810 */ /* 0x000fe40007ffe0ff */
[----:B------:R-:W-:Y:S02]  /*101c0*/  FSETP.GT.AND P3, PT, |R9|, 8.50705917302346158658e+37, PT ;  /* 0x7e8000000900780b */ /* 0x000fe40003f64200 */
[----:B------:R-:W-:-:S02]  /*101d0*/  LOP3.LUT R5, R5, 0xff800000, RZ, 0xc0, !PT ;  /* 0xff80000005057812 */ /* 0x000fc400078ec0ff */
[----:B------:R-:W-:Y:S02]  /*101e0*/  FSEL R26, R7, R26, P3 ;  /* 0x0000001a071a7208 */ /* 0x000fe40001800000 */
[-C--:B------:R-:W-:Y:S02]  /*101f0*/  IADD3 R7, R6, -R5.reuse, RZ ;  /* 0x8000000506077210 */ /* 0x080fe40007ffe0ff */
[----:B------:R-:W-:Y:S02]  /*10200*/  I2FP.F32.S32 R10, R5 ;  /* 0x00000005000a7245 */ /* 0x000fe40000201400 */
[----:B-----5:R-:W-:Y:S02]  /*10210*/  MOV R172, R170 ;  /* 0x000000aa00ac7202 */ /* 0x020fe40000000f00 */
[----:B------:R-:W-:Y:S01]  /*10220*/  MOV R171, R169 ;  /* 0x000000a900ab7202 */ /* 0x000fe20000000f00 */
[----:B------:R-:W-:Y:S02]  /*10230*/  IMAD.MOV.U32 R170, RZ, RZ, R168 ;  /* 0x000000ffffaa7224 */ /* 0x000fe400078e00a8 */
[----:B------:R-:W-:Y:S01]  /*10240*/  FADD R5, R7, -1 ;  /* 0xbf80000007057421 */ /* 0x000fe20000000000 */
[----:B------:R-:W-:-:S02]  /*10250*/  MOV R169, R167 ;  /* 0x000000a700a97202 */ /* 0x000fc40000000f00 */
[----:B------:R-:W-:Y:S02]  /*10260*/  MOV R168, R166 ;  /* 0x000000a600a87202 */ /* 0x000fe40000000f00 */
[----:B------:R-:W-:Y:S02]  /*10270*/  FSEL R7, RZ, -23, P0 ;  /* 0xc1b80000ff077808 */ /* 0x000fe40000000000 */
[----:B------:R-:W-:Y:S02]  /*10280*/  MOV R167, R165 ;  /* 0x000000a500a77202 */ /* 0x000fe40000000f00 */
[----:B------:R-:W-:Y:S01]  /*10290*/  MOV R166, R164 ;  /* 0x000000a400a67202 */ /* 0x000fe20000000f00 */
[----:B------:R-:W-:Y:S01]  /*102a0*/  FFMA.FTZ R10, R10, 1.1920928955078125e-07, R7 ;  /* 0x340000000a0a7823 */ /* 0x000fe20000010007 */
[----:B------:R-:W-:Y:S01]  /*102b0*/  MOV R165, R163 ;  /* 0x000000a300a57202 */ /* 0x000fe20000000f00 */
[----:B------:R-:W-:Y:S01]  /*102c0*/  IMAD.MOV.U32 R164, RZ, RZ, R162 ;  /* 0x000000ffffa47224 */ /* 0x000fe200078e00a2 */
[----:B------:R-:W-:-:S02]  /*102d0*/  MOV R163, R161 ;  /* 0x000000a100a37202 */ /* 0x000fc40000000f00 */
[----:B------:R-:W-:Y:S02]  /*102e0*/  MOV R162, R160 ;  /* 0x000000a000a27202 */ /* 0x000fe40000000f00 */
[----:B------:R-:W-:Y:S02]  /*102f0*/  MOV R161, R159 ;  /* 0x0000009f00a17202 */ /* 0x000fe40000000f00 */
[----:B------:R-:W-:Y:S02]  /*10300*/  MOV R160, R158 ;  /* 0x0000009e00a07202 */ /* 0x000fe40000000f00 */
[----:B------:R-:W-:Y:S01]  /*10310*/  MOV R159, R157 ;  /* 0x0000009d009f7202 */ /* 0x000fe20000000f00 */
[----:B------:R-:W-:Y:S01]  /*10320*/  IMAD.MOV.U32 R158, RZ, RZ, R156 ;  /* 0x000000ffff9e7224 */ /* 0x000fe200078e009c */
[----:B------:R-:W-:Y:S02]  /*10330*/  MOV R157, R155 ;  /* 0x0000009b009d7202 */ /* 0x000fe40000000f00 */
[----:B------:R-:W-:-:S02]  /*10340*/  MOV R156, R154 ;  /* 0x0000009a009c7202 */ /* 0x000fc40000000f00 */
[----:B------:R-:W-:Y:S02]  /*10350*/  MOV R155, R153 ;  /* 0x00000099009b7202 */ /* 0x000fe40000000f00 */
[----:B------:R-:W-:Y:S02]  /*10360*/  MOV R154, R152 ;  /* 0x00000098009a7202 */ /* 0x000fe40000000f00 */
[----:B------:R-:W-:Y:S02]  /*10370*/  MOV R153, R18 ;  /* 0x0000001200997202 */ /* 0x000fe40000000f00 */
[----:B------:R-:W2:Y:S01]  /*10380*/  LDL.LU R18, [R1+0x1f8] ;  /* 0x0001f80001127983 */ /* 0x000ea20000300800 */
[----:B------:R-:W-:Y:S01]  /*10390*/  IMAD.MOV.U32 R152, RZ, RZ, R17 ;  /* 0x000000ffff987224 */ /* 0x000fe200078e0011 */
[----:B------:R-:W-:Y:S02]  /*103a0*/  MOV R17, R14 ;  /* 0x0000000e00117202 */ /* 0x000fe40000000f00 */
[----:B------:R-:W-:-:S05]  /*103b0*/  MOV R14, 0x3dc6b27f ;  /* 0x3dc6b27f000e7802 */ /* 0x000fca0000000f00 */
[----:B------:R-:W-:-:S04]  /*103c0*/  FFMA.FTZ R7, R5, R14, -0.16845393180847167969 ;  /* 0xbe2c7f3005077423 */ /* 0x000fc8000001000e */
[----:B------:R-:W-:-:S04]  /*103d0*/  FFMA.FTZ R7, R5, R7, 0.1716887056827545166 ;  /* 0x3e2fcf2a05077423 */ /* 0x000fc80000010007 */
[----:B------:R-:W-:-:S04]  /*103e0*/  FFMA.FTZ R7, R5, R7, -0.17900948226451873779 ;  /* 0xbe374e4305077423 */ /* 0x000fc80000010007 */
[----:B------:R-:W-:-:S04]  /*103f0*/  FFMA.FTZ R7, R5, R7, 0.20512372255325317383 ;  /* 0x3e520bf405077423 */ /* 0x000fc80000010007 */
[----:B------:R-:W-:-:S04]  /*10400*/  FFMA.FTZ R7, R5, R7, -0.24046532809734344482 ;  /* 0xbe763c8b05077423 */ /* 0x000fc80000010007 */
[----:B------:R-:W-:-:S04]  /*10410*/  FFMA.FTZ R7, R5, R7, 0.28857114911079406738 ;  /* 0x3e93bf9905077423 */ /* 0x000fc80000010007 */
[----:B------:R-:W-:-:S04]  /*10420*/  FFMA.FTZ R7, R5, R7, -0.36067417263984680176 ;  /* 0xbeb8aa4905077423 */ /* 0x000fc80000010007 */
[----:B------:R-:W-:-:S04]  /*10430*/  FFMA.FTZ R7, R5, R7, 0.48089820146560668945 ;  /* 0x3ef6384a05077423 */ /* 0x000fc80000010007 */
[----:B------:R-:W-:-:S04]  /*10440*/  FFMA.FTZ R7, R5, R7, -0.72134751081466674805 ;  /* 0xbf38aa3b05077423 */ /* 0x000fc80000010007 */
[----:B------:R-:W-:-:S04]  /*10450*/  FMUL R7, R5, R7 ;  /* 0x0000000705077220 */ /* 0x000fc80000400000 */
[----:B------:R-:W-:-:S04]  /*10460*/  FMUL R7, R5, R7 ;  /* 0x0000000705077220 */ /* 0x000fc80000400000 */
[----:B------:R-:W-:Y:S01]  /*10470*/  FFMA.FTZ R5, R5, 1.4426950216293334961, R7 ;  /* 0x3fb8aa3b05057823 */ /* 0x000fe20000010007 */
[----:B------:R-:W-:Y:S02]  /*10480*/  MOV R7, R173 ;  /* 0x000000ad00077202 */ /* 0x000fe40000000f00 */
[----:B------:R-:W3:Y:S01]  /*10490*/  LDL.LU R173, [R1+0x224] ;  /* 0x0002240001ad7983 */ /* 0x000ee20000300800 */
[----:B------:R-:W-:Y:S02]  /*104a0*/  ISETP.GE.U32.AND P0, PT, R6, 0x7f800000, PT ;  /* 0x7f8000000600780c */ /* 0x000fe40003f06070 */
[C---:B------:R-:W-:Y:S01]  /*104b0*/  FMUL R11, R7.reuse, 8388608 ;  /* 0x4b000000070b7820 */ /* 0x040fe20000400000 */
[----:B------:R-:W-:Y:S01]  /*104c0*/  FSETP.GEU.AND P1, PT, R7, 1.175494350822287508e-38, PT ;  /* 0x008000000700780b */ /* 0x000fe20003f2e000 */
[----:B------:R-:W-:-:S03]  /*104d0*/  FADD R225, R10, R5 ;  /* 0x000000050ae17221 */ /* 0x000fc60000000000 */
[----:B------:R-:W-:-:S06]  /*104e0*/  FSEL R11, R11, R7, !P1 ;  /* 0x000000070b0b7208 */ /* 0x000fcc0004800000 */
[----:B------:R-:W-:-:S04]  /*104f0*/  @P0 IMAD.MOV.U32 R5, RZ, RZ, 0x7f800000 ;  /* 0x7f800000ff050424 */ /* 0x000fc800078e00ff */
[----:B------:R-:W-:Y:S01]  /*10500*/  @P0 FFMA.FTZ R225, R6, R5, +INF ;  /* 0x7f80000006e10423 */ /* 0x000fe20000010005 */
[----:B------:R-:W-:-:S04]  /*10510*/  IADD3 R5, R11, -0x3f3504f3, RZ ;  /* 0xc0cafb0d0b057810 */ /* 0x000fc80007ffe0ff */
[----:B------:R-:W-:Y:S02]  /*10520*/  LOP3.LUT R5, R5, 0xff800000, RZ, 0xc0, !PT ;  /* 0xff80000005057812 */ /* 0x000fe400078ec0ff */
[----:B------:R-:W-:Y:S02]  /*10530*/  FSETP.NEU.AND P0, PT, R6, RZ, PT ;  /* 0x000000ff0600720b */ /* 0x000fe40003f0d000 */
[-C--:B------:R-:W-:Y:S02]  /*10540*/  IADD3 R10, R11, -R5.reuse, RZ ;  /* 0x800000050b0a7210 */ /* 0x080fe40007ffe0ff */
[----:B------:R-:W-:Y:S02]  /*10550*/  I2FP.F32.S32 R5, R5 ;  /* 0x0000000500057245 */ /* 0x000fe40000201400 */
[----:B------:R-:W-:-:S05]  /*10560*/  FSEL R6, RZ, -23, P1 ;  /* 0xc1b80000ff067808 */ /* 0x000fca0000800000 */
[----:B------:R-:W-:Y:S01]  /*10570*/  FFMA.FTZ R12, R5, 1.1920928955078125e-07, R6 ;  /* 0x34000000050c7823 */ /* 0x000fe20000010006 */
[----:B------:R-:W-:-:S04]  /*10580*/  FADD R5, R10, -1 ;  /* 0xbf8000000a057421 */ /* 0x000fc80000000000 */
        /* <DEDUP_REMOVED lines=8> */
[----:B------:R-:W-:Y:S01]  /*10610*/  FFMA.FTZ R6, R5, R6, -0.72134751081466674805 ;  /* 0xbf38aa3b05067423 */ /* 0x000fe20000010006 */
[----:B------:R-:W-:-:S03]  /*10620*/  ISETP.GE.U32.AND P1, PT, R11, 0x7f800000, PT ;  /* 0x7f8000000b00780c */ /* 0x000fc60003f26070 */
[----:B------:R-:W-:-:S04]  /*10630*/  FMUL R6, R5, R6 ;  /* 0x0000000605067220 */ /* 0x000fc80000400000 */
[----:B------:R-:W-:-:S04]  /*10640*/  FMUL R6, R5, R6 ;  /* 0x0000000605067220 */ /* 0x000fc80000400000 */
[----:B------:R-:W-:-:S04]  /*10650*/  FFMA.FTZ R5, R5, 1.4426950216293334961, R6 ;  /* 0x3fb8aa3b05057823 */ /* 0x000fc80000010006 */
[----:B------:R-:W-:Y:S01]  /*10660*/  FADD R223, R12, R5 ;  /* 0x000000050cdf7221 */ /* 0x000fe20000000000 */
[----:B------:R-:W-:-:S05]  /*10670*/  @P1 MOV R5, 0x7f800000 ;  /* 0x7f80000000051802 */ /* 0x000fca0000000f00 */
[C---:B------:R-:W-:Y:S01]  /*10680*/  @P1 FFMA.FTZ R223, R11.reuse, R5, +INF ;  /* 0x7f8000000bdf1423 */ /* 0x040fe20000010005 */
[----:B------:R-:W-:Y:S02]  /*10690*/  FSETP.NEU.AND P2, PT, R11, RZ, PT ;  /* 0x000000ff0b00720b */ /* 0x000fe40003f4d000 */
[----:B------:R-:W-:Y:S02]  /*106a0*/  FSETP.GEU.AND P4, PT, R9, 1.175494350822287508e-38, PT ;  /* 0x008000000900780b */ /* 0x000fe40003f8e000 */
[----:B---3--:R-:W-:-:S04]  /*106b0*/  MOV R6, R173 ;  /* 0x000000ad00067202 */ /* 0x008fc80000000f00 */
[C---:B------:R-:W-:Y:S01]  /*106c0*/  FSETP.GEU.AND P1, PT, R6.reuse, 1.175494350822287508e-38, PT ;  /* 0x008000000600780b */ /* 0x040fe20003f2e000 */
[----:B------:R-:W-:-:S05]  /*106d0*/  FMUL R10, R6, 8388608 ;  /* 0x4b000000060a7820 */ /* 0x000fca0000400000 */
[----:B------:R-:W-:-:S04]  /*106e0*/  FSEL R10, R10, R6, !P1 ;  /* 0x000000060a0a7208 */ /* 0x000fc80004800000 */
[----:B------:R-:W-:-:S04]  /*106f0*/  IADD3 R5, R10, -0x3f3504f3, RZ ;  /* 0xc0cafb0d0a057810 */ /* 0x000fc80007ffe0ff */
[----:B------:R-:W-:Y:S02]  /*10700*/  LOP3.LUT R5, R5, 0xff800000, RZ, 0xc0, !PT ;  /* 0xff80000005057812 */ /* 0x000fe400078ec0ff */
[----:B------:R-:W-:-:S03]  /*10710*/  FSEL R11, RZ, -23, P1 ;  /* 0xc1b80000ff0b7808 */ /* 0x000fc60000800000 */
[----:B------:R-:W-:Y:S01]  /*10720*/  IMAD.IADD R12, R10, 0x1, -R5 ;  /* 0x000000010a0c7824 */ /* 0x000fe200078e0a05 */
[----:B------:R-:W-:-:S05]  /*10730*/  I2FP.F32.S32 R5, R5 ;  /* 0x0000000500057245 */ /* 0x000fca0000201400 */
        /* <DEDUP_REMOVED lines=18> */
[----:B------:R-:W-:Y:S01]  /*10860*/  FMUL R5, R9, 8388608 ;  /* 0x4b00000009057820 */ /* 0x000fe20000400000 */
[----:B------:R-:W-:-:S04]  /*10870*/  FSETP.NEU.AND P1, PT, R10, RZ, PT ;  /* 0x000000ff0a00720b */ /* 0x000fc80003f2d000 */
[----:B------:R-:W-:-:S04]  /*10880*/  FSEL R5, R5, R9, !P4 ;  /* 0x0000000905057208 */ /* 0x000fc80006000000 */
[----:B------:R-:W-:-:S04]  /*10890*/  IADD3 R10, R5, -0x3f3504f3, RZ ;  /* 0xc0cafb0d050a7810 */ /* 0x000fc80007ffe0ff */
[----:B------:R-:W-:Y:S02]  /*108a0*/  LOP3.LUT R10, R10, 0xff800000, RZ, 0xc0, !PT ;  /* 0xff8000000a0a7812 */ /* 0x000fe400078ec0ff */
[----:B------:R-:W-:Y:S02]  /*108b0*/  FSEL R11, RZ, -23, P4 ;  /* 0xc1b80000ff0b7808 */ /* 0x000fe40002000000 */
[-C--:B------:R-:W-:Y:S02]  /*108c0*/  IADD3 R12, R5, -R10.reuse, RZ ;  /* 0x8000000a050c7210 */ /* 0x080fe40007ffe0ff */
        /* <DEDUP_REMOVED lines=14> */
[----:B------:R-:W-:-:S04]  /*109b0*/  FFMA.FTZ R10, R10, 1.4426950216293334961, R11 ;  /* 0x3fb8aa3b0a0a7823 */ /* 0x000fc8000001000b */
[----:B------:R-:W-:Y:S01]  /*109c0*/  FADD R213, R13, R10 ;  /* 0x0000000a0dd57221 */ /* 0x000fe20000000000 */
[----:B------:R-:W-:-:S05]  /*109d0*/  FMUL R10, R151, 0.25 ;  /* 0x3e800000970a7820 */ /* 0x000fca0000400000 */
[----:B------:R-:W-:Y:S01]  /*109e0*/  FSEL R151, R10, R151, P3 ;  /* 0x000000970a977208 */ /* 0x000fe20001800000 */
        /* <DEDUP_REMOVED lines=106> */
[----:B------:R-:W-:Y:S01]  /*11090*/  FMUL R10, R43, 0.25 ;  /* 0x3e8000002b0a7820 */ /* 0x000fe20000400000 */
[----:B------:R-:W-:-:S04]  /*110a0*/  FSETP.GEU.AND P4, PT, |R9|, 1.175494350822287508e-38, PT ;  /* 0x008000000900780b */ /* 0x000fc80003f8e200 */
[----:B------:R-:W-:Y:S01]  /*110b0*/  FSEL R43, R10, R43, P3 ;  /* 0x0000002b0a2b7208 */ /* 0x000fe20001800000 */
[----:B------:R-:W-:-:S05]  /*110c0*/  FMUL R10, R42, 0.25 ;  /* 0x3e8000002a0a7820 */ /* 0x000fca0000400000 */
[----:B------:R-:W-:Y:S01]  /*110d0*/  FSEL R42, R10, R42, P3 ;  /* 0x0000002a0a2a7208 */ /* 0x000fe20001800000 */
[----:B------:R-:W-:Y:S01]  /*110e0*/  FMUL R10, R39, 0.25 ;  /* 0x3e800000270a7820 */ /* 0x000fe20000400000 */
[----:B------:R-:W-:-:S04]  /*110f0*/  @P3 FMUL R9, R9, 0.25 ;  /* 0x3e80000009093820 */ /* 0x000fc80000400000 */
[----:B------:R-:W-:Y:S01]  /*11100*/  FSEL R39, R10, R39, P3 ;  /* 0x000000270a277208 */ /* 0x000fe20001800000 */
[----:B------:R-:W-:Y:S01]  /*11110*/  FMUL R10, R38, 0.25 ;  /* 0x3e800000260a7820 */ /* 0x000fe20000400000 */
[----:B------:R-:W-:-:S04]  /*11120*/  @!P4 FMUL R9, R9, 16777216 ;  /* 0x4b8000000909c820 */ /* 0x000fc80000400000 */
[----:B------:R-:W-:Y:S01]  /*11130*/  FSEL R38, R10, R38, P3 ;  /* 0x000000260a267208 */ /* 0x000fe20001800000 */
[----:B------:R-:W-:Y:S01]  /*11140*/  FMUL R10, R35, 0.25 ;  /* 0x3e800000230a7820 */ /* 0x000fe20000400000 */
[----:B------:R-:W0:Y:S04]  /*11150*/  MUFU.RCP R9, R9 ;  /* 0x0000000900097308 */ /* 0x000e280000001000 */
[----:B------:R-:W-:Y:S01]  /*11160*/  FSEL R35, R10, R35, P3 ;  /* 0x000000230a237208 */ /* 0x000fe20001800000 */
[----:B------:R-:W-:-:S05]  /*11170*/  FMUL R10, R34, 0.25 ;  /* 0x3e800000220a7820 */ /* 0x000fca0000400000 */
[----:B------:R-:W-:Y:S01]  /*11180*/  FSEL R34, R10, R34, P3 ;  /* 0x000000220a227208 */ /* 0x000fe20001800000 */
[----:B------:R-:W-:Y:S01]  /*11190*/  FMUL R10, R31, 0.25 ;  /* 0x3e8000001f0a7820 */ /* 0x000fe20000400000 */
[----:B------:R-:W-:Y:S01]  /*111a0*/  @!P4 FMUL R151, R151, 16777216 ;  /* 0x4b8000009797c820 */ /* 0x000fe20000400000 */
[----:B------:R-:W-:-:S03]  /*111b0*/  @!P4 FMUL R150, R150, 16777216 ;  /* 0x4b8000009696c820 */ /* 0x000fc60000400000 */
[----:B------:R-:W-:Y:S01]  /*111c0*/  FSEL R31, R10, R31, P3 ;  /* 0x0000001f0a1f7208 */ /* 0x000fe20001800000 */
[----:B------:R-:W-:Y:S01]  /*111d0*/  FMUL R10, R30, 0.25 ;  /* 0x3e8000001e0a7820 */ /* 0x000fe20000400000 */
[----:B0-----:R-:W-:Y:S01]  /*111e0*/  FMUL R2, R9, R151 ;  /* 0x0000009709027220 */ /* 0x001fe20000400000 */
[----:B------:R-:W-:Y:S01]  /*111f0*/  @!P4 FMUL R147, R147, 16777216 ;  /* 0x4b8000009393c820 */ /* 0x000fe20000400000 */
[----:B-1----:R-:W-:Y:S01]  /*11200*/  FMUL R0, R9, R150 ;  /* 0x0000009609007220 */ /* 0x002fe20000400000 */
[----:B------:R0:W-:Y:S01]  /*11210*/  STL [R1+0x4dc], R225 ;  /* 0x0004dce101007387 */ /* 0x0001e20000100800 */
[----:B------:R-:W-:Y:S01]  /*11220*/  @!P4 FMUL R146, R146, 16777216 ;  /* 0x4b8000009292c820 */ /* 0x000fe20000400000 */
[----:B------:R-:W-:Y:S01]  /*11230*/  FSEL R30, R10, R30, P3 ;  /* 0x0000001e0a1e7208 */ /* 0x000fe20001800000 */
[----:B------:R-:W-:Y:S01]  /*11240*/  @!P4 FMUL R143, R143, 16777216 ;  /* 0x4b8000008f8fc820 */ /* 0x000fe20000400000 */
[----:B------:R-:W-:Y:S01]  /*11250*/  STL [R1+0x4e0], R223 ;  /* 0x0004e0df01007387 */ /* 0x000fe20000100800 */
[----:B------:R-:W-:Y:S01]  /*11260*/  FMUL R10, R27, 0.25 ;  /* 0x3e8000001b0a7820 */ /* 0x000fe20000400000 */
[----:B------:R-:W-:Y:S01]  /*11270*/  @!P4 FMUL R142, R142, 16777216 ;  /* 0x4b8000008e8ec820 */ /* 0x000fe20000400000 */
[----:B------:R-:W-:Y:S01]  /*11280*/  @!P4 FMUL R139, R139, 16777216 ;  /* 0x4b8000008b8bc820 */ /* 0x000fe20000400000 */
[----:B------:R1:W-:Y:S01]  /*11290*/  STL [R1+0x4e4], R218 ;  /* 0x0004e4da01007387 */ /* 0x0003e20000100800 */
[----:B------:R-:W-:Y:S01]  /*112a0*/  FMUL R4, R9, R147 ;  /* 0x0000009309047220 */ /* 0x000fe20000400000 */
[----:B------:R-:W-:Y:S01]  /*112b0*/  @!P4 FMUL R127, R127, 16777216 ;  /* 0x4b8000007f7fc820 */ /* 0x000fe20000400000 */
[C---:B------:R-:W-:Y:S01]  /*112c0*/  FMUL R3, R9.reuse, R146 ;  /* 0x0000009209037220 */ /* 0x040fe20000400000 */
[----:B------:R-:W-:Y:S01]  /*112d0*/  STL [R1+0x4e8], R2 ;  /* 0x0004e80201007387 */ /* 0x000fe20000100800 */
[----:B0-----:R-:W-:-:S03]  /*112e0*/  FMUL R225, R9, R142 ;  /* 0x0000008e09e17220 */ /* 0x001fc60000400000 */
[----:B------:R0:W-:Y:S01]  /*112f0*/  STL [R1+0x4ec], R0 ;  /* 0x0004ec0001007387 */ /* 0x0001e20000100800 */
[----:B------:R-:W-:Y:S01]  /*11300*/  FSEL R27, R10, R27, P3 ;  /* 0x0000001b0a1b7208 */ /* 0x000fe20001800000 */
[C---:B-1----:R-:W-:Y:S01]  /*11310*/  FMUL R218, R9.reuse, R139 ;  /* 0x0000008b09da7220 */ /* 0x042fe20000400000 */
[C---:B------:R-:W-:Y:S01]  /*11320*/  FMUL R10, R9.reuse, R127 ;  /* 0x0000007f090a7220 */ /* 0x040fe20000400000 */
[----:B------:R-:W-:Y:S01]  /*11330*/  STL [R1+0x4f0], R4 ;  /* 0x0004f00401007387 */ /* 0x000fe20000100800 */
[----:B0-----:R-:W-:-:S03]  /*11340*/  FMUL R0, R9, R143 ;  /* 0x0000008f09007220 */ /* 0x001fc60000400000 */
[----:B------:R-:W-:Y:S04]  /*11350*/  STL [R1+0x4f4], R3 ;  /* 0x0004f40301007387 */ /* 0x000fe80000100800 */
[----:B------:R-:W-:Y:S04]  /*11360*/  STL [R1+0x228], R0 ;  /* 0x0002280001007387 */ /* 0x000fe80000100800 */
[----:B------:R-:W-:Y:S01]  /*11370*/  STL [R1+0x4f8], R225 ;  /* 0x0004f8e101007387 */ /* 0x000fe20000100800 */
[----:B------:R-:W-:-:S03]  /*11380*/  FSETP.GT.AND P3, PT, |R6|, 8.50705917302346158658e+37, PT ;  /* 0x7e8000000600780b */ /* 0x000fc60003f64200 */
[----:B------:R-:W-:Y:S04]  /*11390*/  STL [R1+0x4fc], R218 ;  /* 0x0004fcda01007387 */ /* 0x000fe80000100800 */
[----:B------:R0:W-:Y:S04]  /*113a0*/  STL [R1+0x208], R10 ;  /* 0x0002080a01007387 */ /* 0x0001e80000100800 */
[----:B------:R-:W3:Y:S04]  /*113b0*/  LDL.LU R198, [R1+0x10c] ;  /* 0x00010c0001c67983 */ /* 0x000ee80000300800 */
[----:B------:R-:W4:Y:S01]  /*113c0*/  LDL.LU R197, [R1+0x108] ;  /* 0x0001080001c57983 */ /* 0x000f220000300800 */
[----:B0-----:R-:W-:-:S03]  /*113d0*/  FMUL R10, R24, 0.25 ;  /* 0x3e800000180a7820 */ /* 0x001fc60000400000 */
[----:B------:R-:W5:Y:S02]  /*113e0*/  LDL.LU R196, [R1+0xfc] ;  /* 0x0000fc0001c47983 */ /* 0x000f640000300800 */
[----:B------:R-:W-:Y:S01]  /*113f0*/  FSEL R24, R10, R24, P3 ;  /* 0x000000180a187208 */ /* 0x000fe20001800000 */
[----:B------:R-:W-:Y:S01]  /*11400*/  FMUL R10, R149, 0.25 ;  /* 0x3e800000950a7820 */ /* 0x000fe20000400000 */
[----:B------:R-:W5:Y:S04]  /*11410*/  LDL.LU R193, [R1+0xf8] ;  /* 0x0000f80001c17983 */ /* 0x000f680000300800 */
        /* <DEDUP_REMOVED lines=23> */
[----:B------:R-:W5:Y:S01]  /*11590*/  LDL.LU R177, [R1+0xb8] ;  /* 0x0000b80001b17983 */ /* 0x000f620000300800 */
[----:B------:R-:W-:-:S03]  /*115a0*/  MOV R13, R172 ;  /* 0x000000ac000d7202 */ /* 0x000fc60000000f00 */
[----:B------:R-:W5:Y:S01]  /*115b0*/  LDL.LU R176, [R1+0xac] ;  /* 0x0000ac0001b07983 */ /* 0x000f620000300800 */
[----:B------:R-:W-:Y:S01]  /*115c0*/  FSEL R133, R10, R133, P3 ;  /* 0x000000850a857208 */ /* 0x000fe20001800000 */
[----:B------:R-:W-:Y:S02]  /*115d0*/  FMUL R10, R132, 0.25 ;  /* 0x3e800000840a7820 */ /* 0x000fe40000400000 */
[----:B------:R-:W5:Y:S01]  /*115e0*/  LDL.LU R175, [R1+0xa8] ;  /* 0x0000a80001af7983 */ /* 0x000f620000300800 */
[----:B------:R-:W-:-:S03]  /*115f0*/  MOV R11, R171 ;  /* 0x000000ab000b7202 */ /* 0x000fc60000000f00 */
[----:B------:R-:W5:Y:S01]  /*11600*/  LDL.LU R174, [R1+0x9c] ;  /* 0x00009c0001ae7983 */ /* 0x000f620000300800 */
[----:B------:R-:W-:-:S03]  /*11610*/  IMAD.MOV.U32 R14, RZ, RZ, R170 ;  /* 0x000000ffff0e7224 */ /* 0x000fc600078e00aa */
[----:B------:R-:W5:Y:S01]  /*11620*/  LDL.LU R173, [R1+0x98] ;  /* 0x0000980001ad7983 */ /* 0x000f620000300800 */
[----:B------:R-:W-:-:S03]  /*11630*/  MOV R12, R169 ;  /* 0x000000a9000c7202 */ /* 0x000fc60000000f00 */
        /* <DEDUP_REMOVED lines=8> */
[----:B------:R-:W-:-:S03]  /*116c0*/  MOV R187, R166 ;  /* 0x000000a600bb7202 */ /* 0x000fc60000000f00 */
[----:B------:R-:W5:Y:S01]  /*116d0*/  LDL.LU R168, [R1+0x6c] ;  /* 0x00006c0001a87983 */ /* 0x000f620000300800 */
[----:B------:R-:W-:Y:S01]  /*116e0*/  MOV R186, R165 ;  /* 0x000000a500ba7202 */ /* 0x000fe20000000f00 */
[----:B------:R-:W-:Y:S02]  /*116f0*/  IMAD.MOV.U32 R185, RZ, RZ, R164 ;  /* 0x000000ffffb97224 */ /* 0x000fe400078e00a4 */
        /* <DEDUP_REMOVED lines=23> */
[----:B------:R-:W3:Y:S01]  /*11870*/  LDL.LU R15, [R1+0x18] ;  /* 0x00001800010f7983 */ /* 0x000ee20000300800 */
[----:B------:R-:W-:-:S03]  /*11880*/  MOV R207, R155 ;  /* 0x0000009b00cf7202 */ /* 0x000fc60000000f00 */
[----:B------:R-:W5:Y:S01]  /*11890*/  LDL.LU R157, [R1+0xc] ;  /* 0x00000c00019d7983 */ /* 0x000f620000300800 */
[----:B------:R-:W-:-:S03]  /*118a0*/  MOV R203, R154 ;  /* 0x0000009a00cb7202 */ /* 0x000fc60000000f00 */
[----:B------:R-:W5:Y:S01]  /*118b0*/  LDL.LU R156, [R1] ;  /* 0x00000000019c7983 */ /* 0x000f620000300800 */
[----:B------:R-:W-:Y:S01]  /*118c0*/  MOV R202, R153 ;  /* 0x0000009900ca7202 */ /* 0x000fe20000000f00 */
[----:B------:R-:W-:Y:S02]  /*118d0*/  IMAD.MOV.U32 R201, RZ, RZ, R152 ;  /* 0x000000ffffc97224 */ /* 0x000fe400078e0098 */
[----:B------:R-:W4:Y:S01]  /*118e0*/  LDL.LU R155, [R1+0x14] ;  /* 0x00001400019b7983 */ /* 0x000f220000300800 */
[----:B------:R-:W-:-:S03]  /*118f0*/  MOV R200, R16 ;  /* 0x0000001000c87202 */ /* 0x000fc60000000f00 */
[----:B------:R-:W5:Y:S01]  /*11900*/  LDL.LU R154, [R1+0x10] ;  /* 0x00001000019a7983 */ /* 0x000f620000300800 */
[----:B------:R-:W-:Y:S01]  /*11910*/  FSEL R125, R10, R125, P3 ;  /* 0x0000007d0a7d7208 */ /* 0x000fe20001800000 */
[----:B------:R-:W-:Y:S02]  /*11920*/  FMUL R10, R124, 0.25 ;  /* 0x3e8000007c0a7820 */ /* 0x000fe40000400000 */
[----:B------:R-:W5:Y:S04]  /*11930*/  LDL.LU R153, [R1+0x4] ;  /* 0x0000040001997983 */ /* 0x000f680000300800 */
[----:B------:R-:W5:Y:S04]  /*11940*/  LDL.LU R152, [R1+0x1f0] ;  /* 0x0001f00001987983 */ /* 0x000f680000300800 */
[----:B------:R-:W2:Y:S01]  /*11950*/  LDL.LU R16, [R1+0x8] ;  /* 0x0000080001107983 */ /* 0x000ea20000300800 */
        /* <DEDUP_REMOVED lines=98> */
[----:B------:R-:W-:-:S04]  /*11f80*/  FSETP.GT.AND P5, PT, |R7|, 8.50705917302346158658e+37, PT ;  /* 0x7e8000000700780b */ /* 0x000fc80003fa4200 */
[----:B------:R-:W-:Y:S01]  /*11f90*/  FSEL R25, R10, R25, P3 ;  /* 0x000000190a197208 */ /* 0x000fe20001800000 */
[----:B--2---:R-:W-:-:S05]  /*11fa0*/  FMUL R10, R16, 0.25 ;  /* 0x3e800000100a7820 */ /* 0x004fca0000400000 */
        /* <DEDUP_REMOVED lines=12> */
[----:B------:R-:W-:-:S04]  /*12070*/  @!P4 FMUL R38, R38, 16777216 ;  /* 0x4b8000002626c820 */ /* 0x000fc80000400000 */
[----:B------:R-:W-:Y:S01]  /*12080*/  FSEL R21, R21, R22, P5 ;  /* 0x0000001615157208 */ /* 0x000fe20002800000 */
[----:B------:R-:W-:Y:S01]  /*12090*/  FMUL R22, R23, 0.25 ;  /* 0x3e80000017167820 */ /* 0x000fe20000400000 */
[----:B------:R-:W-:Y:S01]  /*120a0*/  @!P4 FMUL R35, R35, 16777216 ;  /* 0x4b8000002323c820 */ /* 0x000fe20000400000 */
[----:B------:R-:W-:-:S03]  /*120b0*/  FMUL R150, R9, R38 ;  /* 0x0000002609967220 */ /* 0x000fc60000400000 */
[----:B------:R-:W-:Y:S01]  /*120c0*/  FSEL R22, R22, R23, P5 ;  /* 0x0000001716167208 */ /* 0x000fe20002800000 */
[----:B------:R-:W-:Y:S01]  /*120d0*/  FMUL R23, R13, 0.25 ;  /* 0x3e8000000d177820 */ /* 0x000fe20000400000 */
[----:B------:R-:W-:Y:S01]  /*120e0*/  FMUL R38, R12, 0.25 ;  /* 0x3e8000000c267820 */ /* 0x000fe20000400000 */
[----:B------:R-:W-:Y:S01]  /*120f0*/  @!P4 FMUL R34, R34, 16777216 ;  /* 0x4b8000002222c820 */ /* 0x000fe20000400000 */
[----:B------:R-:W-:Y:S01]  /*12100*/  FMUL R147, R9, R35 ;  /* 0x0000002309937220 */ /* 0x000fe20000400000 */
[----:B------:R-:W-:Y:S01]  /*12110*/  FMUL R35, R14, 0.25 ;  /* 0x3e8000000e237820 */ /* 0x000fe20000400000 */
[----:B------:R-:W-:Y:S01]  /*12120*/  FSEL R23, R23, R13, P5 ;  /* 0x0000000d17177208 */ /* 0x000fe20002800000 */
[----:B----4-:R-:W-:Y:S01]  /*12130*/  FMUL R13, R155, 0.25 ;  /* 0x3e8000009b0d7820 */ /* 0x010fe20000400000 */
[C---:B------:R-:W-:Y:S01]  /*12140*/  FSETP.GEU.AND P6, PT, |R6|.reuse, 1.175494350822287508e-38, PT ;  /* 0x008000000600780b */ /* 0x040fe20003fce200 */
[----:B------:R-:W-:Y:S01]  /*12150*/  @P3 FMUL R6, R6, 0.25 ;  /* 0x3e80000006063820 */ /* 0x000fe20000400000 */
[----:B------:R-:W-:Y:S01]  /*12160*/  FMUL R146, R9, R34 ;  /* 0x0000002209927220 */ /* 0x000fe20000400000 */
[----:B------:R-:W-:Y:S01]  /*12170*/  FSEL R38, R38, R12, P5 ;  /* 0x0000000c26267208 */ /* 0x000fe20002800000 */
[----:B------:R-:W-:Y:S01]  /*12180*/  FMUL R34, R11, 0.25 ;  /* 0x3e8000000b227820 */ /* 0x000fe20000400000 */
[----:B------:R-:W-:Y:S01]  /*12190*/  FSETP.GT.AND P3, PT, |R8|, 8.50705917302346158658e+37, PT ;  /* 0x7e8000000800780b */ /* 0x000fe20003f64200 */
[----:B---3--:R-:W-:Y:S01]  /*121a0*/  FMUL R12, R15, 0.25 ;  /* 0x3e8000000f0c7820 */ /* 0x008fe20000400000 */
[----:B------:R-:W-:Y:S01]  /*121b0*/  @!P4 FMUL R135, R135, 16777216 ;  /* 0x4b8000008787c820 */ /* 0x000fe20000400000 */
        /* <DEDUP_REMOVED lines=47> */
[----:B------:R-:W-:Y:S01]  /*124b0*/  FSEL R35, R35, R14, P5 ;  /* 0x0000000e23237208 */ /* 0x000fe20002800000 */
[----:B-----5:R-:W-:Y:S01]  /*124c0*/  FMUL R14, R154, 0.25 ;  /* 0x3e8000009a0e7820 */ /* 0x020fe20000400000 */
[----:B------:R-:W-:Y:S01]  /*124d0*/  FSEL R13, R13, R155, P3 ;  /* 0x0000009b0d0d7208 */ /* 0x000fe20001800000 */
[C---:B------:R-:W-:Y:S01]  /*124e0*/  FMUL R0, R9.reuse, R135 ;  /* 0x0000008709007220 */ /* 0x040fe20000400000 */
[----:B------:R-:W0:Y:S01]  /*124f0*/  S2R R155, SR_TID.X ;  /* 0x00000000009b7919 */ /* 0x000e220000002100 */
[C---:B------:R-:W-:Y:S01]  /*12500*/  FMUL R2, R9.reuse, R134 ;  /* 0x0000008609027220 */ /* 0x040fe20000400000 */
        /* <DEDUP_REMOVED lines=45> */
[----:B------:R-:W-:Y:S01]  /*127e0*/  FMUL R151, R9, R39 ;  /* 0x0000002709977220 */ /* 0x000fe20000400000 */
[----:B------:R-:W-:Y:S01]  /*127f0*/  FSEL R34, R34, R11, P5 ;  /* 0x0000000b22227208 */ /* 0x000fe20002800000 */
[----:B------:R-:W-:Y:S01]  /*12800*/  FMUL R39, R189, 0.25 ;  /* 0x3e800000bd277820 */ /* 0x000fe20000400000 */
[----:B------:R-:W-:Y:S01]  /*12810*/  FSEL R12, R12, R15, P5 ;  /* 0x0000000f0c0c7208 */ /* 0x000fe20002800000 */
[----:B------:R-:W-:Y:S01]  /*12820*/  FMUL R42, R188, 0.25 ;  /* 0x3e800000bc2a7820 */ /* 0x000fe20000400000 */
        /* <DEDUP_REMOVED lines=49> */
[----:B------:R-:W-:Y:S01]  /*12b40*/  FSEL R14, R14, R154, P3 ;  /* 0x0000009a0e0e7208 */ /* 0x000fe20001800000 */
[----:B------:R-:W-:Y:S01]  /*12b50*/  @!P4 FMUL R26, R26, 16777216 ;  /* 0x4b8000001a1ac820 */ /* 0x000fe20000400000 */
[----:B------:R-:W1:Y:S01]  /*12b60*/  S2R R154, SR_CgaCtaId ;  /* 0x00000000009a7919 */ /* 0x000e620000008800 */
[----:B------:R-:W-:Y:S01]  /*12b70*/  @!P4 FMUL R138, R138, 16777216 ;  /* 0x4b8000008a8ac820 */ /* 0x000fe20000400000 */
[----:B------:R-:W-:Y:S01]  /*12b80*/  @!P4 FMUL R31, R31, 16777216 ;  /* 0x4b8000001f1fc820 */ /* 0x000fe20000400000 */
[----:B------:R-:W-:Y:S01]  /*12b90*/  @!P4 FMUL R30, R30, 16777216 ;  /* 0x4b8000001e1ec820 */ /* 0x000fe20000400000 */
[----:B------:R-:W-:Y:S01]  /*12ba0*/  @!P4 FMUL R27, R27, 16777216 ;  /* 0x4b8000001b1bc820 */ /* 0x000fe20000400000 */
[C---:B------:R-:W-:Y:S01]  /*12bb0*/  FSETP.GEU.AND P4, PT, |R7|.reuse, 1.175494350822287508e-38, PT ;  /* 0x008000000700780b */ /* 0x040fe20003f8e200 */
[----:B------:R-:W-:Y:S01]  /*12bc0*/  @P5 FMUL R7, R7, 0.25 ;  /* 0x3e80000007075820 */ /* 0x000fe20000400000 */
[----:B------:R-:W-:-:S02]  /*12bd0*/  FSEL R39, R39, R189, P5 ;  /* 0x000000bd27277208 */ /* 0x000fc40002800000 */
[----:B------:R-:W-:Y:S02]  /*12be0*/  FSEL R42, R42, R188, P5 ;  /* 0x000000bc2a2a7208 */ /* 0x000fe40002800000 */
[----:B------:R-:W-:Y:S02]  /*12bf0*/  FSEL R43, R43, R187, P5 ;  /* 0x000000bb2b2b7208 */ /* 0x000fe40002800000 */
[----:B------:R-:W-:Y:S02]  /*12c00*/  FSEL R46, R46, R186, P5 ;  /* 0x000000ba2e2e7208 */ /* 0x000fe40002800000 */
[----:B------:R-:W-:Y:S02]  /*12c10*/  FSEL R47, R47, R185, P5 ;  /* 0x000000b92f2f7208 */ /* 0x000fe40002800000 */
[----:B------:R-:W-:Y:S02]  /*12c20*/  FSEL R50, R50, R184, P5 ;  /* 0x000000b832327208 */ /* 0x000fe40002800000 */
        /* <DEDUP_REMOVED lines=45> */
[C---:B------:R-:W-:Y:S01]  /*12f00*/  FSETP.GEU.AND P5, PT, |R8|.reuse, 1.175494350822287508e-38, PT ;  /* 0x008000000800780b */ /* 0x040fe20003fae200 */
[----:B------:R-:W-:Y:S01]  /*12f10*/  @P3 FMUL R8, R8, 0.25 ;  /* 0x3e80000008083820 */ /* 0x000fe20000400000 */
[----:B------:R-:W-:Y:S01]  /*12f20*/  @!P6 FMUL R6, R6, 16777216 ;  /* 0x4b8000000606e820 */ /* 0x000fe20000400000 */
[----:B------:R-:W-:Y:S01]  /*12f30*/  @!P4 FMUL R7, R7, 16777216 ;  /* 0x4b8000000707c820 */ /* 0x000fe20000400000 */
[C---:B------:R-:W-:Y:S02]  /*12f40*/  FMUL R223, R9.reuse, R138 ;  /* 0x0000008a09df7220 */ /* 0x040fe40000400000 */
[----:B------:R-:W2:Y:S01]  /*12f50*/  MUFU.RCP R139, R6 ;  /* 0x00000006008b7308 */ /* 0x000ea20000001000 */
[C---:B------:R-:W-:Y:S01]  /*12f60*/  FMUL R31, R9.reuse, R31 ;  /* 0x0000001f091f7220 */ /* 0x040fe20000400000 */
[----:B------:R-:W-:-:S05]  /*12f70*/  FMUL R30, R9, R30 ;  /* 0x0000001e091e7220 */ /* 0x000fca0000400000 */
[----:B------:R-:W-:Y:S01]  /*12f80*/  @!P5 FMUL R8, R8, 16777216 ;  /* 0x4b8000000808d820 */ /* 0x000fe20000400000 */
[----:B------:R-:W3:Y:S01]  /*12f90*/  MUFU.RCP R7, R7 ;  /* 0x0000000700077308 */ /* 0x000ee20000001000 */
[----:B------:R-:W-:Y:S01]  /*12fa0*/  FMUL R27, R9, R27 ;  /* 0x0000001b091b7220 */ /* 0x000fe20000400000 */
[----:B------:R-:W-:Y:S01]  /*12fb0*/  FMUL R142, R153, 0.25 ;  /* 0x3e800000998e7820 */ /* 0x000fe20000400000 */
[----:B------:R-:W-:Y:S01]  /*12fc0*/  FMUL R9, R9, R26 ;  /* 0x0000001a09097220 */ /* 0x000fe20000400000 */
[----:B------:R-:W-:-:S04]  /*12fd0*/  FMUL R26, R156, 0.25 ;  /* 0x3e8000009c1a7820 */ /* 0x000fc80000400000 */
[----:B------:R4:W5:Y:S01]  /*12fe0*/  MUFU.RCP R6, R8 ;  /* 0x0000000800067308 */ /* 0x0009620000001000 */
[----:B------:R-:W-:Y:S02]  /*12ff0*/  FSEL R142, R142, R153, P3 ;  /* 0x000000998e8e7208 */ /* 0x000fe40001800000 */
[----:B------:R-:W-:Y:S02]  /*13000*/  MOV R153, 0x400 ;  /* 0x0000040000997802 */ /* 0x000fe40000000f00 */
[C---:B0-----:R-:W-:Y:S02]  /*13010*/  SHF.L.U32 R138, R155.reuse, 0x6, RZ ;  /* 0x000000069b8a7819 */ /* 0x041fe400000006ff */
[----:B------:R-:W-:Y:S02]  /*13020*/  FSEL R26, R26, R156, P3 ;  /* 0x0000009c1a1a7208 */ /* 0x000fe40001800000 */
[----:B----4-:R-:W-:Y:S01]  /*13030*/  SHF.L.U32 R8, R155, 0x4, RZ ;  /* 0x000000049b087819 */ /* 0x010fe200000006ff */
[----:B------:R-:W-:Y:S01]  /*13040*/  @!P6 FMUL R25, R25, 16777216 ;  /* 0x4b8000001919e820 */ /* 0x000fe20000400000 */
[----:B-1----:R-:W-:-:S02]  /*13050*/  LEA R153, R154, R153, 0x18 ;  /* 0x000000999a997211 */ /* 0x002fc400078ec0ff */
[----:B------:R-:W-:Y:S02]  /*13060*/  LOP3.LUT R8, R8, 0xf0, RZ, 0xc0, !PT ;  /* 0x000000f008087812 */ /* 0x000fe400078ec0ff */
[----:B------:R-:W-:Y:S01]  /*13070*/  LOP3.LUT R138, R138, 0x400, RZ, 0xc0, !PT ;  /* 0x000004008a8a7812 */ /* 0x000fe200078ec0ff */
[----:B------:R-:W-:Y:S01]  /*13080*/  @!P4 FMUL R15, R15, 16777216 ;  /* 0x4b8000000f0fc820 */ /* 0x000fe20000400000 */
[----:B------:R-:W-:Y:S01]  /*13090*/  @!P5 FMUL R142, R142, 16777216 ;  /* 0x4b8000008e8ed820 */ /* 0x000fe20000400000 */
[----:B------:R-:W-:Y:S01]  /*130a0*/  @!P5 FMUL R26, R26, 16777216 ;  /* 0x4b8000001a1ad820 */ /* 0x000fe20000400000 */
[----:B------:R-:W-:Y:S01]  /*130b0*/  @!P6 FMUL R24, R24, 16777216 ;  /* 0x4b8000001818e820 */ /* 0x000fe20000400000 */
[----:B------:R-:W-:Y:S01]  /*130c0*/  IADD3 R138, R138, R153, R8 ;  /* 0x000000998a8a7210 */ /* 0x000fe20007ffe008 */
[----:B--2---:R-:W-:Y:S01]  /*130d0*/  FMUL R8, R139, R25 ;  /* 0x000000198b087220 */ /* 0x004fe20000400000 */
[----:B---3--:R-:W-:Y:S01]  /*130e0*/  FMUL R25, R7, R15 ;  /* 0x0000000f07197220 */ /* 0x008fe20000400000 */
[C---:B-----5:R-:W-:Y:S01]  /*130f0*/  FMUL R142, R6.reuse, R142 ;  /* 0x0000008e068e7220 */ /* 0x060fe20000400000 */
[----:B------:R-:W-:Y:S01]  /*13100*/  FMUL R26, R6, R26 ;  /* 0x0000001a061a7220 */ /* 0x000fe20000400000 */
[----:B------:R-:W-:Y:S01]  /*13110*/  FMUL R15, R139, R24 ;  /* 0x000000188b0f7220 */ /* 0x000fe20000400000 */
[----:B------:R-:W-:-:S03]  /*13120*/  @!P4 FMUL R10, R10, 16777216 ;  /* 0x4b8000000a0ac820 */ /* 0x000fc60000400000 */
[----:B------:R-:W-:Y:S01]  /*13130*/  F2FP.F16.F32.PACK_AB R24, R142, R26 ;  /* 0x0000001a8e18723e */ /* 0x000fe200000000ff */
[----:B------:R-:W-:Y:S01]  /*13140*/  FMUL R10, R7, R10 ;  /* 0x0000000a070a7220 */ /* 0x000fe20000400000 */
[----:B------:R-:W-:Y:S02]  /*13150*/  F2FP.F16.F32.PACK_AB R26, R8, R15 ;  /* 0x0000000f081a723e */ /* 0x000fe400000000ff */
[----:B------:R-:W-:Y:S02]  /*13160*/  LOP3.LUT R8, R155, 0x60, RZ, 0xc0, !PT ;  /* 0x000000609b087812 */ /* 0x000fe400078ec0ff */
[----:B------:R-:W-:Y:S02]  /*13170*/  F2FP.F16.F32.PACK_AB R25, R25, R10 ;  /* 0x0000000a1919723e */ /* 0x000fe400000000ff */
[----:B------:R-:W-:Y:S02]  /*13180*/  F2FP.F16.F32.PACK_AB R27, R27, R9 ;  /* 0x000000091b1b723e */ /* 0x000fe400000000ff */
[----:B------:R-:W-:-:S05]  /*13190*/  LEA R138, R8, R138, 0x3 ;  /* 0x0000008a088a7211 */ /* 0x000fca00078e18ff */
[----:B------:R0:W-:Y:S01]  /*131a0*/  STSM.16.M88.4 [R138], R24 ;  /* 0x000000188a007844 */ /* 0x0001e20000000200 */
[----:B------:R-:W-:Y:S01]  /*131b0*/  @!P4 FMUL R11, R11, 16777216 ;  /* 0x4b8000000b0bc820 */ /* 0x000fe20000400000 */
[----:B------:R-:W-:Y:S01]  /*131c0*/  @!P4 FMUL R12, R12, 16777216 ;  /* 0x4b8000000c0cc820 */ /* 0x000fe20000400000 */
[----:B------:R-:W-:Y:S01]  /*131d0*/  @!P5 FMUL R13, R13, 16777216 ;  /* 0x4b8000000d0dd820 */ /* 0x000fe20000400000 */
[----:B------:R-:W-:Y:S01]  /*131e0*/  @!P5 FMUL R14, R14, 16777216 ;  /* 0x4b8000000e0ed820 */ /* 0x000fe20000400000 */
[C---:B------:R-:W-:Y:S01]  /*131f0*/  FMUL R9, R7.reuse, R11 ;  /* 0x0000000b07097220 */ /* 0x040fe20000400000 */
[----:B------:R-:W-:Y:S01]  /*13200*/  FMUL R12, R7, R12 ;  /* 0x0000000c070c7220 */ /* 0x000fe20000400000 */
[C---:B------:R-:W-:Y:S01]  /*13210*/  FMUL R8, R6.reuse, R13 ;  /* 0x0000000d06087220 */ /* 0x040fe20000400000 */
[----:B------:R-:W-:Y:S01]  /*13220*/  FMUL R14, R6, R14 ;  /* 0x0000000e060e7220 */ /* 0x000fe20000400000 */
[----:B0-----:R-:W-:-:S05]  /*13230*/  LOP3.LUT R24, R155, 0x7f, RZ, 0xc0, !PT ;  /* 0x0000007f9b187812 */ /* 0x001fca00078ec0ff */
[----:B------:R-:W-:Y:S01]  /*13240*/  IMAD R24, R24, 0x10, R153 ;  /* 0x0000001018187824 */ /* 0x000fe200078e0299 */
[----:B------:R-:W-:Y:S02]  /*13250*/  F2FP.F16.F32.PACK_AB R8, R8, R14 ;  /* 0x0000000e0808723e */ /* 0x000fe400000000ff */
[----:B------:R-:W-:Y:S01]  /*13260*/  F2FP.F16.F32.PACK_AB R9, R9, R12 ;  /* 0x0000000c0909723e */ /* 0x000fe200000000ff */
[----:B------:R-:W-:Y:S01]  /*13270*/  BAR.SYNC.DEFER_BLOCKING 0x0 ;  /* 0x0000000000007b1d */ /* 0x000fe20000010000 */
[----:B------:R-:W-:Y:S01]  /*13280*/  @!P6 FMUL R29, R29, 16777216 ;  /* 0x4b8000001d1de820 */ /* 0x000fe20000400000 */
[----:B------:R-:W-:-:S03]  /*13290*/  @!P6 FMUL R28, R28, 16777216 ;  /* 0x4b8000001c1ce820 */ /* 0x000fc60000400000 */
[C---:B------:R-:W-:Y:S01]  /*132a0*/  FMUL R10, R139.reuse, R29 ;  /* 0x0000001d8b0a7220 */ /* 0x040fe20000400000 */
[----:B------:R-:W-:Y:S01]  /*132b0*/  FMUL R28, R139, R28 ;  /* 0x0000001c8b1c7220 */ /* 0x000fe20000400000 */
[----:B------:R-:W-:Y:S04]  /*132c0*/  LDS.128 R12, [R24] ;  /* 0x00000000180c7984 */ /* 0x000fe80000000c00 */
[----:B------:R-:W-:Y:S02]  /*132d0*/  F2FP.F16.F32.PACK_AB R10, R10, R28 ;  /* 0x0000001c0a0a723e */ /* 0x000fe400000000ff */
[----:B------:R-:W-:Y:S01]  /*132e0*/  F2FP.F16.F32.PACK_AB R11, R31, R30 ;  /* 0x0000001e1f0b723e */ /* 0x000fe200000000ff */
[----:B------:R-:W-:Y:S01]  /*132f0*/  BAR.SYNC.DEFER_BLOCKING 0x0 ;  /* 0x0000000000007b1d */ /* 0x000fe20000010000 */
[----:B------:R-:W-:-:S05]  /*13300*/  SHF.L.U32 R203, R155, 0x2, RZ ;  /* 0x000000029bcb7819 */ /* 0x000fca00000006ff */
[----:B------:R0:W-:Y:S04]  /*13310*/  STSM.16.M88.4 [R138], R8 ;  /* 0x000000088a007844 */ /* 0x0001e80000000200 */
[----:B0-----:R-:W2:Y:S04]  /*13320*/  LDL.LU R10, [R1+0x1e0] ;  /* 0x0001e000010a7983 */ /* 0x001ea80000300800 */
[----:B------:R-:W3:Y:S04]  /*13330*/  LDL.LU R11, [R1+0x1c0] ;  /* 0x0001c000010b7983 */ /* 0x000ee80000300800 */
[----:B------:R-:W4:Y:S04]  /*13340*/  LDL.LU R25, [R1+0x1b0] ;  /* 0x0001b00001197983 */ /* 0x000f280000300800 */
[----:B------:R-:W5:Y:S04]  /*13350*/  LDL.LU R26, [R1+0x1a0] ;  /* 0x0001a000011a7983 */ /* 0x000f680000300800 */
[----:B------:R-:W3:Y:S04]  /*13360*/  LDL.LU R27, [R1+0x190] ;  /* 0x00019000011b7983 */ /* 0x000ee80000300800 */
        /* <DEDUP_REMOVED lines=11> */
[----:B------:R-:W-:-:S03]  /*13420*/  SHF.L.U32 R8, R155, 0x3, RZ ;  /* 0x000000039b087819 */ /* 0x000fc600000006ff */
[----:B------:R-:W5:Y:S04]  /*13430*/  LDL.LU R179, [R1+0x110] ;  /* 0x0001100001b37983 */ /* 0x000f680000300800 */
[----:B------:R-:W5:Y:S04]  /*13440*/  LDL.LU R188, [R1+0xf4] ;  /* 0x0000f40001bc7983 */ /* 0x000f680000300800 */
[----:B------:R-:W5:Y:S04]  /*13450*/  LDL.LU R187, [R1+0xf0] ;  /* 0x0000f00001bb7983 */ /* 0x000f680000300800 */
[----:B------:R-:W2:Y:S01]  /*13460*/  LDL.LU R198, [R1+0xd4] ;  /* 0x0000d40001c67983 */ /* 0x000ea20000300800 */
[----:B------:R-:W-:-:S03]  /*13470*/  @!P6 FMUL R149, R149, 16777216 ;  /* 0x4b8000009595e820 */ /* 0x000fc60000400000 */
[----:B------:R-:W5:Y:S01]  /*13480*/  LDL.LU R197, [R1+0xd0] ;  /* 0x0000d00001c57983 */ /* 0x000f620000300800 */
[----:B------:R-:W-:-:S03]  /*13490*/  LOP3.LUT R8, R8, 0x38, RZ, 0xc0, !PT ;  /* 0x0000003808087812 */ /* 0x000fc600078ec0ff */
[----:B------:R-:W4:Y:S01]  /*134a0*/  LDL.LU R207, [R1+0xc0] ;  /* 0x0000c00001cf7983 */ /* 0x000f220000300800 */
[----:B------:R-:W-:Y:S01]  /*134b0*/  LOP3.LUT R203, R203, 0x1c0, RZ, 0xc0, !PT ;  /* 0x000001c0cbcb7812 */ /* 0x000fe200078ec0ff */
[----:B------:R-:W-:Y:S02]  /*134c0*/  @!P6 FMUL R148, R148, 16777216 ;  /* 0x4b8000009494e820 */ /* 0x000fe40000400000 */
[----:B------:R-:W3:Y:S01]  /*134d0*/  LDL.LU R209, [R1+0xb4] ;  /* 0x0000b40001d17983 */ /* 0x000ee20000300800 */
[----:B------:R-:W-:-:S03]  /*134e0*/  @!P6 FMUL R137, R137, 16777216 ;  /* 0x4b8000008989e820 */ /* 0x000fc60000400000 */
[----:B------:R-:W5:Y:S01]  /*134f0*/  LDL.LU R208, [R1+0xb0] ;  /* 0x0000b00001d07983 */ /* 0x000f620000300800 */
[----:B------:R-:W-:-:S03]  /*13500*/  @!P6 FMUL R136, R136, 16777216 ;  /* 0x4b8000008888e820 */ /* 0x000fc60000400000 */
[----:B------:R-:W3:Y:S01]  /*13510*/  LDL.LU R243, [R1+0x40] ;  /* 0x0000400001f37983 */ /* 0x000ee20000300800 */
[----:B------:R-:W-:Y:S01]  /*13520*/  @!P6 FMUL R124, R124, 16777216 ;  /* 0x4b8000007c7ce820 */ /* 0x000fe20000400000 */
[----:B------:R-:W-:Y:S02]  /*13530*/  IADD3 R203, R203, R153, R8 ;  /* 0x00000099cbcb7210 */ /* 0x000fe40007ffe008 */
[----:B------:R-:W3:Y:S01]  /*13540*/  LDL.LU R242, [R1+0x34] ;  /* 0x0000340001f27983 */ /* 0x000ee20000300800 */
[----:B------:R-:W-:Y:S01]  /*13550*/  @!P6 FMUL R120, R120, 16777216 ;  /* 0x4b8000007878e820 */ /* 0x000fe20000400000 */
[----:B------:R-:W-:Y:S02]  /*13560*/  SHF.L.U32 R8, R155, 0x1, RZ ;  /* 0x000000019b087819 */ /* 0x000fe400000006ff */
[----:B------:R-:W3:Y:S01]  /*13570*/  LDL.LU R228, [R1+0x30] ;  /* 0x0000300001e47983 */ /* 0x000ee20000300800 */
[----:B------:R-:W-:Y:S01]  /*13580*/  FMUL R202, R139, R149 ;  /* 0x000000958bca7220 */ /* 0x000fe20000400000 */
[----:B------:R-:W-:-:S02]  /*13590*/  @!P6 FMUL R108, R108, 16777216 ;  /* 0x4b8000006c6ce820 */ /* 0x000fc40000400000 */
[----:B------:R-:W3:Y:S01]  /*135a0*/  LDL.LU R211, [R1+0x24] ;  /* 0x0000240001d37983 */ /* 0x000ee20000300800 */
[C---:B------:R-:W-:Y:S01]  /*135b0*/  FMUL R201, R139.reuse, R148 ;  /* 0x000000948bc97220 */ /* 0x040fe20000400000 */
[----:B------:R-:W-:Y:S02]  /*135c0*/  @!P6 FMUL R104, R104, 16777216 ;  /* 0x4b8000006868e820 */ /* 0x000fe40000400000 */
[----:B------:R-:W3:Y:S01]  /*135d0*/  LDL.LU R210, [R1+0x20] ;  /* 0x0000200001d27983 */ /* 0x000ee20000300800 */
[C---:B------:R-:W-:Y:S01]  /*135e0*/  FMUL R192, R139.reuse, R137 ;  /* 0x000000898bc07220 */ /* 0x040fe20000400000 */
[----:B------:R-:W-:Y:S02]  /*135f0*/  @!P6 FMUL R100, R100, 16777216 ;  /* 0x4b8000006464e820 */ /* 0x000fe40000400000 */
[----:B------:R-:W3:Y:S01]  /*13600*/  LDL.LU R149, [R1+0x100] ;  /* 0x0001000001957983 */ /* 0x000ee20000300800 */
[----:B------:R-:W-:Y:S01]  /*13610*/  FMUL R189, R139, R136 ;  /* 0x000000888bbd7220 */ /* 0x000fe20000400000 */
[----:B------:R-:W-:-:S02]  /*13620*/  @!P6 FMUL R96, R96, 16777216 ;  /* 0x4b8000006060e820 */ /* 0x000fc40000400000 */
[----:B------:R-:W3:Y:S01]  /*13630*/  LDL.LU R148, [R1+0x104] ;  /* 0x0001040001947983 */ /* 0x000ee20000300800 */
[----:B------:R-:W-:Y:S01]  /*13640*/  LOP3.LUT R8, R8, 0xf8, RZ, 0xc0, !PT ;  /* 0x000000f808087812 */ /* 0x000fe200078ec0ff */
[----:B------:R-:W-:Y:S02]  /*13650*/  FMUL R181, R139, R124 ;  /* 0x0000007c8bb57220 */ /* 0x000fe40000400000 */
[----:B------:R-:W3:Y:S01]  /*13660*/  LDL.LU R137, [R1+0x170] ;  /* 0x0001700001897983 */ /* 0x000ee20000300800 */
[----:B------:R-:W-:Y:S01]  /*13670*/  @!P6 FMUL R112, R112, 16777216 ;  /* 0x4b8000007070e820 */ /* 0x000fe20000400000 */
[----:B------:R-:W-:Y:S01]  /*13680*/  @!P6 FMUL R45, R45, 16777216 ;  /* 0x4b8000002d2de820 */ /* 0x000fe20000400000 */
[----:B------:R-:W-:Y:S01]  /*13690*/  FMUL R175, R139, R120 ;  /* 0x000000788baf7220 */ /* 0x000fe20000400000 */
        /* <DEDUP_REMOVED lines=11> */
[----:B------:R-:W-:Y:S01]  /*13750*/  IADD3 R8, R153, R8, RZ ;  /* 0x0000000899087210 */ /* 0x000fe20007ffe0ff */
[----:B------:R-:W3:Y:S01]  /*13760*/  LDL.LU R108, [R1+0x54] ;  /* 0x00005400016c7983 */ /* 0x000ee20000300800 */
[----:B------:R-:W-:Y:S01]  /*13770*/  FMUL R156, R139, R100 ;  /* 0x000000648b9c7220 */ /* 0x000fe20000400000 */
[----:B------:R-:W-:Y:S01]  /*13780*/  @!P6 FMUL R37, R37, 16777216 ;  /* 0x4b8000002525e820 */ /* 0x000fe20000400000 */
[C---:B------:R-:W-:Y:S01]  /*13790*/  FMUL R167, R139.reuse, R112 ;  /* 0x000000708ba77220 */ /* 0x040fe20000400000 */
[----:B------:R-:W3:Y:S01]  /*137a0*/  LDL.LU R104, [R1+0x60] ;  /* 0x0000600001687983 */ /* 0x000ee20000300800 */
[----:B------:R-:W-:Y:S01]  /*137b0*/  FMUL R153, R139, R96 ;  /* 0x000000608b997220 */ /* 0x000fe20000400000 */
[----:B------:R-:W-:Y:S01]  /*137c0*/  @!P6 FMUL R33, R33, 16777216 ;  /* 0x4b8000002121e820 */ /* 0x000fe20000400000 */
[C---:B------:R-:W-:Y:S01]  /*137d0*/  FMUL R172, R139.reuse, R113 ;  /* 0x000000718bac7220 */ /* 0x040fe20000400000 */
[----:B------:R-:W3:Y:S01]  /*137e0*/  LDL.LU R100, [R1+0x70] ;  /* 0x0000700001647983 */ /* 0x000ee20000300800 */
[C---:B------:R-:W-:Y:S01]  /*137f0*/  FMUL R112, R139.reuse, R45 ;  /* 0x0000002d8b707220 */ /* 0x040fe20000400000 */
[----:B------:R-:W-:Y:S01]  /*13800*/  @!P6 FMUL R32, R32, 16777216 ;  /* 0x4b8000002020e820 */ /* 0x000fe20000400000 */
[C---:B------:R-:W-:Y:S01]  /*13810*/  FMUL R173, R139.reuse, R116 ;  /* 0x000000748bad7220 */ /* 0x040fe20000400000 */
[----:B------:R-:W3:Y:S01]  /*13820*/  LDL.LU R96, [R1+0x90] ;  /* 0x0000900001607983 */ /* 0x000ee20000300800 */
[C---:B------:R-:W-:Y:S01]  /*13830*/  FMUL R113, R139.reuse, R44 ;  /* 0x0000002c8b717220 */ /* 0x040fe20000400000 */
[C---:B------:R-:W-:Y:S01]  /*13840*/  FMUL R174, R139.reuse, R117 ;  /* 0x000000758bae7220 */ /* 0x040fe20000400000 */
[C---:B------:R-:W-:Y:S01]  /*13850*/  FMUL R116, R139.reuse, R41 ;  /* 0x000000298b747220 */ /* 0x040fe20000400000 */
[----:B------:R-:W3:Y:S01]  /*13860*/  LDL.LU R45, [R1+0x194] ;  /* 0x00019400012d7983 */ /* 0x000ee20000300800 */
[C---:B------:R-:W-:Y:S01]  /*13870*/  FMUL R117, R139.reuse, R40 ;  /* 0x000000288b757220 */ /* 0x040fe20000400000 */
[----:B------:R-:W-:-:S02]  /*13880*/  FMUL R28, R139, R37 ;  /* 0x000000258b1c7220 */ /* 0x000fc40000400000 */
[----:B------:R-:W3:Y:S01]  /*13890*/  LDL.LU R44, [R1+0x1a4] ;  /* 0x0001a400012c7983 */ /* 0x000ee20000300800 */
[----:B------:R-:W-:-:S03]  /*138a0*/  FMUL R30, R139, R33 ;  /* 0x000000218b1e7220 */ /* 0x000fc60000400000 */
[----:B------:R-:W3:Y:S01]  /*138b0*/  LDL.LU R41, [R1+0x1b4] ;  /* 0x0001b40001297983 */ /* 0x000ee20000300800 */
[----:B------:R-:W-:-:S03]  /*138c0*/  FMUL R31, R139, R32 ;  /* 0x000000208b1f7220 */ /* 0x000fc60000400000 */
[----:B------:R-:W3:Y:S04]  /*138d0*/  LDL.LU R40, [R1+0x1c4] ;  /* 0x0001c40001287983 */ /* 0x000ee80000300800 */
[----:B------:R-:W3:Y:S01]  /*138e0*/  LDL.LU R37, [R1+0x1e4] ;  /* 0x0001e40001257983 */ /* 0x000ee20000300800 */
[----:B------:R-:W-:-:S03]  /*138f0*/  @!P6 FMUL R145, R145, 16777216 ;  /* 0x4b8000009191e820 */ /* 0x000fc60000400000 */
[----:B------:R-:W3:Y:S01]  /*13900*/  LDL.LU R33, [R1+0x1d0] ;  /* 0x0001d00001217983 */ /* 0x000ee20000300800 */
[----:B------:R-:W-:Y:S01]  /*13910*/  @!P6 FMUL R144, R144, 16777216 ;  /* 0x4b8000009090e820 */ /* 0x000fe20000400000 */
[----:B------:R-:W-:Y:S02]  /*13920*/  @!P6 FMUL R141, R141, 16777216 ;  /* 0x4b8000008d8de820 */ /* 0x000fe40000400000 */
[----:B------:R-:W3:Y:S01]  /*13930*/  LDL.LU R32, [R1+0x1f4] ;  /* 0x0001f40001207983 */ /* 0x000ee20000300800 */
        /* <DEDUP_REMOVED lines=36> */
[----:B------:R-:W-:-:S02]  /*13b80*/  ISETP.GE.U32.AND P6, PT, R5, 0x7f800000, PT ;  /* 0x7f8000000500780c */ /* 0x000fc40003fc6070 */
[----:B------:R-:W-:-:S04]  /*13b90*/  SHF.R.U32.HI R9, RZ, 0x1, R155 ;  /* 0x00000001ff097819 */ /* 0x000fc8000001169b */
[----:B------:R-:W-:Y:S01]  /*13ba0*/  LOP3.LUT R9, R9, 0x4, RZ, 0xc0, !PT ;  /* 0x0000000409097812 */ /* 0x000fe200078ec0ff */
[----:B------:R-:W-:Y:S01]  /*13bb0*/  @!P4 FMUL R17, R17, 16777216 ;  /* 0x4b8000001111c820 */ /* 0x000fe20000400000 */
[----:B------:R-:W-:Y:S02]  /*13bc0*/  @!P4 FMUL R18, R18, 16777216 ;  /* 0x4b8000001212c820 */ /* 0x000fe40000400000 */
[----:B------:R-:W-:Y:S01]  /*13bd0*/  IADD3 R203, R9, R203, RZ ;  /* 0x000000cb09cb7210 */ /* 0x000fe20007ffe0ff */
[----:B------:R-:W-:Y:S01]  /*13be0*/  @!P4 FMUL R19, R19, 16777216 ;  /* 0x4b8000001313c820 */ /* 0x000fe20000400000 */
[----:B------:R-:W-:Y:S01]  /*13bf0*/  @!P4 FMUL R94, R94, 16777216 ;  /* 0x4b8000005e5ec820 */ /* 0x000fe20000400000 */
[----:B------:R-:W-:Y:S02]  /*13c00*/  @P6 IMAD.MOV.U32 R9, RZ, RZ, 0x7f800000 ;  /* 0x7f800000ff096424 */ /* 0x000fe400078e00ff */
[----:B------:R-:W-:Y:S01]  /*13c10*/  FMUL R155, R7, R17 ;  /* 0x00000011079b7220 */ /* 0x000fe20000400000 */
[----:B------:R-:W-:Y:S01]  /*13c20*/  @!P4 FMUL R90, R90, 16777216 ;  /* 0x4b8000005a5ac820 */ /* 0x000fe20000400000 */
[----:B------:R-:W3:Y:S01]  /*13c30*/  LDL.LU R17, [R1+0xa0] ;  /* 0x0000a00001117983 */ /* 0x000ee20000300800 */
[----:B------:R-:W-:Y:S01]  /*13c40*/  @P6 FFMA.FTZ R213, R5, R9, +INF ;  /* 0x7f80000005d56423 */ /* 0x000fe20000010009 */
[----:B------:R-:W-:Y:S01]  /*13c50*/  MOV R9, R152 ;  /* 0x0000009800097202 */ /* 0x000fe20000000f00 */
[----:B------:R-:W-:Y:S01]  /*13c60*/  FMUL R152, R7, R18 ;  /* 0x0000001207987220 */ /* 0x000fe20000400000 */
[----:B------:R-:W-:Y:S01]  /*13c70*/  @!P4 FMUL R95, R95, 16777216 ;  /* 0x4b8000005f5fc820 */ /* 0x000fe20000400000 */
[----:B------:R-:W3:Y:S01]  /*13c80*/  LDL.LU R18, [R1+0xa4] ;  /* 0x0000a40001127983 */ /* 0x000ee20000300800 */
[----:B------:R-:W-:Y:S01]  /*13c90*/  @!P4 FMUL R98, R98, 16777216 ;  /* 0x4b8000006262c820 */ /* 0x000fe20000400000 */
        /* <DEDUP_REMOVED lines=39> */
[C---:B------:R-:W-:Y:S01]  /*13f10*/  FMUL R139, R7.reuse, R19 ;  /* 0x00000013078b7220 */ /* 0x040fe20000400000 */
[C---:B------:R-:W-:Y:S01]  /*13f20*/  FMUL R141, R7.reuse, R90 ;  /* 0x0000005a078d7220 */ /* 0x040fe20000400000 */
[----:B------:R-:W3:Y:S01]  /*13f30*/  LDL.LU R19, [R1+0x94] ;  /* 0x0000940001137983 */ /* 0x000ee20000300800 */
[C---:B------:R-:W-:Y:S01]  /*13f40*/  FMUL R133, R7.reuse, R94 ;  /* 0x0000005e07857220 */ /* 0x040fe20000400000 */
[----:B------:R-:W-:Y:S01]  /*13f50*/  FMUL R90, R7, R95 ;  /* 0x0000005f075a7220 */ /* 0x000fe20000400000 */
[----:B------:R-:W-:Y:S01]  /*13f60*/  @!P4 FMUL R99, R99, 16777216 ;  /* 0x4b8000006363c820 */ /* 0x000fe20000400000 */
[----:B------:R-:W3:Y:S01]  /*13f70*/  LDL.LU R94, [R1+0x180] ;  /* 0x00018000015e7983 */ /* 0x000ee20000300800 */
[----:B------:R-:W-:Y:S01]  /*13f80*/  FMUL R129, R7, R98 ;  /* 0x0000006207817220 */ /* 0x000fe20000400000 */
[----:B------:R-:W-:-:S02]  /*13f90*/  @!P4 FMUL R102, R102, 16777216 ;  /* 0x4b8000006666c820 */ /* 0x000fc40000400000 */
[----:B------:R-:W3:Y:S04]  /*13fa0*/  LDL.LU R95, [R1+0x184] ;  /* 0x00018400015f7983 */ /* 0x000ee80000300800 */
[----:B------:R-:W3:Y:S01]  /*13fb0*/  LDL.LU R98, [R1+0x80] ;  /* 0x0000800001627983 */ /* 0x000ee20000300800 */
[C---:B------:R-:W-:Y:S01]  /*13fc0*/  FMUL R132, R7.reuse, R99 ;  /* 0x0000006307847220 */ /* 0x040fe20000400000 */
[----:B------:R-:W-:Y:S02]  /*13fd0*/  FMUL R128, R7, R102 ;  /* 0x0000006607807220 */ /* 0x000fe40000400000 */
[----:B------:R-:W3:Y:S04]  /*13fe0*/  LDL.LU R99, [R1+0x84] ;  /* 0x0000840001637983 */ /* 0x000ee80000300800 */
[----:B------:R-:W3:Y:S01]  /*13ff0*/  LDL.LU R102, [R1+0x74] ;  /* 0x0000740001667983 */ /* 0x000ee20000300800 */
[----:B------:R-:W-:Y:S01]  /*14000*/  @!P4 FMUL R103, R103, 16777216 ;  /* 0x4b8000006767c820 */ /* 0x000fe20000400000 */
[----:B------:R-:W-:Y:S01]  /*14010*/  @!P4 FMUL R106, R106, 16777216 ;  /* 0x4b8000006a6ac820 */ /* 0x000fe20000400000 */
[----:B------:R-:W-:Y:S01]  /*14020*/  @!P4 FMUL R107, R107, 16777216 ;  /* 0x4b8000006b6bc820 */ /* 0x000fe20000400000 */
[----:B------:R-:W-:Y:S01]  /*14030*/  @!P4 FMUL R110, R110, 16777216 ;  /* 0x4b8000006e6ec820 */ /* 0x000fe20000400000 */
[----:B------:R-:W-:Y:S01]  /*14040*/  @!P4 FMUL R111, R111, 16777216 ;  /* 0x4b8000006f6fc820 */ /* 0x000fe20000400000 */
[C---:B------:R-:W-:Y:S01]  /*14050*/  FMUL R140, R7.reuse, R103 ;  /* 0x00000067078c7220 */ /* 0x040fe20000400000 */
[C---:B------:R-:W-:Y:S01]  /*14060*/  FMUL R142, R7.reuse, R106 ;  /* 0x0000006a078e7220 */ /* 0x040fe20000400000 */
[----:B------:R-:W3:Y:S01]  /*14070*/  LDL.LU R103, [R1+0x64] ;  /* 0x0000640001677983 */ /* 0x000ee20000300800 */
[C---:B------:R-:W-:Y:S01]  /*14080*/  FMUL R143, R7.reuse, R107 ;  /* 0x0000006b078f7220 */ /* 0x040fe20000400000 */
[----:B------:R-:W-:-:S02]  /*14090*/  FMUL R144, R7, R110 ;  /* 0x0000006e07907220 */ /* 0x000fc40000400000 */
[----:B------:R-:W3:Y:S01]  /*140a0*/  LDL.LU R106, [R1+0xc4] ;  /* 0x0000c400016a7983 */ /* 0x000ee20000300800 */
[----:B------:R-:W-:-:S03]  /*140b0*/  FMUL R145, R7, R111 ;  /* 0x0000006f07917220 */ /* 0x000fc60000400000 */
[----:B------:R-:W3:Y:S04]  /*140c0*/  LDL.LU R107, [R1+0xe0] ;  /* 0x0000e000016b7983 */ /* 0x000ee80000300800 */
[----:B------:R-:W3:Y:S04]  /*140d0*/  LDL.LU R110, [R1+0xe4] ;  /* 0x0000e400016e7983 */ /* 0x000ee80000300800 */
        /* <DEDUP_REMOVED lines=47> */
[----:B------:R-:W-:Y:S01]  /*143d0*/  FSETP.NEU.AND P4, PT, R5, RZ, PT ;  /* 0x000000ff0500720b */ /* 0x000fe20003f8d000 */
[----:B------:R-:W-:Y:S01]  /*143e0*/  BAR.SYNC.DEFER_BLOCKING 0x0 ;  /* 0x0000000000007b1d */ /* 0x000fe20000010000 */
[----:B------:R-:W-:Y:S01]  /*143f0*/  FMUL R97, R7, R134 ;  /* 0x0000008607617220 */ /* 0x000fe20000400000 */
[----:B--2---:R-:W-:-:S05]  /*14400*/  FMUL R134, R198, 0.25 ;  /* 0x3e800000c6867820 */ /* 0x004fca0000400000 */
[----:B------:R-:W-:Y:S01]  /*14410*/  FSEL R134, R134, R198, P3 ;  /* 0x000000c686867208 */ /* 0x000fe20001800000 */
[----:B----4-:R-:W-:-:S05]  /*14420*/  FMUL R198, R207, 0.25 ;  /* 0x3e800000cfc67820 */ /* 0x010fca0000400000 */
[----:B------:R-:W-:Y:S01]  /*14430*/  FSEL R198, R198, R207, P3 ;  /* 0x000000cfc6c67208 */ /* 0x000fe20001800000 */
[----:B-----5:R-:W-:-:S05]  /*14440*/  FMUL R207, R208, 0.25 ;  /* 0x3e800000d0cf7820 */ /* 0x020fca0000400000 */
[----:B------:R-:W-:Y:S01]  /*14450*/  FSEL R207, R207, R208, P3 ;  /* 0x000000d0cfcf7208 */ /* 0x000fe20001800000 */
[----:B------:R-:W-:Y:S01]  /*14460*/  FMUL R101, R7, R130 ;  /* 0x0000008207657220 */ /* 0x000fe20000400000 */
[----:B---3--:R-:W-:-:S05]  /*14470*/  FMUL R130, R209, 0.25 ;  /* 0x3e800000d1827820 */ /* 0x008fca0000400000 */
[----:B------:R-:W-:Y:S01]  /*14480*/  FSEL R130, R130, R209, P3 ;  /* 0x000000d182827208 */ /* 0x000fe20001800000 */
[----:B------:R-:W-:-:S05]  /*14490*/  FMUL R36, R9, 0.25 ;  /* 0x3e80000009247820 */ /* 0x000fca0000400000 */
[----:B------:R-:W-:Y:S01]  /*144a0*/  FSEL R36, R36, R9, P3 ;  /* 0x0000000924247208 */ /* 0x000fe20001800000 */
[----:B------:R-:W-:Y:S01]  /*144b0*/  FMUL R9, R10, 0.25 ;  /* 0x3e8000000a097820 */ /* 0x000fe20000400000 */
[C---:B------:R-:W-:Y:S01]  /*144c0*/  FMUL R162, R7.reuse, R16 ;  /* 0x0000001007a27220 */ /* 0x040fe20000400000 */
[----:B------:R-:W-:-:S03]  /*144d0*/  FMUL R16, R7, R135 ;  /* 0x0000008707107220 */ /* 0x000fc60000400000 */
        /* <DEDUP_REMOVED lines=14> */
[----:B------:R-:W-:-:S05]  /*145c0*/  FMUL R208, R18, 0.25 ;  /* 0x3e80000012d07820 */ /* 0x000fca0000400000 */
[----:B------:R-:W-:Y:S01]  /*145d0*/  FSEL R208, R208, R18, P3 ;  /* 0x00000012d0d07208 */ /* 0x000fe20001800000 */
[----:B------:R-:W-:Y:S01]  /*145e0*/  FMUL R18, R96, 0.25 ;  /* 0x3e80000060127820 */ /* 0x000fe20000400000 */
[----:B------:R-:W-:-:S04]  /*145f0*/  FMUL R209, R17, 0.25 ;  /* 0x3e80000011d17820 */ /* 0x000fc80000400000 */
[----:B------:R-:W-:Y:S02]  /*14600*/  FSEL R18, R18, R96, P3 ;  /* 0x0000006012127208 */ /* 0x000fe40001800000 */
[----:B------:R-:W-:Y:S02]  /*14610*/  FSEL R44, R44, R27, P3 ;  /* 0x0000001b2c2c7208 */ /* 0x000fe40001800000 */
[----:B------:R-:W-:Y:S01]  /*14620*/  FSEL R209, R209, R17, P3 ;  /* 0x00000011d1d17208 */ /* 0x000fe20001800000 */
[----:B------:R-:W-:Y:S01]  /*14630*/  @!P5 FMUL R18, R18, 16777216 ;  /* 0x4b8000001212d820 */ /* 0x000fe20000400000 */
[C---:B------:R-:W-:Y:S01]  /*14640*/  FMUL R121, R7.reuse, R114 ;  /* 0x0000007207797220 */ /* 0x040fe20000400000 */
[----:B------:R-:W-:Y:S01]  /*14650*/  FMUL R125, R7, R118 ;  /* 0x00000076077d7220 */ /* 0x000fe20000400000 */
[----:B------:R-:W-:Y:S01]  /*14660*/  F2FP.F16.F32.PACK_AB R97, R97, R16 ;  /* 0x000000106161723e */ /* 0x000fe200000000ff */
[----:B------:R-:W-:Y:S01]  /*14670*/  FMUL R118, R6, R18 ;  /* 0x0000001206767220 */ /* 0x000fe20000400000 */
[----:B------:R-:W-:Y:S01]  /*14680*/  FMUL R17, R19, 0.25 ;  /* 0x3e80000013117820 */ /* 0x000fe20000400000 */
[----:B------:R-:W-:Y:S01]  /*14690*/  FMUL R96, R98, 0.25 ;  /* 0x3e80000062607820 */ /* 0x000fe20000400000 */
[----:B------:R-:W-:-:S04]  /*146a0*/  FMUL R27, R95, 0.25 ;  /* 0x3e8000005f1b7820 */ /* 0x000fc80000400000 */
[----:B------:R-:W-:Y:S01]  /*146b0*/  FSEL R96, R96, R98, P3 ;  /* 0x0000006260607208 */ /* 0x000fe20001800000 */
[----:B------:R-:W-:Y:S01]  /*146c0*/  FMUL R98, R102, 0.25 ;  /* 0x3e80000066627820 */ /* 0x000fe20000400000 */
[----:B------:R-:W-:Y:S01]  /*146d0*/  FSEL R27, R27, R95, P3 ;  /* 0x0000005f1b1b7208 */ /* 0x000fe20001800000 */
[----:B------:R-:W-:-:S03]  /*146e0*/  FMUL R95, R137, 0.25 ;  /* 0x3e800000895f7820 */ /* 0x000fc60000400000 */
[----:B------:R-:W-:Y:S01]  /*146f0*/  FSEL R98, R98, R102, P3 ;  /* 0x0000006662627208 */ /* 0x000fe20001800000 */
[----:B------:R-:W-:Y:S01]  /*14700*/  FMUL R102, R104, 0.25 ;  /* 0x3e80000068667820 */ /* 0x000fe20000400000 */
[----:B------:R-:W-:Y:S01]  /*14710*/  FSEL R17, R17, R19, P3 ;  /* 0x0000001311117208 */ /* 0x000fe20001800000 */
[----:B------:R-:W-:Y:S01]  /*14720*/  FMUL R19, R99, 0.25 ;  /* 0x3e80000063137820 */ /* 0x000fe20000400000 */
[----:B------:R-:W-:Y:S02]  /*14730*/  FSEL R95, R95, R137, P3 ;  /* 0x000000895f5f7208 */ /* 0x000fe40001800000 */
[----:B------:R-:W-:Y:S01]  /*14740*/  FSEL R102, R102, R104, P3 ;  /* 0x0000006866667208 */ /* 0x000fe20001800000 */
[----:B------:R-:W-:Y:S01]  /*14750*/  FMUL R104, R120, 0.25 ;  /* 0x3e80000078687820 */ /* 0x000fe20000400000 */
[----:B------:R-:W-:Y:S01]  /*14760*/  FMUL R137, R157, 0.25 ;  /* 0x3e8000009d897820 */ /* 0x000fe20000400000 */
[----:B------:R-:W-:Y:S01]  /*14770*/  FSEL R19, R19, R99, P3 ;  /* 0x0000006313137208 */ /* 0x000fe20001800000 */
[----:B------:R-:W-:-:S02]  /*14780*/  @!P5 FMUL R17, R17, 16777216 ;  /* 0x4b8000001111d820 */ /* 0x000fc40000400000 */
[----:B------:R-:W-:Y:S01]  /*14790*/  FSEL R104, R104, R120, P3 ;  /* 0x0000007868687208 */ /* 0x000fe20001800000 */
[----:B------:R-:W-:Y:S01]  /*147a0*/  FMUL R120, R210, 0.25 ;  /* 0x3e800000d2787820 */ /* 0x000fe20000400000 */
[----:B------:R-:W-:Y:S01]  /*147b0*/  FSEL R137, R137, R157, P3 ;  /* 0x0000009d89897208 */ /* 0x000fe20001800000 */
[----:B------:R-:W-:Y:S01]  /*147c0*/  FMUL R157, R160, 0.25 ;  /* 0x3e800000a09d7820 */ /* 0x000fe20000400000 */
[----:B------:R-:W-:Y:S01]  /*147d0*/  @!P5 FMUL R19, R19, 16777216 ;  /* 0x4b8000001313d820 */ /* 0x000fe20000400000 */
[----:B------:R-:W-:Y:S01]  /*147e0*/  FMUL R10, R111, 0.25 ;  /* 0x3e8000006f0a7820 */ /* 0x000fe20000400000 */
[----:B------:R-:W-:Y:S01]  /*147f0*/  FSEL R120, R120, R210, P3 ;  /* 0x000000d278787208 */ /* 0x000fe20001800000 */
[C---:B------:R-:W-:Y:S01]  /*14800*/  FMUL R114, R6.reuse, R17 ;  /* 0x0000001106727220 */ /* 0x040fe20000400000 */
[----:B------:R-:W-:Y:S01]  /*14810*/  FSEL R157, R157, R160, P3 ;  /* 0x000000a09d9d7208 */ /* 0x000fe20001800000 */
[----:B------:R-:W-:Y:S01]  /*14820*/  FMUL R210, R6, R19 ;  /* 0x0000001306d27220 */ /* 0x000fe20000400000 */
[----:B------:R-:W-:Y:S01]  /*14830*/  FSEL R10, R10, R111, P3 ;  /* 0x0000006f0a0a7208 */ /* 0x000fe20001800000 */
[----:B------:R-:W-:Y:S01]  /*14840*/  FMUL R160, R168, 0.25 ;  /* 0x3e800000a8a07820 */ /* 0x000fe20000400000 */
[----:B------:R-:W-:Y:S01]  /*14850*/  LDS.128 R16, [R24] ;  /* 0x0000000018107984 */ /* 0x000fe20000000c00 */
[----:B------:R-:W-:Y:S01]  /*14860*/  FMUL R111, R211, 0.25 ;  /* 0x3e800000d36f7820 */ /* 0x000fe20000400000 */
[----:B------:R-:W-:-:S02]  /*14870*/  FMUL R99, R100, 0.25 ;  /* 0x3e80000064637820 */ /* 0x000fc40000400000 */
[----:B------:R-:W-:Y:S01]  /*14880*/  FSEL R160, R160, R168, P3 ;  /* 0x000000a8a0a07208 */ /* 0x000fe20001800000 */
[----:B------:R-:W-:Y:S01]  /*14890*/  FMUL R168, R171, 0.25 ;  /* 0x3e800000aba87820 */ /* 0x000fe20000400000 */
[----:B------:R-:W-:Y:S01]  /*148a0*/  FSEL R111, R111, R211, P3 ;  /* 0x000000d36f6f7208 */ /* 0x000fe20001800000 */
        /* <DEDUP_REMOVED lines=41> */
[----:B------:R-:W-:Y:S01]  /*14b40*/  @!P5 FMUL R96, R96, 16777216 ;  /* 0x4b8000006060d820 */ /* 0x000fe20000400000 */
[----:B------:R-:W-:Y:S01]  /*14b50*/  FMUL R7, R11, 0.25 ;  /* 0x3e8000000b077820 */ /* 0x000fe20000400000 */
[----:B------:R-:W-:Y:S01]  /*14b60*/  FSEL R168, R168, R171, P3 ;  /* 0x000000aba8a87208 */ /* 0x000fe20001800000 */
[----:B------:R-:W-:Y:S01]  /*14b70*/  @!P5 FMUL R111, R111, 16777216 ;  /* 0x4b8000006f6fd820 */ /* 0x000fe20000400000 */
[----:B------:R-:W-:Y:S01]  /*14b80*/  @!P5 FMUL R120, R120, 16777216 ;  /* 0x4b8000007878d820 */ /* 0x000fe20000400000 */
[----:B------:R-:W-:Y:S01]  /*14b90*/  FMUL R171, R177, 0.25 ;  /* 0x3e800000b1ab7820 */ /* 0x000fe20000400000 */
[----:B------:R-:W-:Y:S01]  /*14ba0*/  FMUL R211, R6, R96 ;  /* 0x0000006006d37220 */ /* 0x000fe20000400000 */
[----:B------:R-:W-:Y:S01]  /*14bb0*/  @!P5 FMUL R98, R98, 16777216 ;  /* 0x4b8000006262d820 */ /* 0x000fe20000400000 */
[----:B------:R-:W-:Y:S01]  /*14bc0*/  @!P5 FMUL R99, R99, 16777216 ;  /* 0x4b8000006363d820 */ /* 0x000fe20000400000 */
[C---:B------:R-:W-:Y:S01]  /*14bd0*/  FMUL R96, R6.reuse, R111 ;  /* 0x0000006f06607220 */ /* 0x040fe20000400000 */
[----:B------:R-:W-:Y:S01]  /*14be0*/  FMUL R120, R6, R120 ;  /* 0x0000007806787220 */ /* 0x000fe20000400000 */
[----:B------:R-:W-:Y:S01]  /*14bf0*/  FSEL R7, R7, R11, P3 ;  /* 0x0000000b07077208 */ /* 0x000fe20001800000 */
[----:B------:R-:W-:Y:S01]  /*14c00*/  FMUL R11, R41, 0.25 ;  /* 0x3e800000290b7820 */ /* 0x000fe20000400000 */
[----:B------:R-:W-:Y:S01]  /*14c10*/  FSEL R171, R171, R177, P3 ;  /* 0x000000b1abab7208 */ /* 0x000fe20001800000 */
[----:B------:R-:W-:Y:S01]  /*14c20*/  FMUL R177, R180, 0.25 ;  /* 0x3e800000b4b17820 */ /* 0x000fe20000400000 */
[C---:B------:R-:W-:Y:S01]  /*14c30*/  FMUL R122, R6.reuse, R98 ;  /* 0x00000062067a7220 */ /* 0x040fe20000400000 */
[----:B------:R-:W-:Y:S01]  /*14c40*/  FMUL R126, R6, R99 ;  /* 0x00000063067e7220 */ /* 0x000fe20000400000 */
[----:B------:R-:W-:-:S02]  /*14c50*/  F2FP.F16.F32.PACK_AB R96, R96, R120 ;  /* 0x000000786060723e */ /* 0x000fc400000000ff */
[----:B------:R-:W-:Y:S02]  /*14c60*/  F2FP.F16.F32.PACK_AB R98, R30, R31 ;  /* 0x0000001f1e62723e */ /* 0x000fe400000000ff */
[----:B------:R-:W-:Y:S01]  /*14c70*/  F2FP.F16.F32.PACK_AB R99, R147, R146 ;  /* 0x000000929363723e */ /* 0x000fe200000000ff */
[----:B------:R-:W-:Y:S01]  /*14c80*/  BAR.SYNC.DEFER_BLOCKING 0x0 ;  /* 0x0000000000007b1d */ /* 0x000fe20000010000 */
[----:B------:R-:W-:Y:S01]  /*14c90*/  FSEL R11, R11, R41, P3 ;  /* 0x000000290b0b7208 */ /* 0x000fe20001800000 */
[----:B------:R-:W-:Y:S01]  /*14ca0*/  FMUL R41, R26, 0.25 ;  /* 0x3e8000001a297820 */ /* 0x000fe20000400000 */
[----:B------:R-:W-:Y:S01]  /*14cb0*/  FSEL R177, R177, R180, P3 ;  /* 0x000000b4b1b17208 */ /* 0x000fe20001800000 */
[----:B------:R-:W-:-:S03]  /*14cc0*/  FMUL R180, R149, 0.25 ;  /* 0x3e80000095b47820 */ /* 0x000fc60000400000 */
[----:B------:R-:W-:Y:S01]  /*14cd0*/  FSEL R41, R41, R26, P3 ;  /* 0x0000001a29297208 */ /* 0x000fe20001800000 */
[----:B------:R-:W-:Y:S01]  /*14ce0*/  FMUL R26, R45, 0.25 ;  /* 0x3e8000002d1a7820 */ /* 0x000fe20000400000 */
[----:B------:R-:W-:Y:S01]  /*14cf0*/  FSEL R180, R180, R149, P3 ;  /* 0x00000095b4b47208 */ /* 0x000fe20001800000 */
[----:B------:R-:W-:-:S03]  /*14d00*/  FMUL R149, R187, 0.25 ;  /* 0x3e800000bb957820 */ /* 0x000fc60000400000 */
[----:B------:R-:W-:Y:S01]  /*14d10*/  FSEL R26, R26, R45, P3 ;  /* 0x0000002d1a1a7208 */ /* 0x000fe20001800000 */
[----:B------:R-:W-:Y:S01]  /*14d20*/  FMUL R45, R94, 0.25 ;  /* 0x3e8000005e2d7820 */ /* 0x000fe20000400000 */
[----:B------:R-:W-:Y:S01]  /*14d30*/  STSM.16.M88.4 [R138], R96 ;  /* 0x000000608a007844 */ /* 0x000fe20000000200 */
[----:B------:R-:W-:Y:S01]  /*14d40*/  BAR.SYNC.DEFER_BLOCKING 0x0 ;  /* 0x0000000000007b1d */ /* 0x000fe20000010000 */
[----:B------:R-:W-:Y:S01]  /*14d50*/  FSEL R149, R149, R187, P3 ;  /* 0x000000bb95957208 */ /* 0x000fe20001800000 */
[----:B------:R-:W-:Y:S01]  /*14d60*/  FMUL R187, R110, 0.25 ;  /* 0x3e8000006ebb7820 */ /* 0x000fe20000400000 */
[----:B------:R-:W-:Y:S01]  /*14d70*/  FMUL R100, R103, 0.25 ;  /* 0x3e80000067647820 */ /* 0x000fe20000400000 */
[----:B------:R-:W-:Y:S01]  /*14d80*/  FSEL R45, R45, R94, P3 ;  /* 0x0000005e2d2d7208 */ /* 0x000fe20001800000 */
[----:B------:R-:W-:Y:S02]  /*14d90*/  FMUL R94, R136, 0.25 ;  /* 0x3e800000885e7820 */ /* 0x000fe40000400000 */
[----:B------:R-:W-:Y:S01]  /*14da0*/  FSEL R187, R187, R110, P3 ;  /* 0x0000006ebbbb7208 */ /* 0x000fe20001800000 */
[----:B------:R-:W-:Y:S01]  /*14db0*/  FMUL R110, R228, 0.25 ;  /* 0x3e800000e46e7820 */ /* 0x000fe20000400000 */
[----:B------:R-:W-:Y:S01]  /*14dc0*/  FSEL R100, R100, R103, P3 ;  /* 0x0000006764647208 */ /* 0x000fe20001800000 */
[----:B------:R-:W-:Y:S01]  /*14dd0*/  @!P5 FMUL R102, R102, 16777216 ;  /* 0x4b8000006666d820 */ /* 0x000fe20000400000 */
[----:B------:R-:W-:Y:S01]  /*14de0*/  FMUL R103, R108, 0.25 ;  /* 0x3e8000006c677820 */ /* 0x000fe20000400000 */
[----:B------:R-:W-:Y:S01]  /*14df0*/  FSEL R94, R94, R136, P3 ;  /* 0x000000885e5e7208 */ /* 0x000fe20001800000 */
[----:B------:R-:W-:Y:S01]  /*14e00*/  FMUL R135, R197, 0.25 ;  /* 0x3e800000c5877820 */ /* 0x000fe20000400000 */
[----:B------:R-:W-:Y:S01]  /*14e10*/  FMUL R136, R158, 0.25 ;  /* 0x3e8000009e887820 */ /* 0x000fe20000400000 */
[----:B------:R-:W-:Y:S01]  /*14e20*/  FSEL R110, R110, R228, P3 ;  /* 0x000000e46e6e7208 */ /* 0x000fe20001800000 */
[----:B------:R-:W-:Y:S01]  /*14e30*/  FMUL R228, R6, R102 ;  /* 0x0000006606e47220 */ /* 0x000fe20000400000 */
[----:B------:R-:W-:-:S02]  /*14e40*/  F2FP.F16.F32.PACK_AB R102, R28, R29 ;  /* 0x0000001d1c66723e */ /* 0x000fc400000000ff */
[----:B------:R-:W-:Y:S01]  /*14e50*/  FSEL R103, R103, R108, P3 ;  /* 0x0000006c67677208 */ /* 0x000fe20001800000 */
[----:B------:R-:W-:Y:S01]  /*14e60*/  FMUL R108, R242, 0.25 ;  /* 0x3e800000f26c7820 */ /* 0x000fe20000400000 */
[----:B------:R-:W-:Y:S01]  /*14e70*/  FSEL R135, R135, R197, P3 ;  /* 0x000000c587877208 */ /* 0x000fe20001800000 */
[----:B------:R-:W-:Y:S01]  /*14e80*/  FMUL R197, R106, 0.25 ;  /* 0x3e8000006ac57820 */ /* 0x000fe20000400000 */
[----:B------:R-:W-:Y:S01]  /*14e90*/  LDS.128 R28, [R24] ;  /* 0x00000000181c7984 */ /* 0x000fe20000000c00 */
[----:B------:R-:W-:Y:S01]  /*14ea0*/  FSEL R136, R136, R158, P3 ;  /* 0x0000009e88887208 */ /* 0x000fe20001800000 */
[----:B------:R-:W-:Y:S01]  /*14eb0*/  FMUL R158, R159, 0.25 ;  /* 0x3e8000009f9e7820 */ /* 0x000fe20000400000 */
[----:B------:R-:W-:Y:S02]  /*14ec0*/  FSEL R108, R108, R242, P3 ;  /* 0x000000f26c6c7208 */ /* 0x000fe40001800000 */
[----:B------:R-:W-:Y:S01]  /*14ed0*/  FSEL R197, R197, R106, P3 ;  /* 0x0000006ac5c57208 */ /* 0x000fe20001800000 */
[----:B------:R-:W-:Y:S01]  /*14ee0*/  FMUL R106, R124, 0.25 ;  /* 0x3e8000007c6a7820 */ /* 0x000fe20000400000 */
[----:B------:R-:W-:Y:S01]  /*14ef0*/  FSEL R158, R158, R159, P3 ;  /* 0x0000009f9e9e7208 */ /* 0x000fe20001800000 */
[----:B------:R-:W-:Y:S01]  /*14f00*/  FMUL R159, R169, 0.25 ;  /* 0x3e800000a99f7820 */ /* 0x000fe20000400000 */
[----:B------:R-:W-:Y:S01]  /*14f10*/  @!P5 FMUL R100, R100, 16777216 ;  /* 0x4b8000006464d820 */ /* 0x000fe20000400000 */
[----:B------:R-:W-:Y:S01]  /*14f20*/  @!P5 FMUL R108, R108, 16777216 ;  /* 0x4b8000006c6cd820 */ /* 0x000fe20000400000 */
[----:B------:R-:W-:Y:S01]  /*14f30*/  @!P5 FMUL R110, R110, 16777216 ;  /* 0x4b8000006e6ed820 */ /* 0x000fe20000400000 */
[----:B------:R-:W-:Y:S01]  /*14f40*/  FSEL R106, R106, R124, P3 ;  /* 0x0000007c6a6a7208 */ /* 0x000fe20001800000 */
[----:B------:R-:W-:Y:S01]  /*14f50*/  FMUL R124, R6, R100 ;  /* 0x00000064067c7220 */ /* 0x000fe20000400000 */
[----:B------:R-:W-:Y:S01]  /*14f60*/  FSEL R159, R159, R169, P3 ;  /* 0x000000a99f9f7208 */ /* 0x000fe20001800000 */
[----:B------:R-:W-:Y:S01]  /*14f70*/  FMUL R169, R170, 0.25 ;  /* 0x3e800000aaa97820 */ /* 0x000fe20000400000 */
[----:B------:R-:W-:Y:S01]  /*14f80*/  @!P5 FMUL R103, R103, 16777216 ;  /* 0x4b8000006767d820 */ /* 0x000fe20000400000 */
[C---:B------:R-:W-:Y:S01]  /*14f90*/  FMUL R100, R6.reuse, R108 ;  /* 0x0000006c06647220 */ /* 0x040fe20000400000 */
[C---:B------:R-:W-:Y:S01]  /*14fa0*/  FMUL R110, R6.reuse, R110 ;  /* 0x0000006e066e7220 */ /* 0x040fe20000400000 */
[----:B------:R-:W-:Y:S01]  /*14fb0*/  F2FP.F16.F32.PACK_AB R101, R101, R131 ;  /* 0x000000836565723e */ /* 0x000fe200000000ff */
[----:B------:R-:W-:Y:S01]  /*14fc0*/  FMUL R242, R6, R103 ;  /* 0x0000006706f27220 */ /* 0x000fe20000400000 */
[----:B------:R-:W-:Y:S01]  /*14fd0*/  FSEL R169, R169, R170, P3 ;  /* 0x000000aaa9a97208 */ /* 0x000fe20001800000 */
[----:B------:R-:W-:Y:S01]  /*14fe0*/  FMUL R170, R178, 0.25 ;  /* 0x3e800000b2aa7820 */ /* 0x000fe20000400000 */
[----:B------:R-:W-:-:S02]  /*14ff0*/  F2FP.F16.F32.PACK_AB R100, R100, R110 ;  /* 0x0000006e6464723e */ /* 0x000fc400000000ff */
[----:B------:R-:W-:Y:S01]  /*15000*/  F2FP.F16.F32.PACK_AB R103, R151, R150 ;  /* 0x000000969767723e */ /* 0x000fe200000000ff */
[----:B------:R-:W-:Y:S01]  /*15010*/  BAR.SYNC.DEFER_BLOCKING 0x0 ;  /* 0x0000000000007b1d */ /* 0x000fe20000010000 */
[----:B------:R-:W-:Y:S01]  /*15020*/  FSEL R170, R170, R178, P3 ;  /* 0x000000b2aaaa7208 */ /* 0x000fe20001800000 */
[----:B------:R-:W-:-:S05]  /*15030*/  FMUL R178, R179, 0.25 ;  /* 0x3e800000b3b27820 */ /* 0x000fca0000400000 */
[----:B------:R-:W-:Y:S01]  /*15040*/  FSEL R178, R178, R179, P3 ;  /* 0x000000b3b2b27208 */ /* 0x000fe20001800000 */
[----:B------:R-:W-:Y:S01]  /*15050*/  FMUL R179, R148, 0.25 ;  /* 0x3e80000094b37820 */ /* 0x000fe20000400000 */
[----:B------:R-:W-:Y:S01]  /*15060*/  STSM.16.M88.4 [R138], R100 ;  /* 0x000000648a007844 */ /* 0x000fe20000000200 */
[----:B------:R-:W-:Y:S03]  /*15070*/  BAR.SYNC.DEFER_BLOCKING 0x0 ;  /* 0x0000000000007b1d */ /* 0x000fe60000010000 */
[----:B------:R-:W-:Y:S01]  /*15080*/  FSEL R179, R179, R148, P3 ;  /* 0x00000094b3b37208 */ /* 0x000fe20001800000 */
[----:B------:R-:W-:-:S05]  /*15090*/  FMUL R148, R188, 0.25 ;  /* 0x3e800000bc947820 */ /* 0x000fca0000400000 */
[----:B------:R-:W-:Y:S01]  /*150a0*/  FSEL R148, R148, R188, P3 ;  /* 0x000000bc94947208 */ /* 0x000fe20001800000 */
[----:B------:R-:W-:-:S05]  /*150b0*/  FMUL R188, R107, 0.25 ;  /* 0x3e8000006bbc7820 */ /* 0x000fca0000400000 */
[----:B------:R-:W-:Y:S01]  /*150c0*/  FSEL R188, R188, R107, P3 ;  /* 0x0000006bbcbc7208 */ /* 0x000fe20001800000 */
[----:B------:R-:W-:Y:S01]  /*150d0*/  FMUL R107, R243, 0.25 ;  /* 0x3e800000f36b7820 */ /* 0x000fe20000400000 */
[----:B------:R-:W-:Y:S01]  /*150e0*/  @!P5 FMUL R104, R104, 16777216 ;  /* 0x4b8000006868d820 */ /* 0x000fe20000400000 */
[----:B------:R-:W-:Y:S03]  /*150f0*/  LDS.128 R96, [R24] ;  /* 0x0000000018607984 */ /* 0x000fe60000000c00 */
[----:B------:R-:W-:Y:S01]  /*15100*/  FSEL R107, R107, R243, P3 ;  /* 0x000000f36b6b7208 */ /* 0x000fe20001800000 */
        /* <DEDUP_REMOVED lines=93> */
[----:B------:R-:W-:-:S02]  /*156e0*/  F2FP.F16.F32.PACK_AB R105, R105, R127 ;  /* 0x0000007f6969723e */ /* 0x000fc400000000ff */
[----:B------:R-:W-:Y:S02]  /*156f0*/  F2FP.F16.F32.PACK_AB R106, R116, R117 ;  /* 0x00000075746a723e */ /* 0x000fe400000000ff */
[----:B------:R-:W-:Y:S02]  /*15700*/  F2FP.F16.F32.PACK_AB R104, R104, R6 ;  /* 0x000000066868723e */ /* 0x000fe400000000ff */
[----:B------:R-:W-:Y:S01]  /*15710*/  F2FP.F16.F32.PACK_AB R107, R191, R190 ;  /* 0x000000bebf6b723e */ /* 0x000fe200000000ff */
[----:B------:R-:W-:Y:S01]  /*15720*/  BAR.SYNC.DEFER_BLOCKING 0x0 ;  /* 0x0000000000007b1d */ /* 0x000fe20000010000 */
[----:B------:R-:W-:Y:S02]  /*15730*/  F2FP.F16.F32.PACK_AB R108, R242, R243 ;  /* 0x000000f3f26c723e */ /* 0x000fe400000000ff */
[----:B------:R-:W-:Y:S02]  /*15740*/  F2FP.F16.F32.PACK_AB R109, R109, R123 ;  /* 0x0000007b6d6d723e */ /* 0x000fe400000000ff */
[----:B------:R-:W-:-:S03]  /*15750*/  F2FP.F16.F32.PACK_AB R110, R112, R113 ;  /* 0x00000071706e723e */ /* 0x000fc600000000ff */
[----:B------:R-:W0:Y:S01]  /*15760*/  LDC R191, c[0x0][0x278] ;  /* 0x00009e00ffbf7b82 */ /* 0x000e220000000800 */
[----:B------:R-:W-:Y:S01]  /*15770*/  F2FP.F16.F32.PACK_AB R111, R195, R194 ;  /* 0x000000c2c36f723e */ /* 0x000fe200000000ff */
[----:B------:R-:W2:Y:S04]  /*15780*/  LDL.LU R6, [R1+0x208] ;  /* 0x0002080001067983 */ /* 0x000ea80000300800 */
[----:B------:R-:W-:Y:S01]  /*15790*/  STSM.16.M88.4 [R138], R104 ;  /* 0x000000688a007844 */ /* 0x000fe20000000200 */
[----:B------:R-:W-:Y:S01]  /*157a0*/  F2FP.F16.F32.PACK_AB R120, R122, R126 ;  /* 0x0000007e7a78723e */ /* 0x000fe200000000ff */
[----:B------:R-:W1:Y:S08]  /*157b0*/  LDC R195, c[0x0][0x278] ;  /* 0x00009e00ffc37b82 */ /* 0x000e700000000800 */
[----:B------:R-:W-:Y:S01]  /*157c0*/  BAR.SYNC.DEFER_BLOCKING 0x0 ;  /* 0x0000000000007b1d */ /* 0x000fe20000010000 */
[----:B------:R-:W-:-:S02]  /*157d0*/  F2FP.F16.F32.PACK_AB R124, R124, R228 ;  /* 0x000000e47c7c723e */ /* 0x000fc400000000ff */
[----:B------:R-:W-:Y:S02]  /*157e0*/  F2FP.F16.F32.PACK_AB R125, R125, R119 ;  /* 0x000000777d7d723e */ /* 0x000fe400000000ff */
[----:B------:R-:W-:-:S03]  /*157f0*/  F2FP.F16.F32.PACK_AB R127, R205, R204 ;  /* 0x000000cccd7f723e */ /* 0x000fc600000000ff */
[----:B------:R-:W3:Y:S01]  /*15800*/  LDC R243, c[0x0][0x278] ;  /* 0x00009e00fff37b82 */ /* 0x000ee20000000800 */
[----:B------:R-:W-:Y:S01]  /*15810*/  LDS.128 R100, [R24] ;  /* 0x0000000018647984 */ /* 0x000fe20000000c00 */
[----:B------:R-:W-:-:S06]  /*15820*/  F2FP.F16.F32.PACK_AB R126, R49, R48 ;  /* 0x00000030317e723e */ /* 0x000fcc00000000ff */
[----:B------:R-:W4:Y:S08]  /*15830*/  LDC R205, c[0x0][0x278] ;  /* 0x00009e00ffcd7b82 */ /* 0x000f300000000800 */
[----:B------:R-:W-:Y:S06]  /*15840*/  BAR.SYNC.DEFER_BLOCKING 0x0 ;  /* 0x0000000000007b1d */ /* 0x000fec0000010000 */
[----:B------:R-:W-:Y:S02]  /*15850*/  STSM.16.M88.4 [R138], R108 ;  /* 0x0000006c8a007844 */ /* 0x000fe40000000200 */
[----:B------:R-:W-:Y:S06]  /*15860*/  BAR.SYNC.DEFER_BLOCKING 0x0 ;  /* 0x0000000000007b1d */ /* 0x000fec0000010000 */
[----:B------:R-:W-:Y:S02]  /*15870*/  LDS.128 R104, [R24] ;  /* 0x0000000018687984 */ /* 0x000fe40000000c00 */
[----:B------:R-:W-:Y:S06]  /*15880*/  BAR.SYNC.DEFER_BLOCKING 0x0 ;  /* 0x0000000000007b1d */ /* 0x000fec0000010000 */
[----:B------:R5:W-:Y:S02]  /*15890*/  STSM.16.M88.4 [R138], R124 ;  /* 0x0000007c8a007844 */ /* 0x000be40000000200 */
[----:B------:R-:W-:Y:S01]  /*158a0*/  BAR.SYNC.DEFER_BLOCKING 0x0 ;  /* 0x0000000000007b1d */ /* 0x000fe20000010000 */
[----:B------:R-:W-:-:S02]  /*158b0*/  F2FP.F16.F32.PACK_AB R121, R121, R115 ;  /* 0x000000737979723e */ /* 0x000fc400000000ff */
[----:B------:R-:W-:-:S03]  /*158c0*/  F2FP.F16.F32.PACK_AB R122, R53, R52 ;  /* 0x00000034357a723e */ /* 0x000fc600000000ff */
[----:B------:R-:W-:Y:S01]  /*158d0*/  LDS.128 R108, [R24] ;  /* 0x00000000186c7984 */ /* 0x000fe20000000c00 */
[----:B------:R-:W-:Y:S01]  /*158e0*/  F2FP.F16.F32.PACK_AB R123, R212, R206 ;  /* 0x000000ced47b723e */ /* 0x000fe200000000ff */
[----:B------:R-:W-:Y:S06]  /*158f0*/  BAR.SYNC.DEFER_BLOCKING 0x0 ;  /* 0x0000000000007b1d */ /* 0x000fec0000010000 */
[----:B------:R-:W-:Y:S02]  /*15900*/  STSM.16.M88.4 [R138], R120 ;  /* 0x000000788a007844 */ /* 0x000fe40000000200 */
[----:B------:R-:W-:Y:S01]  /*15910*/  BAR.SYNC.DEFER_BLOCKING 0x0 ;  /* 0x0000000000007b1d */ /* 0x000fe20000010000 */
[----:B------:R-:W-:-:S02]  /*15920*/  F2FP.F16.F32.PACK_AB R116, R114, R118 ;  /* 0x000000767274723e */ /* 0x000fc400000000ff */
[----:B------:R-:W-:-:S03]  /*15930*/  F2FP.F16.F32.PACK_AB R112, R210, R211 ;  /* 0x000000d3d270723e */ /* 0x000fc600000000ff */
[----:B------:R-:W-:Y:S01]  /*15940*/  LDS.128 R120, [R24] ;  /* 0x0000000018787984 */ /* 0x000fe20000000c00 */
[----:B------:R-:W-:Y:S01]  /*15950*/  F2FP.F16.F32.PACK_AB R113, R144, R145 ;  /* 0x000000919071723e */ /* 0x000fe200000000ff */
[----:B------:R-:W3:Y:S01]  /*15960*/  LDC R211, c[0x0][0x278] ;  /* 0x00009e00ffd37b82 */ /* 0x000ee20000000800 */
[----:B------:R-:W-:Y:S02]  /*15970*/  F2FP.F16.F32.PACK_AB R114, R57, R56 ;  /* 0x000000383972723e */ /* 0x000fe400000000ff */
[----:B------:R-:W-:-:S05]  /*15980*/  F2FP.F16.F32.PACK_AB R115, R215, R214 ;  /* 0x000000d6d773723e */ /* 0x000fca00000000ff */
[----:B------:R-:W-:Y:S01]  /*15990*/  BAR.SYNC.DEFER_BLOCKING 0x0 ;  /* 0x0000000000007b1d */ /* 0x000fe20000010000 */
[----:B------:R-:W-:Y:S02]  /*159a0*/  F2FP.F16.F32.PACK_AB R117, R142, R143 ;  /* 0x0000008f8e75723e */ /* 0x000fe400000000ff */
[----:B------:R-:W-:Y:S02]  /*159b0*/  F2FP.F16.F32.PACK_AB R118, R61, R60 ;  /* 0x0000003c3d76723e */ /* 0x000fe400000000ff */
[----:B------:R-:W-:-:S03]  /*159c0*/  F2FP.F16.F32.PACK_AB R119, R217, R216 ;  /* 0x000000d8d977723e */ /* 0x000fc600000000ff */
[----:B------:R-:W3:Y:S01]  /*159d0*/  LDC R215, c[0x0][0x278] ;  /* 0x00009e00ffd77b82 */ /* 0x000ee20000000800 */
[----:B------:R-:W-:Y:S01]  /*159e0*/  STSM.16.M88.4 [R138], R112 ;  /* 0x000000708a007844 */ /* 0x000fe20000000200 */
[----:B-----5:R-:W-:-:S06]  /*159f0*/  F2FP.F16.F32.PACK_AB R124, R208, R209 ;  /* 0x000000d1d07c723e */ /* 0x020fcc00000000ff */
[----:B------:R-:W5:Y:S08]  /*15a00*/  LDC R217, c[0x0][0x278] ;  /* 0x00009e00ffd97b82 */ /* 0x000f700000000800 */
[----:B------:R-:W-:Y:S01]  /*15a10*/  BAR.SYNC.DEFER_BLOCKING 0x0 ;  /* 0x0000000000007b1d */ /* 0x000fe20000010000 */
[----:B------:R-:W-:Y:S02]  /*15a20*/  F2FP.F16.F32.PACK_AB R125, R128, R140 ;  /* 0x0000008c807d723e */ /* 0x000fe400000000ff */
[----:B------:R-:W-:-:S02]  /*15a30*/  F2FP.F16.F32.PACK_AB R126, R65, R64 ;  /* 0x00000040417e723e */ /* 0x000fc400000000ff */
[----:B------:R-:W-:-:S03]  /*15a40*/  F2FP.F16.F32.PACK_AB R127, R220, R219 ;  /* 0x000000dbdc7f723e */ /* 0x000fc600000000ff */
[----:B------:R-:W3:Y:S01]  /*15a50*/  LDC R209, c[0x0][0x278] ;  /* 0x00009e00ffd17b82 */ /* 0x000ee20000000800 */
[----:B------:R-:W0:Y:S01]  /*15a60*/  LDS.128 R112, [R24] ;  /* 0x0000000018707984 */ /* 0x000e220000000c00 */
[----:B------:R-:W-:-:S06]  /*15a70*/  F2FP.F16.F32.PACK_AB R128, R130, R207 ;  /* 0x000000cf8280723e */ /* 0x000fcc00000000ff */
[----:B------:R-:W5:Y:S08]  /*15a80*/  LDC R219, c[0x0][0x278] ;  /* 0x00009e00ffdb7b82 */ /* 0x000f700000000800 */
[----:B------:R-:W-:Y:S01]  /*15a90*/  BAR.SYNC.DEFER_BLOCKING 0x0 ;  /* 0x0000000000007b1d */ /* 0x000fe20000010000 */
[----:B------:R-:W-:Y:S02]  /*15aa0*/  F2FP.F16.F32.PACK_AB R129, R129, R132 ;  /* 0x000000848181723e */ /* 0x000fe400000000ff */
[----:B------:R-:W-:-:S02]  /*15ab0*/  F2FP.F16.F32.PACK_AB R131, R222, R221 ;  /* 0x000000ddde83723e */ /* 0x000fc400000000ff */
[----:B------:R-:W-:-:S03]  /*15ac0*/  F2FP.F16.F32.PACK_AB R140, R134, R135 ;  /* 0x00000087868c723e */ /* 0x000fc600000000ff */
[----:B------:R-:W3:Y:S01]  /*15ad0*/  LDC R207, c[0x0][0x278] ;  /* 0x00009e00ffcf7b82 */ /* 0x000ee20000000800 */
[----:B------:R-:W-:Y:S01]  /*15ae0*/  STSM.16.M88.4 [R138], R116 ;  /* 0x000000748a007844 */ /* 0x000fe20000000200 */
[----:B------:R-:W-:-:S06]  /*15af0*/  F2FP.F16.F32.PACK_AB R130, R69, R68 ;  /* 0x000000444582723e */ /* 0x000fcc00000000ff */
[----:B------:R-:W5:Y:S08]  /*15b00*/  LDC R221, c[0x0][0x278] ;  /* 0x00009e00ffdd7b82 */ /* 0x000f700000000800 */
[----:B------:R-:W-:Y:S06]  /*15b10*/  BAR.SYNC.DEFER_BLOCKING 0x0 ;  /* 0x0000000000007b1d */ /* 0x000fec0000010000 */
[----:B------:R-:W1:Y:S02]  /*15b20*/  LDS.128 R116, [R24] ;  /* 0x0000000018747984 */ /* 0x000e640000000c00 */
[----:B------:R-:W-:Y:S06]  /*15b30*/  BAR.SYNC.DEFER_BLOCKING 0x0 ;  /* 0x0000000000007b1d */ /* 0x000fec0000010000 */
[----:B------:R-:W-:Y:S02]  /*15b40*/  STSM.16.M88.4 [R138], R124 ;  /* 0x0000007c8a007844 */ /* 0x000fe40000000200 */
[----:B------:R-:W-:Y:S06]  /*15b50*/  BAR.SYNC.DEFER_BLOCKING 0x0 ;  /* 0x0000000000007b1d */ /* 0x000fec0000010000 */
[----:B------:R-:W3:Y:S02]  /*15b60*/  LDS.128 R124, [R24] ;  /* 0x00000000187c7984 */ /* 0x000ee40000000c00 */
[----:B------:R-:W-:Y:S06]  /*15b70*/  BAR.SYNC.DEFER_BLOCKING 0x0 ;  /* 0x0000000000007b1d */ /* 0x000fec0000010000 */
[----:B------:R-:W-:Y:S02]  /*15b80*/  STSM.16.M88.4 [R138], R128 ;  /* 0x000000808a007844 */ /* 0x000fe40000000200 */
[----:B------:R-:W-:Y:S01]  /*15b90*/  BAR.SYNC.DEFER_BLOCKING 0x0 ;  /* 0x0000000000007b1d */ /* 0x000fe20000010000 */
[----:B------:R-:W-:-:S02]  /*15ba0*/  F2FP.F16.F32.PACK_AB R132, R197, R198 ;  /* 0x000000c6c584723e */ /* 0x000fc400000000ff */
[----:B------:R-:W-:Y:S02]  /*15bb0*/  F2FP.F16.F32.PACK_AB R133, R133, R90 ;  /* 0x0000005a8585723e */ /* 0x000fe400000000ff */
[----:B------:R-:W-:-:S03]  /*15bc0*/  F2FP.F16.F32.PACK_AB R134, R73, R72 ;  /* 0x000000484986723e */ /* 0x000fc600000000ff */
[----:B------:R-:W4:Y:S01]  /*15bd0*/  LDC R197, c[0x0][0x278] ;  /* 0x00009e00ffc57b82 */ /* 0x000f220000000800 */
[----:B------:R-:W5:Y:S01]  /*15be0*/  LDS.128 R128, [R24] ;  /* 0x0000000018807984 */ /* 0x000f620000000c00 */
[----:B------:R-:W-:-:S06]  /*15bf0*/  F2FP.F16.F32.PACK_AB R135, R226, R224 ;  /* 0x000000e0e287723e */ /* 0x000fcc00000000ff */
[----:B------:R-:W-:Y:S06]  /*15c00*/  BAR.SYNC.DEFER_BLOCKING 0x0 ;  /* 0x0000000000007b1d */ /* 0x000fec0000010000 */
[----:B------:R-:W-:Y:S02]  /*15c10*/  STSM.16.M88.4 [R138], R132 ;  /* 0x000000848a007844 */ /* 0x000fe40000000200 */
[----:B------:R-:W-:Y:S01]  /*15c20*/  BAR.SYNC.DEFER_BLOCKING 0x0 ;  /* 0x0000000000007b1d */ /* 0x000fe20000010000 */
[----:B------:R-:W-:Y:S02]  /*15c30*/  F2FP.F16.F32.PACK_AB R141, R141, R91 ;  /* 0x0000005b8d8d723e */ /* 0x000fe400000000ff */
[----:B------:R-:W-:-:S03]  /*15c40*/  F2FP.F16.F32.PACK_AB R142, R77, R76 ;  /* 0x0000004c4d8e723e */ /* 0x000fc600000000ff */
[----:B------:R-:W5:Y:S01]  /*15c50*/  LDS.128 R132, [R24] ;  /* 0x0000000018847984 */ /* 0x000f620000000c00 */
[----:B------:R-:W-:Y:S02]  /*15c60*/  F2FP.F16.F32.PACK_AB R143, R229, R227 ;  /* 0x000000e3e58f723e */ /* 0x000fe400000000ff */
[----:B------:R-:W-:Y:S01]  /*15c70*/  F2FP.F16.F32.PACK_AB R148, R148, R149 ;  /* 0x000000959494723e */ /* 0x000fe200000000ff */
[----:B------:R-:W-:Y:S01]  /*15c80*/  BAR.SYNC.DEFER_BLOCKING 0x0 ;  /* 0x0000000000007b1d */ /* 0x000fe20000010000 */
[----:B------:R-:W-:Y:S02]  /*15c90*/  F2FP.F16.F32.PACK_AB R146, R81, R80 ;  /* 0x000000505192723e */ /* 0x000fe400000000ff */
[----:B------:R-:W-:Y:S02]  /*15ca0*/  F2FP.F16.F32.PACK_AB R144, R187, R188 ;  /* 0x000000bcbb90723e */ /* 0x000fe400000000ff */
[----:B------:R-:W-:-:S03]  /*15cb0*/  F2FP.F16.F32.PACK_AB R149, R82, R83 ;  /* 0x000000535295723e */ /* 0x000fc600000000ff */
[----:B------:R-:W1:Y:S01]  /*15cc0*/  LDC R187, c[0x0][0x278] ;  /* 0x00009e00ffbb7b82 */ /* 0x000e620000000800 */
[----:B------:R-:W-:Y:S02]  /*15cd0*/  F2FP.F16.F32.PACK_AB R145, R86, R87 ;  /* 0x000000575691723e */ /* 0x000fe400000000ff */
[----:B------:R-:W-:Y:S02]  /*15ce0*/  F2FP.F16.F32.PACK_AB R147, R231, R230 ;  /* 0x000000e6e793723e */ /* 0x000fe400000000ff */
[----:B------:R-:W-:Y:S02]  /*15cf0*/  F2FP.F16.F32.PACK_AB R150, R85, R84 ;  /* 0x000000545596723e */ /* 0x000fe400000000ff */
[----:B------:R-:W-:Y:S02]  /*15d00*/  F2FP.F16.F32.PACK_AB R151, R233, R232 ;  /* 0x000000e8e997723e */ /* 0x000fe400000000ff */
[----:B------:R-:W-:Y:S02]  /*15d10*/  F2FP.F16.F32.PACK_AB R69, R66, R67 ;  /* 0x000000434245723e */ /* 0x000fe400000000ff */
[----:B------:R-:W-:-:S02]  /*15d20*/  F2FP.F16.F32.PACK_AB R64, R170, R171 ;  /* 0x000000abaa40723e */ /* 0x000fc400000000ff */
[----:B------:R-:W-:Y:S02]  /*15d30*/  F2FP.F16.F32.PACK_AB R65, R70, R71 ;  /* 0x000000474641723e */ /* 0x000fe400000000ff */
[----:B------:R-:W-:Y:S02]  /*15d40*/  F2FP.F16.F32.PACK_AB R68, R168, R169 ;  /* 0x000000a9a844723e */ /* 0x000fe400000000ff */
[----:B------:R-:W-:Y:S01]  /*15d50*/  F2FP.F16.F32.PACK_AB R61, R58, R59 ;  /* 0x0000003b3a3d723e */ /* 0x000fe200000000ff */
[----:B------:R0:W-:Y:S01]  /*15d60*/  STSM.16.M88.4 [R138], R140 ;  /* 0x0000008c8a007844 */ /* 0x0001e20000000200 */
[----:B------:R-:W-:Y:S01]  /*15d70*/  F2FP.F16.F32.PACK_AB R77, R74, R75 ;  /* 0x0000004b4a4d723e */ /* 0x000fe200000000ff */
[----:B------:R-:W3:Y:S08]  /*15d80*/  LDC R169, c[0x0][0x278] ;  /* 0x00009e00ffa97b82 */ /* 0x000ef00000000800 */
[----:B------:R-:W-:Y:S01]  /*15d90*/  BAR.SYNC.DEFER_BLOCKING 0x0 ;  /* 0x0000000000007b1d */ /* 0x000fe20000010000 */
[----:B------:R-:W-:-:S02]  /*15da0*/  F2FP.F16.F32.PACK_AB R72, R179, R180 ;  /* 0x000000b4b348723e */ /* 0x000fc400000000ff */
[----:B------:R-:W-:Y:S02]  /*15db0*/  F2FP.F16.F32.PACK_AB R74, R89, R88 ;  /* 0x00000058594a723e */ /* 0x000fe400000000ff */
[----:B------:R-:W-:-:S03]  /*15dc0*/  F2FP.F16.F32.PACK_AB R73, R78, R79 ;  /* 0x0000004f4e49723e */ /* 0x000fc600000000ff */
[----:B------:R-:W4:Y:S01]  /*15dd0*/  LDC R171, c[0x0][0x278] ;  /* 0x00009e00ffab7b82 */ /* 0x000f220000000800 */
        /* <DEDUP_REMOVED lines=9> */
[----:B------:R-:W5:Y:S01]  /*15e70*/  LDS.128 R80, [R24] ;  /* 0x0000000018507984 */ /* 0x000f620000000c00 */
[----:B------:R-:W-:Y:S01]  /*15e80*/  F2FP.F16.F32.PACK_AB R75, R235, R234 ;  /* 0x000000eaeb4b723e */ /* 0x000fe200000000ff */
[----:B------:R-:W1:Y:S08]  /*15e90*/  LDC.64 R136, c[0x0][0x228] ;  /* 0x00008a00ff887b82 */ /* 0x000e700000000a00 */
        /* <DEDUP_REMOVED lines=11> */
[----:B------:R-:W-:Y:S01]  /*15f50*/  F2FP.F16.F32.PACK_AB R40, R11, R40 ;  /* 0x000000280b28723e */ /* 0x000fe200000000ff */
[----:B------:R-:W5:Y:S01]  /*15f60*/  S2R R190, SR_CTAID.X ;  /* 0x0000000000be7919 */ /* 0x000f620000002500 */
[----:B------:R-:W-:Y:S01]  /*15f70*/  F2FP.F16.F32.PACK_AB R63, R247, R246 ;  /* 0x000000f6f73f723e */ /* 0x000fe200000000ff */
[----:B------:R-:W1:Y:S01]  /*15f80*/  LDC R161, c[0x0][0x278] ;  /* 0x00009e00ffa17b82 */ /* 0x000e620000000800 */
[----:B------:R3:W-:Y:S07]  /*15f90*/  STSM.16.M88.4 [R138], R144 ;  /* 0x000000908a007844 */ /* 0x0007ee0000000200 */
[----:B------:R-:W-:Y:S01]  /*15fa0*/  BAR.SYNC.DEFER_BLOCKING 0x0 ;  /* 0x0000000000007b1d */ /* 0x000fe20000010000 */
[----:B------:R-:W-:-:S02]  /*15fb0*/  F2FP.F16.F32.PACK_AB R95, R218, R252 ;  /* 0x000000fcda5f723e */ /* 0x000fc400000000ff */
[----:B------:R-:W-:Y:S02]  /*15fc0*/  F2FP.F16.F32.PACK_AB R50, R172, R167 ;  /* 0x000000a7ac32723e */ /* 0x000fe400000000ff */
[----:B------:R-:W-:-:S03]  /*15fd0*/  F2FP.F16.F32.PACK_AB R51, R249, R248 ;  /* 0x000000f8f933723e */ /* 0x000fc600000000ff */
[----:B------:R-:W1:Y:S01]  /*15fe0*/  LDC R170, c[0x0][0x278] ;  /* 0x00009e00ffaa7b82 */ /* 0x000e620000000800 */
[----:B------:R-:W5:Y:S01]  /*15ff0*/  LDL.LU R218, [R1+0x4fc] ;  /* 0x0004fc0001da7983 */ /* 0x000f620000300800 */
[----:B------:R-:W-:Y:S02]  /*16000*/  F2FP.F16.F32.PACK_AB R93, R46, R47 ;  /* 0x0000002f2e5d723e */ /* 0x000fe400000000ff */
[----:B------:R-:W-:Y:S02]  /*16010*/  F2FP.F16.F32.PACK_AB R54, R174, R173 ;  /* 0x000000adae36723e */ /* 0x000fe400000000ff */
[----:B------:R-:W-:Y:S01]  /*16020*/  F2FP.F16.F32.PACK_AB R55, R251, R250 ;  /* 0x000000fafb37723e */ /* 0x000fe200000000ff */
[----:B------:R-:W4:Y:S01]  /*16030*/  S2R R198, SR_CTAID.Y ;  /* 0x0000000000c67919 */ /* 0x000f220000002600 */
[----:B0-----:R-:W-:Y:S01]  /*16040*/  F2FP.F16.F32.PACK_AB R143, R3, R4 ;  /* 0x00000004038f723e */ /* 0x001fe200000000ff */
[----:B------:R-:W0:Y:S01]  /*16050*/  LDC R227, c[0x0][0x278] ;  /* 0x00009e00ffe37b82 */ /* 0x000e220000000800 */
[----:B------:R-:W0:Y:S01]  /*16060*/  LDS.128 R84, [R24] ;  /* 0x0000000018547984 */ /* 0x000e220000000c00 */
[----:B--2---:R-:W-:-:S06]  /*16070*/  F2FP.F16.F32.PACK_AB R47, R6, R225 ;  /* 0x000000e1062f723e */ /* 0x004fcc00000000ff */
[----:B------:R-:W2:Y:S08]  /*16080*/  LDC R231, c[0x0][0x278] ;  /* 0x00009e00ffe77b82 */ /* 0x000eb00000000800 */
[----:B------:R-:W-:Y:S01]  /*16090*/  BAR.SYNC.DEFER_BLOCKING 0x0 ;  /* 0x0000000000007b1d */ /* 0x000fe20000010000 */
[----:B------:R-:W-:Y:S02]  /*160a0*/  F2FP.F16.F32.PACK_AB R92, R27, R45 ;  /* 0x0000002d1b5c723e */ /* 0x000fe400000000ff */
[----:B------:R-:W-:-:S02]  /*160b0*/  F2FP.F16.F32.PACK_AB R94, R176, R175 ;  /* 0x000000afb05e723e */ /* 0x000fc400000000ff */
[----:B------:R-:W-:-:S03]  /*160c0*/  F2FP.F16.F32.PACK_AB R46, R182, R181 ;  /* 0x000000b5b62e723e */ /* 0x000fc600000000ff */
[----:B------:R-:W4:Y:S01]  /*160d0*/  LDC.64 R26, c[0x0][0x270] ;  /* 0x00009c00ff1a7b82 */ /* 0x000f220000000a00 */
[----:B------:R-:W2:Y:S04]  /*160e0*/  LDL.LU R225, [R1+0x4f8] ;  /* 0x0004f80001e17983 */ /* 0x000ea80000300800 */
[----:B------:R-:W2:Y:S01]  /*160f0*/  LDL.LU R6, [R1+0x228] ;  /* 0x0002280001067983 */ /* 0x000ea20000300800 */
[----:B------:R-:W-:Y:S02]  /*16100*/  F2FP.F16.F32.PACK_AB R140, R25, R41 ;  /* 0x00000029198c723e */ /* 0x000fe400000000ff */
[----:B------:R-:W0:Y:S01]  /*16110*/  LDC R229, c[0x0][0x278] ;  /* 0x00009e00ffe57b82 */ /* 0x000e220000000800 */
[----:B------:R-:W2:Y:S04]  /*16120*/  LDL.LU R3, [R1+0x4f4] ;  /* 0x0004f40001037983 */ /* 0x000ea80000300800 */
[----:B------:R-:W2:Y:S01]  /*16130*/  LDL.LU R4, [R1+0x4f0] ;  /* 0x0004f00001047983 */ /* 0x000ea20000300800 */
[----:B------:R-:W-:-:S02]  /*16140*/  F2FP.F16.F32.PACK_AB R141, R38, R39 ;  /* 0x00000027268d723e */ /* 0x000fc400000000ff */
[----:B------:R-:W0:Y:S01]  /*16150*/  LDC R233, c[0x0][0x278] ;  /* 0x00009e00ffe97b82 */ /* 0x000e220000000800 */
[----:B------:R1:W-:Y:S07]  /*16160*/  STSM.16.M88.4 [R138], R148 ;  /* 0x000000948a007844 */ /* 0x0003ee0000000200 */
[----:B------:R-:W-:Y:S01]  /*16170*/  BAR.SYNC.DEFER_BLOCKING 0x0 ;  /* 0x0000000000007b1d */ /* 0x000fe20000010000 */
[----:B------:R-:W-:Y:S02]  /*16180*/  F2FP.F16.F32.PACK_AB R45, R42, R43 ;  /* 0x0000002b2a2d723e */ /* 0x000fe400000000ff */
[----:B------:R-:W-:-:S02]  /*16190*/  F2FP.F16.F32.PACK_AB R142, R184, R183 ;  /* 0x000000b7b88e723e */ /* 0x000fc400000000ff */
[----:B---3--:R-:W-:Y:S01]  /*161a0*/  F2FP.F16.F32.PACK_AB R145, R22, R23 ;  /* 0x000000171691723e */ /* 0x008fe200000000ff */
[----:B------:R-:W-:Y:S01]  /*161b0*/  IMAD R169, R169, 0x34, RZ ;  /* 0x00000034a9a97824 */ /* 0x000fe200078e02ff */
[----:B------:R-:W-:Y:S01]  /*161c0*/  F2FP.F16.F32.PACK_AB R144, R33, R7 ;  /* 0x000000072190723e */ /* 0x000fe200000000ff */
[----:B------:R-:W3:Y:S01]  /*161d0*/  LDC R165, c[0x0][0x278] ;  /* 0x00009e00ffa57b82 */ /* 0x000ee20000000800 */
[----:B------:R-:W-:Y:S02]  /*161e0*/  F2FP.F16.F32.PACK_AB R146, R192, R189 ;  /* 0x000000bdc092723e */ /* 0x000fe400000000ff */
[----:B------:R-:W-:Y:S02]  /*161f0*/  F2FP.F16.F32.PACK_AB R156, R32, R9 ;  /* 0x00000009209c723e */ /* 0x000fe400000000ff */
[----:B------:R-:W-:Y:S02]  /*16200*/  F2FP.F16.F32.PACK_AB R157, R152, R139 ;  /* 0x0000008b989d723e */ /* 0x000fe400000000ff */
[----:B------:R-:W-:Y:S01]  /*16210*/  F2FP.F16.F32.PACK_AB R158, R200, R199 ;  /* 0x000000c7c89e723e */ /* 0x000fe200000000ff */
[----:B------:R-:W0:Y:S01]  /*16220*/  LDC R139, c[0x0][0x278] ;  /* 0x00009e00ff8b7b82 */ /* 0x000e220000000800 */
[----:B------:R-:W0:Y:S01]  /*16230*/  LDS.128 R88, [R24] ;  /* 0x0000000018587984 */ /* 0x000e220000000c00 */
[----:B------:R-:W-:-:S06]  /*16240*/  F2FP.F16.F32.PACK_AB R43, R0, R2 ;  /* 0x00000002002b723e */ /* 0x000fcc00000000ff */
[----:B------:R-:W0:Y:S08]  /*16250*/  LDC R167, c[0x0][0x278] ;  /* 0x00009e00ffa77b82 */ /* 0x000e300000000800 */
[----:B------:R-:W-:Y:S01]  /*16260*/  BAR.SYNC.DEFER_BLOCKING 0x0 ;  /* 0x0000000000007b1d */ /* 0x000fe20000010000 */
[----:B------:R-:W-:Y:S02]  /*16270*/  F2FP.F16.F32.PACK_AB R41, R34, R35 ;  /* 0x000000232229723e */ /* 0x000fe400000000ff */
[----:B------:R-:W-:-:S02]  /*16280*/  F2FP.F16.F32.PACK_AB R42, R186, R185 ;  /* 0x000000b9ba2a723e */ /* 0x000fc400000000ff */
[----:B-1----:R-:W-:-:S03]  /*16290*/  F2FP.F16.F32.PACK_AB R149, R20, R21 ;  /* 0x000000151495723e */ /* 0x002fc600000000ff */
[----:B------:R-:W1:Y:S01]  /*162a0*/  LDC R163, c[0x0][0x278] ;  /* 0x00009e00ffa37b82 */ /* 0x000e620000000800 */
[----:B------:R-:W3:Y:S04]  /*162b0*/  LDL.LU R0, [R1+0x4ec] ;  /* 0x0004ec0001007983 */ /* 0x000ee80000300800 */
[----:B------:R-:W3:Y:S01]  /*162c0*/  LDL.LU R2, [R1+0x4e8] ;  /* 0x0004e80001027983 */ /* 0x000ee20000300800 */
[----:B------:R-:W-:Y:S02]  /*162d0*/  F2FP.F16.F32.PACK_AB R148, R10, R37 ;  /* 0x000000250a94723e */ /* 0x000fe400000000ff */
[----:B------:R-:W1:Y:S01]  /*162e0*/  LDC.64 R172, c[0x0][0x270] ;  /* 0x00009c00ffac7b82 */ /* 0x000e620000000a00 */
[----:B------:R-:W-:Y:S01]  /*162f0*/  F2FP.F16.F32.PACK_AB R150, R196, R193 ;  /* 0x000000c1c496723e */ /* 0x000fe200000000ff */
[----:B----4-:R-:W-:-:S02]  /*16300*/  IMAD R7, R198, R26, RZ ;  /* 0x0000001ac6077224 */ /* 0x010fc400078e02ff */
[----:B------:R-:W-:-:S04]  /*16310*/  IMAD R25, R153, 0x6, RZ ;  /* 0x0000000699197824 */ /* 0x000fc800078e02ff */
[----:B------:R-:W4:Y:S01]  /*16320*/  LDC R179, c[0x0][0x278] ;  /* 0x00009e00ffb37b82 */ /* 0x000f220000000800 */
[----:B------:R-:W-:Y:S07]  /*16330*/  STSM.16.M88.4 [R138], R72 ;  /* 0x000000488a007844 */ /* 0x000fee0000000200 */
[----:B------:R-:W-:Y:S08]  /*16340*/  BAR.SYNC.DEFER_BLOCKING 0x0 ;  /* 0x0000000000007b1d */ /* 0x000ff00000010000 */
[----:B------:R-:W4:Y:S08]  /*16350*/  LDC R177, c[0x0][0x278] ;  /* 0x00009e00ffb17b82 */ /* 0x000f300000000800 */
[----:B------:R-:W4:Y:S08]  /*16360*/  LDC R181, c[0x0][0x278] ;  /* 0x00009e00ffb57b82 */ /* 0x000f300000000800 */
[----:B------:R-:W4:Y:S01]  /*16370*/  LDC R245, c[0x0][0x278] ;  /* 0x00009e00fff57b82 */ /* 0x000f220000000800 */
[----:B------:R-:W4:Y:S07]  /*16380*/  LDS.128 R72, [R24] ;  /* 0x0000000018487984 */ /* 0x000f2e0000000c00 */
[----:B------:R-:W-:Y:S08]  /*16390*/  BAR.SYNC.DEFER_BLOCKING 0x0 ;  /* 0x0000000000007b1d */ /* 0x000ff00000010000 */
[----:B------:R-:W4:Y:S08]  /*163a0*/  LDC R175, c[0x0][0x278] ;  /* 0x00009e00ffaf7b82 */ /* 0x000f300000000800 */
[----:B------:R-:W4:Y:S08]  /*163b0*/  LDC R176, c[0x0][0x278] ;  /* 0x00009e00ffb07b82 */ /* 0x000f300000000800 */
[----:B------:R-:W4:Y:S01]  /*163c0*/  LDC R178, c[0x0][0x278] ;  /* 0x00009e00ffb27b82 */ /* 0x000f220000000800 */
[----:B------:R-:W-:Y:S07]  /*163d0*/  STSM.16.M88.4 [R138], R76 ;  /* 0x0000004c8a007844 */ /* 0x000fee0000000200 */
[----:B------:R-:W-:Y:S08]  /*163e0*/  BAR.SYNC.DEFER_BLOCKING 0x0 ;  /* 0x0000000000007b1d */ /* 0x000ff00000010000 */
[----:B------:R-:W4:Y:S01]  /*163f0*/  LDC R180, c[0x0][0x278] ;  /* 0x00009e00ffb47b82 */ /* 0x000f220000000800 */
[----:B------:R-:W-:-:S07]  /*16400*/  PRMT R188, R113, 0x7632, R188 ;  /* 0x0000763271bc7816 */ /* 0x000fce00000000bc */
        /* <DEDUP_REMOVED lines=9> */
[----:B------:R-:W4:Y:S08]  /*164a0*/  LDC R249, c[0x0][0x278] ;  /* 0x00009e00fff97b82 */ /* 0x000f300000000800 */
[----:B------:R-:W4:Y:S08]  /*164b0*/  LDC R247, c[0x0][0x278] ;  /* 0x00009e00fff77b82 */ /* 0x000f300000000800 */
[----:B------:R-:W4:Y:S01]  /*164c0*/  LDC R251, c[0x0][0x278] ;  /* 0x00009e00fffb7b82 */ /* 0x000f220000000800 */
[----:B------:R-:W4:Y:S07]  /*164d0*/  LDS.128 R64, [R24] ;  /* 0x0000000018407984 */ /* 0x000f2e0000000c00 */
[----:B------:R-:W-:Y:S01]  /*164e0*/  BAR.SYNC.DEFER_BLOCKING 0x0 ;  /* 0x0000000000007b1d */ /* 0x000fe20000010000 */
[----:B-----5:R-:W-:-:S05]  /*164f0*/  F2FP.F16.F32.PACK_AB R147, R218, R223 ;  /* 0x000000dfda93723e */ /* 0x020fca00000000ff */
[----:B------:R-:W-:Y:S01]  /*16500*/  STSM.16.M88.4 [R138], R68 ;  /* 0x000000448a007844 */ /* 0x000fe20000000200 */
[----:B--2---:R-:W-:Y:S01]  /*16510*/  F2FP.F16.F32.PACK_AB R151, R6, R225 ;  /* 0x000000e10697723e */ /* 0x004fe200000000ff */
[----:B------:R-:W-:Y:S01]  /*16520*/  BAR.SYNC.DEFER_BLOCKING 0x0 ;  /* 0x0000000000007b1d */ /* 0x000fe20000010000 */
[----:B------:R-:W-:Y:S01]  /*16530*/  F2FP.F16.F32.PACK_AB R159, R4, R3 ;  /* 0x00000003049f723e */ /* 0x000fe200000000ff */
[----:B---3--:R-:W-:Y:S01]  /*16540*/  IMAD R165, R165, 0x46, RZ ;  /* 0x00000046a5a57824 */ /* 0x008fe200078e02ff */
[C---:B------:R-:W-:Y:S01]  /*16550*/  SHF.L.U32 R9, R7.reuse, 0x1, RZ ;  /* 0x0000000107097819 */ /* 0x040fe200000006ff */
[----:B------:R-:W-:-:S04]  /*16560*/  IMAD.HI R10, R7, 0x2, RZ ;  /* 0x00000002070a7827 */ /* 0x000fc800078e02ff */
[----:B------:R-:W2:Y:S01]  /*16570*/  LDC R183, c[0x0][0x278] ;  /* 0x00009e00ffb77b82 */ /* 0x000ea20000000800 */
[----:B------:R-:W3:Y:S01]  /*16580*/  LDL.LU R218, [R1+0x4e4] ;  /* 0x0004e40001da7983 */ /* 0x000ee20000300800 */
[----:B------:R-:W5:Y:S01]  /*16590*/  S2R R6, SR_TID.X ;  /* 0x0000000000067919 */ /* 0x000f620000002100 */
[----:B0-----:R-:W-:Y:S02]  /*165a0*/  IMAD R167, R167, 0x44, RZ ;  /* 0x00000044a7a77824 */ /* 0x001fe400078e02ff */
[----:B-1----:R-:W-:-:S03]  /*165b0*/  IMAD R163, R163, 0x48, RZ ;  /* 0x00000048a3a37824 */ /* 0x002fc600078e02ff */
[----:B------:R-:W0:Y:S01]  /*165c0*/  LDC R185, c[0x0][0x278] ;  /* 0x00009e00ffb97b82 */ /* 0x000e220000000800 */
[----:B------:R-:W-:Y:S01]  /*165d0*/  IMAD R172, R198, R172, RZ ;  /* 0x000000acc6ac7224 */ /* 0x000fe200078e02ff */
[----:B------:R-:W3:Y:S04]  /*165e0*/  LDL.LU R223, [R1+0x4e0] ;  /* 0x0004e00001df7983 */ /* 0x000ee80000300800 */
[----:B------:R-:W1:Y:S02]  /*165f0*/  LDS.128 R68, [R24] ;  /* 0x0000000018447984 */ /* 0x000e640000000c00 */
[----:B------:R-:W1:Y:S08]  /*16600*/  LDC R184, c[0x0][0x278] ;  /* 0x00009e00ffb87b82 */ /* 0x000e700000000800 */
[----:B------:R-:W-:Y:S08]  /*16610*/  BAR.SYNC.DEFER_BLOCKING 0x0 ;  /* 0x0000000000007b1d */ /* 0x000ff00000010000 */
[----:B------:R-:W1:Y:S08]  /*16620*/  LDC R189, c[0x0][0x278] ;  /* 0x00009e00ffbd7b82 */ /* 0x000e700000000800 */
[----:B------:R-:W1:Y:S01]  /*16630*/  LDC R193, c[0x0][0x278] ;  /* 0x00009e00ffc17b82 */ /* 0x000e620000000800 */
[----:B-----5:R-:W-:-:S07]  /*16640*/  LOP3.LUT R194, R6, 0x7f, RZ, 0xc0, !PT ;  /* 0x0000007f06c27812 */ /* 0x020fce00078ec0ff */
[----:B------:R-:W5:Y:S01]  /*16650*/  LDC R186, c[0x0][0x278] ;  /* 0x00009e00ffba7b82 */ /* 0x000f620000000800 */
[----:B------:R-:W-:Y:S01]  /*16660*/  SHF.L.U32 R172, R172, 0x1, RZ ;  /* 0x00000001acac7819 */ /* 0x000fe200000006ff */
[----:B------:R-:W-:Y:S06]  /*16670*/  STSM.16.M88.4 [R138], R56 ;  /* 0x000000388a007844 */ /* 0x000fec0000000200 */
[----:B------:R-:W-:Y:S08]  /*16680*/  BAR.SYNC.DEFER_BLOCKING 0x0 ;  /* 0x0000000000007b1d */ /* 0x000ff00000010000 */
[----:B------:R-:W5:Y:S01]  /*16690*/  LDC R199, c[0x0][0x278] ;  /* 0x00009e00ffc77b82 */ /* 0x000f620000000800 */
[----:B----4-:R-:W-:Y:S01]  /*166a0*/  IMAD R249, R249, 0xe2, RZ ;  /* 0x000000e2f9f97824 */ /* 0x010fe200078e02ff */
[----:B------:R-:W4:Y:S01]  /*166b0*/  LDL.LU R225, [R1+0x4dc] ;  /* 0x0004dc0001e17983 */ /* 0x000f220000300800 */
[----:B------:R-:W-:Y:S01]  /*166c0*/  LEA R190, R190, R194, 0x7 ;  /* 0x000000c2bebe7211 */ /* 0x000fe200078e38ff */
[----:B------:R-:W-:-:S02]  /*166d0*/  IMAD R247, R247, 0xe4, RZ ;  /* 0x000000e4f7f77824 */ /* 0x000fc400078e02ff */
[----:B------:R-:W-:Y:S01]  /*166e0*/  IMAD R251, R251, 0xe8, RZ ;  /* 0x000000e8fbfb7824 */ /* 0x000fe200078e02ff */
[----:B------:R-:W3:Y:S04]  /*166f0*/  LDL.LU R4, [R1+0x4d8] ;  /* 0x0004d80001047983 */ /* 0x000ee80000300800 */
[----:B------:R-:W4:Y:S01]  /*16700*/  LDS.128 R56, [R24] ;  /* 0x0000000018387984 */ /* 0x000f220000000c00 */
[----:B------:R-:W-:Y:S01]  /*16710*/  BAR.SYNC.DEFER_BLOCKING 0x0 ;  /* 0x0000000000007b1d */ /* 0x000fe20000010000 */
[----:B------:R-:W-:-:S07]  /*16720*/  IMAD R11, R190, R27, RZ ;  /* 0x0000001bbe0b7224 */ /* 0x000fce00078e02ff */
[----:B------:R-:W2:Y:S01]  /*16730*/  LDC R27, c[0x0][0x278] ;  /* 0x00009e00ff1b7b82 */ /* 0x000ea20000000800 */
[----:B------:R-:W-:Y:S01]  /*16740*/  IMAD R173, R190, R173, RZ ;  /* 0x000000adbead7224 */ /* 0x000fe200078e02ff */
[----:B------:R-:W3:Y:S04]  /*16750*/  LDL.LU R3, [R1+0x4d4] ;  /* 0x0004d40001037983 */ /* 0x000ee80000300800 */
[----:B------:R-:W-:Y:S02]  /*16760*/  STSM.16.M88.4 [R138], R60 ;  /* 0x0000003c8a007844 */ /* 0x000fe40000000200 */
[----:B------:R-:W-:Y:S06]  /*16770*/  BAR.SYNC.DEFER_BLOCKING 0x0 ;  /* 0x0000000000007b1d */ /* 0x000fec0000010000 */
[----:B------:R-:W4:Y:S02]  /*16780*/  LDS.128 R60, [R24] ;  /* 0x00000000183c7984 */ /* 0x000f240000000c00 */
[----:B------:R-:W-:Y:S06]  /*16790*/  BAR.SYNC.DEFER_BLOCKING 0x0 ;  /* 0x0000000000007b1d */ /* 0x000fec0000010000 */
[----:B------:R-:W-:Y:S02]  /*167a0*/  STSM.16.M88.4 [R138], R48 ;  /* 0x000000308a007844 */ /* 0x000fe40000000200 */
[----:B------:R-:W-:Y:S06]  /*167b0*/  BAR.SYNC.DEFER_BLOCKING 0x0 ;  /* 0x0000000000007b1d */ /* 0x000fec0000010000 */
[----:B------:R-:W4:Y:S02]  /*167c0*/  LDS.128 R48, [R24] ;  /* 0x0000000018307984 */ /* 0x000f240000000c00 */
[----:B------:R-:W-:Y:S06]  /*167d0*/  BAR.SYNC.DEFER_BLOCKING 0x0 ;  /* 0x0000000000007b1d */ /* 0x000fec0000010000 */
[----:B------:R-:W-:Y:S02]  /*167e0*/  STSM.16.M88.4 [R138], R52 ;  /* 0x000000348a007844 */ /* 0x000fe40000000200 */
[----:B------:R-:W-:Y:S06]  /*167f0*/  BAR.SYNC.DEFER_BLOCKING 0x0 ;  /* 0x0000000000007b1d */ /* 0x000fec0000010000 */
[----:B------:R-:W3:Y:S02]  /*16800*/  LDS.128 R52, [R24] ;  /* 0x0000000018347984 */ /* 0x000ee40000000c00 */
        /* <DEDUP_REMOVED lines=17> */
[----:B------:R0:W-:Y:S02]  /*16920*/  STSM.16.M88.4 [R138], R144 ;  /* 0x000000908a007844 */ /* 0x0001e40000000200 */
[----:B------:R-:W-:Y:S06]  /*16930*/  BAR.SYNC.DEFER_BLOCKING 0x0 ;  /* 0x0000000000007b1d */ /* 0x000fec0000010000 */
[----:B------:R-:W3:Y:S02]  /*16940*/  LDS.128 R40, [R24] ;  /* 0x0000000018287984 */ /* 0x000ee40000000c00 */
[----:B------:R-:W-:Y:S06]  /*16950*/  BAR.SYNC.DEFER_BLOCKING 0x0 ;  /* 0x0000000000007b1d */ /* 0x000fec0000010000 */
[----:B------:R1:W-:Y:S02]  /*16960*/  STSM.16.M88.4 [R138], R148 ;  /* 0x000000948a007844 */ /* 0x0003e40000000200 */
[----:B------:R-:W-:Y:S01]  /*16970*/  BAR.SYNC.DEFER_BLOCKING 0x0 ;  /* 0x0000000000007b1d */ /* 0x000fe20000010000 */
[----:B0-----:R-:W-:-:S02]  /*16980*/  F2FP.F16.F32.PACK_AB R144, R5, R36 ;  /* 0x000000240590723e */ /* 0x001fc400000000ff */
[----:B------:R-:W-:Y:S02]  /*16990*/  F2FP.F16.F32.PACK_AB R145, R162, R155 ;  /* 0x0000009ba291723e */ /* 0x000fe400000000ff */
[----:B------:R-:W-:-:S03]  /*169a0*/  F2FP.F16.F32.PACK_AB R146, R202, R201 ;  /* 0x000000c9ca92723e */ /* 0x000fc600000000ff */
[----:B------:R-:W0:Y:S01]  /*169b0*/  LDC R155, c[0x0][0x278] ;  /* 0x00009e00ff9b7b82 */ /* 0x000e220000000800 */
[----:B------:R-:W-:Y:S02]  /*169c0*/  F2FP.F16.F32.PACK_AB R147, R2, R0 ;  /* 0x000000000293723e */ /* 0x000fe400000000ff */
[----:B------:R-:W-:-:S05]  /*169d0*/  SHF.L.U32 R6, R11, 0x1, RZ ;  /* 0x000000010b067819 */ /* 0x000fca00000006ff */
[----:B-1----:R-:W1:Y:S01]  /*169e0*/  LDC R149, c[0x0][0x278] ;  /* 0x00009e00ff957b82 */ /* 0x002e620000000800 */
[----:B------:R-:W-:-:S07]  /*169f0*/  PRMT R148, R13, 0x7632, R148 ;  /* 0x000076320d947816 */ /* 0x000fce0000000094 */
[----:B------:R-:W5:Y:S01]  /*16a00*/  LDC R151, c[0x0][0x278] ;  /* 0x00009e00ff977b82 */ /* 0x000f620000000800 */
[----:B------:R-:W3:Y:S07]  /*16a10*/  LDS.128 R32, [R24] ;  /* 0x0000000018207984 */ /* 0x000eee0000000c00 */
[----:B------:R-:W-:Y:S01]  /*16a20*/  BAR.SYNC.DEFER_BLOCKING 0x0 ;  /* 0x0000000000007b1d */ /* 0x000fe20000010000 */
[----:B------:R-:W-:Y:S02]  /*16a30*/  SHF.L.U32 R5, R153, 0x1, RZ ;  /* 0x0000000199057819 */ /* 0x000fe400000006ff */
[----:B------:R-:W-:Y:S01]  /*16a40*/  PRMT R150, R15, 0x7632, R150 ;  /* 0x000076320f967816 */ /* 0x000fe20000000096 */
[----:B0-----:R-:W-:Y:S01]  /*16a50*/  IMAD R155, R155, 0x1a, RZ ;  /* 0x0000001a9b9b7824 */ /* 0x001fe200078e02ff */
[----:B------:R-:W-:-:S03]  /*16a60*/  SHF.L.U32 R173, R173, 0x1, RZ ;  /* 0x00000001adad7819 */ /* 0x000fc600000006ff */
[----:B------:R-:W0:Y:S01]  /*16a70*/  LDC R201, c[0x0][0x278] ;  /* 0x00009e00ffc97b82 */ /* 0x000e220000000800 */
[----:B------:R-:W3:Y:S01]  /*16a80*/  LDL.LU R2, [R1+0x4d0] ;  /* 0x0004d00001027983 */ /* 0x000ee20000300800 */
[----:B------:R-:W-:Y:S01]  /*16a90*/  IMAD.HI R11, R11, 0x2, RZ ;  /* 0x000000020b0b7827 */ /* 0x000fe200078e02ff */
[----:B------:R-:W-:Y:S02]  /*16aa0*/  IADD3 R6, P3, P5, R6, R136, R9 ;  /* 0x0000008806067210 */ /* 0x000fe40007d7e009 */
[----:B------:R-:W3:Y:S04]  /*16ab0*/  LDL.LU R0, [R1+0x4cc] ;  /* 0x0004cc0001007983 */ /* 0x000ee80000300800 */
[----:B------:R2:W-:Y:S01]  /*16ac0*/  STSM.16.M88.4 [R138], R156 ;  /* 0x0000009c8a007844 */ /* 0x0005e20000000200 */
[----:B------:R-:W-:Y:S01]  /*16ad0*/  BAR.SYNC.DEFER_BLOCKING 0x0 ;  /* 0x0000000000007b1d */ /* 0x000fe20000010000 */
[----:B------:R-:W-:Y:S01]  /*16ae0*/  IADD3.X R7, R11, R137, R10, P3, P5 ;  /* 0x000000890b077210 */ /* 0x000fe20001fea40a */
[----:B------:R-:W-:Y:S01]  /*16af0*/  IMAD R9, R153, 0x3, RZ ;  /* 0x0000000399097824 */ /* 0x000fe200078e02ff */
[----:B------:R-:W-:-:S05]  /*16b00*/  IADD3 R136, P6, R25, R6, RZ ;  /* 0x0000000619887210 */ /* 0x000fca0007fde0ff */
[----:B--2---:R-:W2:Y:S01]  /*16b10*/  LDC R159, c[0x0][0x278] ;  /* 0x00009e00ff9f7b82 */ /* 0x004ea20000000800 */
[----:B-----5:R-:W-:-:S07]  /*16b20*/  IMAD R151, R151, 0x16, RZ ;  /* 0x0000001697977824 */ /* 0x020fce00078e02ff */
[----:B------:R-:W5:Y:S01]  /*16b30*/  LDC R157, c[0x0][0x278] ;  /* 0x00009e00ff9d7b82 */ /* 0x000f620000000800 */
[----:B------:R-:W3:Y:S07]  /*16b40*/  LDS.128 R36, [R24] ;  /* 0x0000000018247984 */ /* 0x000eee0000000c00 */
[----:B------:R-:W-:Y:S01]  /*16b50*/  BAR.SYNC.DEFER_BLOCKING 0x0 ;  /* 0x0000000000007b1d */ /* 0x000fe20000010000 */
[-C--:B------:R-:W-:Y:S02]  /*16b60*/  IADD3 R10, P3, R5, R6.reuse, RZ ;  /* 0x00000006050a7210 */ /* 0x080fe40007f7e0ff */
[----:B------:R-:W-:-:S03]  /*16b70*/  LEA R26, P5, R139, R6, 0x2 ;  /* 0x000000068b1a7211 */ /* 0x000fc600078a10ff */
[----:B------:R1:W-:Y:S02]  /*16b80*/  STSM.16.M88.4 [R138], R144 ;  /* 0x000000908a007844 */ /* 0x0003e40000000200 */
[----:B------:R-:W-:Y:S01]  /*16b90*/  BAR.SYNC.DEFER_BLOCKING 0x0 ;  /* 0x0000000000007b1d */ /* 0x000fe20000010000 */
[-C--:B------:R-:W-:Y:S02]  /*16ba0*/  LEA.HI.X.SX32 R11, R27, R7.reuse, 0x1, P3 ;  /* 0x000000071b0b7211 */ /* 0x080fe400018f0eff */
[----:B------:R-:W-:Y:S02]  /*16bb0*/  PRMT R139, R12, 0x7632, R139 ;  /* 0x000076320c8b7816 */ /* 0x000fe4000000008b */
[----:B------:R-:W-:-:S03]  /*16bc0*/  LEA.HI.X.SX32 R27, R5, R7, 0x1, P5 ;  /* 0x00000007051b7211 */ /* 0x000fc600028f0eff */
[----:B-1----:R-:W1:Y:S01]  /*16bd0*/  LDC R144, c[0x0][0x278] ;  /* 0x00009e00ff907b82 */ /* 0x002e620000000800 */
[----:B------:R-:W-:-:S07]  /*16be0*/  LEA.HI.X.SX32 R137, R9, R7, 0x1, P6 ;  /* 0x0000000709897211 */ /* 0x000fce00030f0eff */
[----:B------:R-:W0:Y:S01]  /*16bf0*/  LDC R146, c[0x0][0x278] ;  /* 0x00009e00ff927b82 */ /* 0x000e220000000800 */
[----:B------:R-:W-:Y:S01]  /*16c00*/  STG.E.U16 desc[UR60][R6.64], R12 ;  /* 0x0000000c06007986 */ /* 0x000fe2000c10153c */
[----:B------:R-:W-:-:S03]  /*16c10*/  IMAD.SHL.U32 R5, R153, 0x4, RZ ;  /* 0x0000000499057824 */ /* 0x000fc600078e00ff */
[----:B------:R2:W-:Y:S01]  /*16c20*/  STG.E.U16 desc[UR60][R10.64], R139 ;  /* 0x0000008b0a007986 */ /* 0x0005e2000c10153c */
[----:B------:R-:W-:-:S03]  /*16c30*/  IMAD R145, R153, 0xa, RZ ;  /* 0x0000000a99917824 */ /* 0x000fc600078e02ff */
[----:B------:R-:W-:Y:S01]  /*16c40*/  STG.E.U16 desc[UR60][R26.64], R13 ;  /* 0x0000000d1a007986 */ /* 0x000fe2000c10153c */
[-C--:B------:R-:W-:Y:S01]  /*16c50*/  LEA R138, P5, R149, R6.reuse, 0x3 ;  /* 0x00000006958a7211 */ /* 0x080fe200078a18ff */
[C---:B------:R-:W-:Y:S02]  /*16c60*/  IMAD R147, R153.reuse, 0xc, RZ ;  /* 0x0000000c99937824 */ /* 0x040fe400078e02ff */
[----:B------:R5:W-:Y:S01]  /*16c70*/  STG.E.U16 desc[UR60][R136.64], R148 ;  /* 0x0000009488007986 */ /* 0x000be2000c10153c */
[C---:B------:R-:W-:Y:S02]  /*16c80*/  IMAD R149, R153.reuse, 0xe, RZ ;  /* 0x0000000e99957824 */ /* 0x040fe400078e02ff */
[----:B------:R-:W-:Y:S01]  /*16c90*/  IMAD R9, R153, 0x5, RZ ;  /* 0x0000000599097824 */ /* 0x000fe200078e02ff */
[----:B--2---:R-:W-:Y:S01]  /*16ca0*/  LEA.HI.X.SX32 R139, R5, R7, 0x1, P5 ;  /* 0x00000007058b7211 */ /* 0x004fe200028f0eff */
[----:B------:R-:W-:Y:S01]  /*16cb0*/  IMAD R5, R153, 0x7, RZ ;  /* 0x0000000799057824 */ /* 0x000fe200078e02ff */
[-C--:B------:R-:W-:Y:S01]  /*16cc0*/  IADD3 R10, P3, R145, R6.reuse, RZ ;  /* 0x00000006910a7210 */ /* 0x080fe20007f7e0ff */
[----:B-----5:R-:W2:Y:S01]  /*16cd0*/  LDC R148, c[0x0][0x278] ;  /* 0x00009e00ff947b82 */ /* 0x020ea20000000800 */
[----:B------:R-:W-:-:S02]  /*16ce0*/  IADD3 R12, P5, R147, R6, RZ ;  /* 0x00000006930c7210 */ /* 0x000fc40007fbe0ff */
[-C--:B------:R-:W-:Y:S02]  /*16cf0*/  IADD3 R26, P6, R149, R6.reuse, RZ ;  /* 0x00000006951a7210 */ /* 0x080fe40007fde0ff */
[-C--:B------:R-:W-:Y:S02]  /*16d00*/  LEA.HI.X.SX32 R11, R9, R7.reuse, 0x1, P3 ;  /* 0x00000007090b7211 */ /* 0x080fe400018f0eff */
[----:B------:R-:W-:Y:S02]  /*16d10*/  PRMT R137, R14, 0x7632, R137 ;  /* 0x000076320e897816 */ /* 0x000fe40000000089 */
[-C--:B------:R-:W-:Y:S01]  /*16d20*/  LEA.HI.X.SX32 R13, R25, R7.reuse, 0x1, P5 ;  /* 0x00000007190d7211 */ /* 0x080fe200028f0eff */
[----:B-1----:R-:W-:Y:S01]  /*16d30*/  IMAD R25, R144, 0x12, RZ ;  /* 0x0000001290197824 */ /* 0x002fe200078e02ff */
[----:B------:R-:W-:Y:S01]  /*16d40*/  LEA.HI.X.SX32 R27, R5, R7, 0x1, P6 ;  /* 0x00000007051b7211 */ /* 0x000fe200030f0eff */
[----:B------:R0:W-:Y:S01]  /*16d50*/  STG.E.U16 desc[UR60][R138.64], R14 ;  /* 0x0000000e8a007986 */ /* 0x0001e2000c10153c */
[C---:B------:R-:W-:Y:S01]  /*16d60*/  SHF.L.U32 R5, R153.reuse, 0x3, RZ ;  /* 0x0000000399057819 */ /* 0x040fe200000006ff */
[----:B------:R-:W-:Y:S01]  /*16d70*/  IMAD R9, R153, 0x9, RZ ;  /* 0x0000000999097824 */ /* 0x000fe200078e02ff */
[----:B------:R-:W-:Y:S01]  /*16d80*/  LEA R136, P5, R159, R6, 0x4 ;  /* 0x000000069f887211 */ /* 0x000fe200078a20ff */
[----:B------:R1:W-:Y:S01]  /*16d90*/  STG.E.U16 desc[UR60][R10.64], R137 ;  /* 0x000000890a007986 */ /* 0x0003e2000c10153c */
[----:B------:R-:W5:Y:S03]  /*16da0*/  LDC R159, c[0x0][0x278] ;  /* 0x00009e00ff9f7b82 */ /* 0x000f660000000800 */
[----:B------:R1:W-:Y:S01]  /*16db0*/  STG.E.U16 desc[UR60][R12.64], R15 ;  /* 0x0000000f0c007986 */ /* 0x0003e2000c10153c */
[----:B0-----:R-:W-:-:S04]  /*16dc0*/  IMAD R139, R146, 0x14, RZ ;  /* 0x00000014928b7824 */ /* 0x001fc800078e02ff */
[----:B------:R-:W0:Y:S01]  /*16dd0*/  LDC R138, c[0x0][0x278] ;  /* 0x00009e00ff8a7b82 */ /* 0x000e220000000800 */
[-C--:B-1----:R-:W-:Y:S02]  /*16de0*/  IADD3 R10, P3, R25, R6.reuse, RZ ;  /* 0x00000006190a7210 */ /* 0x082fe40007f7e0ff */
[-C--:B------:R-:W-:Y:S01]  /*16df0*/  LEA.HI.X.SX32 R137, R5, R7.reuse, 0x1, P5 ;  /* 0x0000000705897211 */ /* 0x080fe200028f0eff */
[----:B------:R1:W-:Y:S01]  /*16e00*/  STG.E.U16 desc[UR60][R26.64], R150 ;  /* 0x000000961a007986 */ /* 0x0003e2000c10153c */
[-C--:B------:R-:W-:Y:S01]  /*16e10*/  IADD3 R12, P5, R139, R6.reuse, RZ ;  /* 0x000000068b0c7210 */ /* 0x080fe20007fbe0ff */
[----:B------:R-:W-:Y:S01]  /*16e20*/  IMAD R5, R153, 0xb, RZ ;  /* 0x0000000b99057824 */ /* 0x000fe200078e02ff */
[-C--:B------:R-:W-:Y:S01]  /*16e30*/  LEA.HI.X.SX32 R11, R9, R7.reuse, 0x1, P3 ;  /* 0x00000007090b7211 */ /* 0x080fe200018f0eff */
[----:B------:R4:W-:Y:S01]  /*16e40*/  STG.E.U16 desc[UR60][R136.64], R16 ;  /* 0x0000001088007986 */ /* 0x0009e2000c10153c */
[----:B------:R-:W-:Y:S01]  /*16e50*/  IADD3 R14, P6, R151, R6, RZ ;  /* 0x00000006970e7210 */ /* 0x000fe20007fde0ff */
[----:B------:R-:W0:Y:S01]  /*16e60*/  LDC R9, c[0x0][0x278] ;  /* 0x00009e00ff097b82 */ /* 0x000e220000000800 */
[----:B------:R-:W-:Y:S01]  /*16e70*/  LEA.HI.X.SX32 R13, R145, R7, 0x1, P5 ;  /* 0x00000007910d7211 */ /* 0x000fe200028f0eff */
[----:B--2---:R-:W-:Y:S01]  /*16e80*/  IMAD R145, R148, 0x18, RZ ;  /* 0x0000001894917824 */ /* 0x004fe200078e02ff */
[----:B-1----:R-:W-:-:S05]  /*16e90*/  PRMT R27, R16, 0x7632, R27 ;  /* 0x00007632101b7816 */ /* 0x002fca000000001b */
[----:B------:R-:W1:Y:S01]  /*16ea0*/  LDC R26, c[0x0][0x278] ;  /* 0x00009e00ff1a7b82 */ /* 0x000e620000000800 */
[----:B------:R-:W-:Y:S02]  /*16eb0*/  LEA.HI.X.SX32 R15, R5, R7, 0x1, P6 ;  /* 0x00000007050f7211 */ /* 0x000fe400030f0eff */
[----:B------:R-:W-:Y:S01]  /*16ec0*/  PRMT R5, R17, 0x7632, R5 ;  /* 0x0000763211057816 */ /* 0x000fe20000000005 */
[----:B------:R2:W-:Y:S04]  /*16ed0*/  STG.E.U16 desc[UR60][R10.64], R27 ;  /* 0x0000001b0a007986 */ /* 0x0005e8000c10153c */
[----:B----4-:R-:W4:Y:S01]  /*16ee0*/  LDC R16, c[0x0][0x278] ;  /* 0x00009e00ff107b82 */ /* 0x010f220000000800 */
[----:B------:R5:W-:Y:S07]  /*16ef0*/  STG.E.U16 desc[UR60][R12.64], R17 ;  /* 0x000000110c007986 */ /* 0x000bee000c10153c */
[----:B--2---:R-:W2:Y:S01]  /*16f00*/  LDC R27, c[0x0][0x278] ;  /* 0x00009e00ff1b7b82 */ /* 0x004ea20000000800 */
[-C--:B------:R-:W-:Y:S01]  /*16f10*/  IADD3 R10, P3, R145, R6.reuse, RZ ;  /* 0x00000006910a7210 */ /* 0x080fe20007f7e0ff */
[----:B------:R0:W-:Y:S01]  /*16f20*/  STG.E.U16 desc[UR60][R14.64], R5 ;  /* 0x000000050e007986 */ /* 0x0001e2000c10153c */
[----:B------:R-:W-:Y:S01]  /*16f30*/  IMAD R157, R157, 0x1c, RZ ;  /* 0x0000001c9d9d7824 */ /* 0x000fe200078e02ff */
[----:B-----5:R-:W-:-:S04]  /*16f40*/  IADD3 R12, P5, R155, R6, RZ ;  /* 0x000000069b0c7210 */ /* 0x020fc80007fbe0ff */
[----:B------:R-:W5:Y:S01]  /*16f50*/  LDC R144, c[0x0][0x278] ;  /* 0x00009e00ff907b82 */ /* 0x000f620000000800 */
[----:B------:R-:W-:Y:S01]  /*16f60*/  LEA.HI.X.SX32 R11, R147, R7, 0x1, P3 ;  /* 0x00000007930b7211 */ /* 0x000fe200018f0eff */
[----:B0-----:R-:W-:-:S06]  /*16f70*/  IMAD R5, R153, 0xd, RZ ;  /* 0x0000000d99057824 */ /* 0x001fcc00078e02ff */
[----:B------:R-:W0:Y:S01]  /*16f80*/  LDC R147, c[0x0][0x278] ;  /* 0x00009e00ff937b82 */ /* 0x000e220000000800 */
[----:B------:R-:W-:Y:S02]  /*16f90*/  LEA.HI.X.SX32 R13, R5, R7, 0x1, P5 ;  /* 0x00000007050d7211 */ /* 0x000fe400028f0eff */
[----:B------:R-:W-:-:S05]  /*16fa0*/  PRMT R5, R18, 0x7632, R5 ;  /* 0x0000763212057816 */ /* 0x000fca0000000005 */
[----:B------:R-:W0:Y:S01]  /*16fb0*/  LDC R146, c[0x0][0x278] ;  /* 0x00009e00ff927b82 */ /* 0x000e220000000800 */
[----:B------:R-:W-:Y:S01]  /*16fc0*/  IADD3 R14, P6, R157, R6, RZ ;  /* 0x000000069d0e7210 */ /* 0x000fe20007fde0ff */
[----:B------:R-:W-:Y:S01]  /*16fd0*/  IMAD R159, R159, 0x1e, RZ ;  /* 0x0000001e9f9f7824 */ /* 0x000fe200078e02ff */
[----:B------:R1:W-:Y:S05]  /*16fe0*/  STG.E.U16 desc[UR60][R10.64], R18 ;  /* 0x000000120a007986 */ /* 0x0003ea000c10153c */
[----:B------:R-:W0:Y:S01]  /*16ff0*/  LDC R137, c[0x0][0x278] ;  /* 0x00009e00ff897b82 */ /* 0x000e220000000800 */
[----:B------:R4:W-:Y:S01]  /*17000*/  STG.E.U16 desc[UR60][R12.64], R5 ;  /* 0x000000050c007986 */ /* 0x0009e2000c10153c */
[----:B------:R-:W-:Y:S01]  /*17010*/  LEA.HI.X.SX32 R15, R149, R7, 0x1, P6 ;  /* 0x00000007950f7211 */ /* 0x000fe200030f0eff */
[----:B------:R-:W-:-:S05]  /*17020*/  IMAD R9, R9, 0xf, RZ ;  /* 0x0000000f09097824 */ /* 0x000fca00078e02ff */
[----:B------:R-:W0:Y:S01]  /*17030*/  LDC R136, c[0x0][0x278] ;  /* 0x00009e00ff887b82 */ /* 0x000e220000000800 */
[----:B-1----:R-:W-:Y:S01]  /*17040*/  IADD3 R10, P5, R159, R6, RZ ;  /* 0x000000069f0a7210 */ /* 0x002fe20007fbe0ff */
[----:B----4-:R-:W-:-:S06]  /*17050*/  IMAD R13, R138, 0x24, RZ ;  /* 0x000000248a0d7824 */ /* 0x010fcc00078e02ff */
[----:B------:R-:W1:Y:S01]  /*17060*/  LDC R12, c[0x0][0x278] ;  /* 0x00009e00ff0c7b82 */ /* 0x000e620000000800 */
[----:B------:R-:W-:Y:S01]  /*17070*/  IMAD R5, R16, 0x22, RZ ;  /* 0x0000002210057824 */ /* 0x000fe200078e02ff */
[----:B------:R-:W-:Y:S01]  /*17080*/  SHF.L.U32 R17, R26, 0x4, RZ ;  /* 0x000000041a117819 */ /* 0x000fe200000006ff */
[----:B------:R4:W-:Y:S01]  /*17090*/  STG.E.U16 desc[UR60][R14.64], R19 ;  /* 0x000000130e007986 */ /* 0x0009e2000c10153c */
[-C--:B------:R-:W-:Y:S02]  /*170a0*/  IADD3 R26, P6, R13, R6.reuse, RZ ;  /* 0x000000060d1a7210 */ /* 0x080fe40007fde0ff */
[----:B------:R-:W-:Y:S01]  /*170b0*/  LEA.HI.X.SX32 R11, R9, R7, 0x1, P5 ;  /* 0x00000007090b7211 */ /* 0x000fe200028f0eff */
[----:B--2---:R-:W-:Y:S01]  /*170c0*/  IMAD R9, R27, 0x11, RZ ;  /* 0x000000111b097824 */ /* 0x004fe200078e02ff */
[-C--:B------:R-:W-:Y:S01]  /*170d0*/  LEA R16, P3, R161, R6.reuse, 0x5 ;  /* 0x00000006a1107211 */ /* 0x080fe200078628ff */
[----:B------:R-:W2:Y:S01]  /*170e0*/  LDC R138, c[0x0][0x278] ;  /* 0x00009e00ff8a7b82 */ /* 0x000ea20000000800 */
[----:B------:R-:W-:-:S02]  /*170f0*/  IADD3 R18, P5, R5, R6, RZ ;  /* 0x0000000605127210 */ /* 0x000fc40007fbe0ff */
[----:B------:R-:W-:-:S05]  /*17100*/  LEA.HI.X.SX32 R27, R25, R7, 0x1, P6 ;  /* 0x00000007191b7211 */ /* 0x000fca00030f0eff */
[----:B----4-:R-:W4:Y:S01]  /*17110*/  LDC R14, c[0x0][0x278] ;  /* 0x00009e00ff0e7b82 */ /* 0x010f220000000800 */
[----:B------:R-:W-:Y:S01]  /*17120*/  PRMT R148, R19, 0x7632, R148 ;  /* 0x0000763213947816 */ /* 0x000fe20000000094 */
[----:B-----5:R-:W-:Y:S01]  /*17130*/  IMAD R15, R144, 0x26, RZ ;  /* 0x00000026900f7824 */ /* 0x020fe200078e02ff */
[-C--:B------:R-:W-:Y:S02]  /*17140*/  LEA.HI.X.SX32 R17, R17, R7.reuse, 0x1, P3 ;  /* 0x0000000711117211 */ /* 0x080fe400018f0eff */
[----:B------:R-:W-:-:S03]  /*17150*/  LEA.HI.X.SX32 R19, R9, R7, 0x1, P5 ;  /* 0x0000000709137211 */ /* 0x000fc600028f0eff */
[----:B------:R-:W5:Y:S01]  /*17160*/  LDC R25, c[0x0][0x278] ;  /* 0x00009e00ff197b82 */ /* 0x000f620000000800 */
[----:B------:R-:W-:Y:S01]  /*17170*/  PRMT R149, R28, 0x7632, R149 ;  /* 0x000076321c957816 */ /* 0x000fe20000000095 */
[----:B0-----:R-:W-:Y:S01]  /*17180*/  IMAD R9, R147, 0x2a, RZ ;  /* 0x0000002a93097824 */ /* 0x001fe200078e02ff */
[----:B------:R0:W-:Y:S05]  /*17190*/  STG.E.U16 desc[UR60][R10.64], R148 ;  /* 0x000000940a007986 */ /* 0x0001ea000c10153c */
[----:B------:R-:W2:Y:S01]  /*171a0*/  LDC R144, c[0x0][0x278] ;  /* 0x00009e00ff907b82 */ /* 0x000ea20000000800 */
[----:B------:R1:W-:Y:S04]  /*171b0*/  STG.E.U16 desc[UR60][R16.64], R28 ;  /* 0x0000001c10007986 */ /* 0x0003e8000c10153c */
[----:B------:R1:W-:Y:S03]  /*171c0*/  STG.E.U16 desc[UR60][R18.64], R149 ;  /* 0x0000009512007986 */ /* 0x0003e6000c10153c */
[----:B------:R-:W2:Y:S01]  /*171d0*/  LDC R147, c[0x0][0x278] ;  /* 0x00009e00ff937b82 */ /* 0x000ea20000000800 */
[----:B0-----:R-:W-:Y:S01]  /*171e0*/  IMAD R11, R146, 0x28, RZ ;  /* 0x00000028920b7824 */ /* 0x001fe200078e02ff */
[----:B------:R0:W-:Y:S01]  /*171f0*/  STG.E.U16 desc[UR60][R26.64], R29 ;  /* 0x0000001d1a007986 */ /* 0x0001e2000c10153c */
[----:B-1----:R-:W-:-:S05]  /*17200*/  IADD3 R28, P6, R9, R6, RZ ;  /* 0x00000006091c7210 */ /* 0x002fca0007fde0ff */
[----:B------:R-:W1:Y:S01]  /*17210*/  LDC R153, c[0x0][0x278] ;  /* 0x00009e00ff997b82 */ /* 0x000e620000000800 */
[----:B------:R-:W-:Y:S01]  /*17220*/  IMAD R19, R137, 0x15, RZ ;  /* 0x0000001589137824 */ /* 0x000fe200078e02ff */
[----:B------:R-:W-:Y:S01]  /*17230*/  PRMT R16, R29, 0x7632, R16 ;  /* 0x000076321d107816 */ /* 0x000fe20000000010 */
[----:B------:R-:W-:Y:S01]  /*17240*/  IMAD R17, R136, 0x13, RZ ;  /* 0x0000001388117824 */ /* 0x000fe200078e02ff */
[-C--:B------:R-:W-:Y:S02]  /*17250*/  IADD3 R136, P3, R15, R6.reuse, RZ ;  /* 0x000000060f887210 */ /* 0x080fe40007f7e0ff */
[----:B0-----:R-:W-:Y:S02]  /*17260*/  IADD3 R26, P5, R11, R6, RZ ;  /* 0x000000060b1a7210 */ /* 0x001fe40007fbe0ff */
[----:B------:R-:W0:Y:S01]  /*17270*/  LDC R10, c[0x0][0x278] ;  /* 0x00009e00ff0a7b82 */ /* 0x000e220000000800 */
[-C--:B------:R-:W-:Y:S01]  /*17280*/  LEA.HI.X.SX32 R29, R19, R7.reuse, 0x1, P6 ;  /* 0x00000007131d7211 */ /* 0x080fe200030f0eff */
[----:B------:R-:W-:Y:S01]  /*17290*/  IMAD R19, R12, 0x2c, RZ ;  /* 0x0000002c0c137824 */ /* 0x000fe200078e02ff */
[----:B------:R-:W-:-:S05]  /*172a0*/  LEA.HI.X.SX32 R137, R17, R7, 0x1, P3 ;  /* 0x0000000711897211 */ /* 0x000fca00018f0eff */
[----:B------:R-:W3:Y:S01]  /*172b0*/  LDC R18, c[0x0][0x278] ;  /* 0x00009e00ff127b82 */ /* 0x000ee20000000800 */
[----:B------:R-:W-:-:S07]  /*172c0*/  LEA.HI.X.SX32 R27, R139, R7, 0x1, P5 ;  /* 0x000000078b1b7211 */ /* 0x000fce00028f0eff */
[----:B------:R-:W3:Y:S01]  /*172d0*/  LDC R148, c[0x0][0x278] ;  /* 0x00009e00ff947b82 */ /* 0x000ee20000000800 */
[----:B------:R-:W-:Y:S01]  /*172e0*/  PRMT R139, R30, 0x7632, R139 ;  /* 0x000076321e8b7816 */ /* 0x000fe2000000008b */
[----:B----4-:R-:W-:-:S06]  /*172f0*/  IMAD R17, R14, 0x2e, RZ ;  /* 0x0000002e0e117824 */ /* 0x010fcc00078e02ff */
[----:B------:R-:W4:Y:S01]  /*17300*/  LDC R12, c[0x0][0x278] ;  /* 0x00009e00ff0c7b82 */ /* 0x000f220000000800 */
[----:B------:R1:W-:Y:S01]  /*17310*/  STG.E.U16 desc[UR60][R136.64], R16 ;  /* 0x0000001088007986 */ /* 0x0003e2000c10153c */
[----:B-----5:R-:W-:-:S03]  /*17320*/  IMAD R25, R25, 0x17, RZ ;  /* 0x0000001719197824 */ /* 0x020fc600078e02ff */
[----:B------:R5:W-:Y:S01]  /*17330*/  STG.E.U16 desc[UR60][R26.64], R30 ;  /* 0x0000001e1a007986 */ /* 0x000be2000c10153c */
[----:B--2---:R-:W-:Y:S02]  /*17340*/  IMAD R147, R147, 0x19, RZ ;  /* 0x0000001993937824 */ /* 0x004fe400078e02ff */
[----:B-1----:R-:W-:Y:S01]  /*17350*/  IMAD R153, R153, 0x36, RZ ;  /* 0x0000003699997824 */ /* 0x002fe200078e02ff */
[----:B------:R1:W-:Y:S01]  /*17360*/  STG.E.U16 desc[UR60][R28.64], R139 ;  /* 0x0000008b1c007986 */ /* 0x0003e2000c10153c */
[----:B------:R-:W-:Y:S01]  /*17370*/  PRMT R149, R96, 0x7632, R149 ;  /* 0x0000763260957816 */ /* 0x000fe20000000095 */
[----:B------:R-:W2:Y:S01]  /*17380*/  LDC R14, c[0x0][0x278] ;  /* 0x00009e00ff0e7b82 */ /* 0x000ea20000000800 */
[----:B------:R-:W-:Y:S01]  /*17390*/  IADD3 R136, P5, R19, R6, RZ ;  /* 0x0000000613887210 */ /* 0x000fe20007fbe0ff */
[----:B-----5:R-:W-:-:S06]  /*173a0*/  IMAD R27, R144, 0x32, RZ ;  /* 0x00000032901b7824 */ /* 0x020fcc00078e02ff */
[----:B------:R-:W5:Y:S01]  /*173b0*/  LDC R26, c[0x0][0x278] ;  /* 0x00009e00ff1a7b82 */ /* 0x000f620000000800 */
[----:B-1----:R-:W-:Y:S01]  /*173c0*/  IMAD R29, R138, 0x30, RZ ;  /* 0x000000308a1d7824 */ /* 0x002fe200078e02ff */
[----:B------:R-:W-:Y:S02]  /*173d0*/  IADD3 R138, P3, R17, R6, RZ ;  /* 0x00000006118a7210 */ /* 0x000fe40007f7e0ff */
[----:B------:R-:W-:-:S04]  /*173e0*/  LEA.HI.X.SX32 R137, R151, R7, 0x1, P5 ;  /* 0x0000000797897211 */ /* 0x000fc800028f0eff */
[----:B------:R-:W1:Y:S01]  /*173f0*/  LDC R16, c[0x0][0x278] ;  /* 0x00009e00ff107b82 */ /* 0x000e620000000800 */
[-C--:B------:R-:W-:Y:S02]  /*17400*/  IADD3 R144, P5, R29, R6.reuse, RZ ;  /* 0x000000061d907210 */ /* 0x080fe40007fbe0ff */
[-C--:B------:R-:W-:Y:S02]  /*17410*/  LEA.HI.X.SX32 R139, R25, R7.reuse, 0x1, P3 ;  /* 0x00000007198b7211 */ /* 0x080fe400018f0eff */
[----:B------:R-:W-:Y:S02]  /*17420*/  PRMT R30, R31, 0x7632, R30 ;  /* 0x000076321f1e7816 */ /* 0x000fe4000000001e */
[----:B------:R-:W-:Y:S01]  /*17430*/  IADD3 R146, P6, R27, R6, RZ ;  /* 0x000000061b927210 */ /* 0x000fe20007fde0ff */
[----:B------:R-:W2:Y:S01]  /*17440*/  LDC R28, c[0x0][0x278] ;  /* 0x00009e00ff1c7b82 */ /* 0x000ea20000000800 */
[----:B------:R3:W-:Y:S01]  /*17450*/  STG.E.U16 desc[UR60][R136.64], R31 ;  /* 0x0000001f88007986 */ /* 0x0007e2000c10153c */
[-C--:B------:R-:W-:Y:S01]  /*17460*/  LEA.HI.X.SX32 R145, R145, R7.reuse, 0x1, P5 ;  /* 0x0000000791917211 */ /* 0x080fe200028f0eff */
[----:B0-----:R-:W-:Y:S01]  /*17470*/  IMAD R25, R10, 0x1b, RZ ;  /* 0x0000001b0a197824 */ /* 0x001fe200078e02ff */
[----:B------:R-:W-:Y:S01]  /*17480*/  LEA.HI.X.SX32 R147, R147, R7, 0x1, P6 ;  /* 0x0000000793937211 */ /* 0x000fe200030f0eff */
[----:B------:R0:W-:Y:S03]  /*17490*/  STG.E.U16 desc[UR60][R138.64], R30 ;  /* 0x0000001e8a007986 */ /* 0x0001e6000c10153c */
[----:B------:R-:W2:Y:S01]  /*174a0*/  LDC R161, c[0x0][0x278] ;  /* 0x00009e00ffa17b82 */ /* 0x000ea20000000800 */
[----:B------:R4:W-:Y:S01]  /*174b0*/  STG.E.U16 desc[UR60][R144.64], R96 ;  /* 0x0000006090007986 */ /* 0x0009e2000c10153c */
[----:B---3--:R-:W-:-:S06]  /*174c0*/  IMAD R137, R18, 0x38, RZ ;  /* 0x0000003812897824 */ /* 0x008fcc00078e02ff */
[----:B------:R-:W3:Y:S01]  /*174d0*/  LDC R18, c[0x0][0x278] ;  /* 0x00009e00ff127b82 */ /* 0x000ee20000000800 */
[-C--:B0-----:R-:W-:Y:S01]  /*174e0*/  IADD3 R30, P5, R169, R6.reuse, RZ ;  /* 0x00000006a91e7210 */ /* 0x081fe20007fbe0ff */
[----:B------:R-:W-:Y:S01]  /*174f0*/  IMAD R139, R148, 0x3a, RZ ;  /* 0x0000003a948b7824 */ /* 0x000fe200078e02ff */
[----:B------:R-:W-:Y:S01]  /*17500*/  IADD3 R148, P3, R153, R6, RZ ;  /* 0x0000000699947210 */ /* 0x000fe20007f7e0ff */
[----:B------:R0:W-:Y:S01]  /*17510*/  STG.E.U16 desc[UR60][R146.64], R149 ;  /* 0x0000009592007986 */ /* 0x0001e2000c10153c */
[-C--:B------:R-:W-:Y:S01]  /*17520*/  LEA.HI.X.SX32 R31, R155, R7.reuse, 0x1, P5 ;  /* 0x000000079b1f7211 */ /* 0x080fe200028f0eff */
[----:B----4-:R-:W-:Y:S01]  /*17530*/  IMAD R145, R12, 0x1d, RZ ;  /* 0x0000001d0c917824 */ /* 0x010fe200078e02ff */
[----:B------:R-:W-:Y:S01]  /*17540*/  PRMT R12, R97, 0x7632, R12 ;  /* 0x00007632610c7816 */ /* 0x000fe2000000000c */
[----:B------:R-:W4:Y:S02]  /*17550*/  LDC R10, c[0x0][0x278] ;  /* 0x00009e00ff0a7b82 */ /* 0x000f240000000800 */
[----:B------:R-:W-:Y:S01]  /*17560*/  STG.E.U16 desc[UR60][R30.64], R97 ;  /* 0x000000611e007986 */ /* 0x000fe2000c10153c */
[----:B0-----:R-:W-:-:S02]  /*17570*/  LEA.HI.X.SX32 R149, R25, R7, 0x1, P3 ;  /* 0x0000000719957211 */ /* 0x001fc400018f0eff */
[----:B------:R-:W-:-:S03]  /*17580*/  IADD3 R150, P5, R137, R6, RZ ;  /* 0x0000000689967210 */ /* 0x000fc60007fbe0ff */
[----:B------:R0:W-:Y:S01]  /*17590*/  STG.E.U16 desc[UR60][R148.64], R12 ;  /* 0x0000000c94007986 */ /* 0x0001e2000c10153c */
[-C--:B------:R-:W-:Y:S01]  /*175a0*/  IADD3 R154, P6, R139, R6.reuse, RZ ;  /* 0x000000068b9a7210 */ /* 0x080fe20007fde0ff */
[----:B-----5:R-:W-:Y:S01]  /*175b0*/  IMAD R147, R26, 0x3c, RZ ;  /* 0x0000003c1a937824 */ /* 0x020fe200078e02ff */
[-C--:B------:R-:W-:Y:S02]  /*175c0*/  LEA.HI.X.SX32 R151, R157, R7.reuse, 0x1, P5 ;  /* 0x000000079d977211 */ /* 0x080fe400028f0eff */
[----:B------:R-:W-:Y:S01]  /*175d0*/  LEA.HI.X.SX32 R155, R145, R7, 0x1, P6 ;  /* 0x00000007919b7211 */ /* 0x000fe200030f0eff */
[----:B0-----:R-:W0:Y:S01]  /*175e0*/  LDC R12, c[0x0][0x278] ;  /* 0x00009e00ff0c7b82 */ /* 0x001e220000000800 */
[----:B-1----:R-:W-:Y:S01]  /*175f0*/  SHF.L.U32 R149, R16, 0x5, RZ ;  /* 0x0000000510957819 */ /* 0x002fe200000006ff */
[----:B--2---:R-:W-:Y:S01]  /*17600*/  IMAD R145, R28, 0x3e, RZ ;  /* 0x0000003e1c917824 */ /* 0x004fe200078e02ff */
[----:B------:R-:W-:Y:S02]  /*17610*/  PRMT R31, R98, 0x7632, R31 ;  /* 0x00007632621f7816 */ /* 0x000fe4000000001f */
[----:B------:R-:W-:-:S03]  /*17620*/  IADD3 R30, P3, R147, R6, RZ ;  /* 0x00000006931e7210 */ /* 0x000fc60007f7e0ff */
[----:B------:R-:W1:Y:S01]  /*17630*/  LDC R16, c[0x0][0x278] ;  /* 0x00009e00ff107b82 */ /* 0x000e620000000800 */
[----:B------:R3:W-:Y:S01]  /*17640*/  STG.E.U16 desc[UR60][R150.64], R98 ;  /* 0x0000006296007986 */ /* 0x0007e2000c10153c */
[----:B------:R-:W-:Y:S01]  /*17650*/  IMAD R25, R14, 0x1f, RZ ;  /* 0x0000001f0e197824 */ /* 0x000fe200078e02ff */
[-C--:B------:R-:W-:Y:S02]  /*17660*/  IADD3 R96, P5, R145, R6.reuse, RZ ;  /* 0x0000000691607210 */ /* 0x080fe40007fbe0ff */
[----:B------:R2:W-:Y:S01]  /*17670*/  STG.E.U16 desc[UR60][R154.64], R31 ;  /* 0x0000001f9a007986 */ /* 0x0005e2000c10153c */
[----:B------:R-:W-:Y:S02]  /*17680*/  LEA R148, P6, R161, R6, 0x6 ;  /* 0x00000006a1947211 */ /* 0x000fe400078c30ff */
[----:B------:R-:W5:Y:S01]  /*17690*/  LDC R161, c[0x0][0x278] ;  /* 0x00009e00ffa17b82 */ /* 0x000f620000000800 */
[----:B------:R-:W-:Y:S01]  /*176a0*/  LEA.HI.X.SX32 R97, R25, R7, 0x1, P5 ;  /* 0x0000000719617211 */ /* 0x000fe200028f0eff */
[----:B---3--:R-:W-:-:S06]  /*176b0*/  IMAD R151, R18, 0x42, RZ ;  /* 0x0000004212977824 */ /* 0x008fcc00078e02ff */
[----:B------:R-:W3:Y:S01]  /*176c0*/  LDC R157, c[0x0][0x278] ;  /* 0x00009e00ff9d7b82 */ /* 0x000ee20000000800 */
[----:B--2---:R-:W-:Y:S01]  /*176d0*/  LEA.HI.X.SX32 R31, R159, R7, 0x1, P3 ;  /* 0x000000079f1f7211 */ /* 0x004fe200018f0eff */
[----:B----4-:R-:W-:-:S04]  /*176e0*/  IMAD R25, R10, 0x21, RZ ;  /* 0x000000210a197824 */ /* 0x010fc800078e02ff */
[----:B------:R2:W-:Y:S02]  /*176f0*/  STG.E.U16 desc[UR60][R30.64], R99 ;  /* 0x000000631e007986 */ /* 0x0005e4000c10153c */
[----:B------:R-:W4:Y:S01]  /*17700*/  LDC R159, c[0x0][0x278] ;  /* 0x00009e00ff9f7b82 */ /* 0x000f220000000800 */
[----:B------:R-:W-:Y:S02]  /*17710*/  PRMT R26, R99, 0x7632, R26 ;  /* 0x00007632631a7816 */ /* 0x000fe4000000001a */
[----:B------:R-:W-:-:S05]  /*17720*/  LEA.HI.X.SX32 R149, R149, R7, 0x1, P6 ;  /* 0x0000000795957211 */ /* 0x000fca00030f0eff */
[----:B------:R-:W4:Y:S01]  /*17730*/  LDC R14, c[0x0][0x278] ;  /* 0x00009e00ff0e7b82 */ /* 0x000f220000000800 */
[-C--:B--2---:R-:W-:Y:S02]  /*17740*/  IADD3 R30, P5, R151, R6.reuse, RZ ;  /* 0x00000006971e7210 */ /* 0x084fe40007fbe0ff */
[----:B------:R-:W-:Y:S02]  /*17750*/  PRMT R28, R100, 0x7632, R28 ;  /* 0x00007632641c7816 */ /* 0x000fe4000000001c */
[-C--:B------:R-:W-:Y:S01]  /*17760*/  LEA.HI.X.SX32 R31, R25, R7.reuse, 0x1, P5 ;  /* 0x00000007191f7211 */ /* 0x080fe200028f0eff */
[----:B0-----:R-:W-:Y:S01]  /*17770*/  IMAD R25, R12, 0x23, RZ ;  /* 0x000000230c197824 */ /* 0x001fe200078e02ff */
[----:B------:R-:W-:Y:S01]  /*17780*/  IADD3 R98, P5, R165, R6, RZ ;  /* 0x00000006a5627210 */ /* 0x000fe20007fbe0ff */
[----:B------:R-:W0:Y:S01]  /*17790*/  LDC R155, c[0x0][0x278] ;  /* 0x00009e00ff9b7b82 */ /* 0x000e220000000800 */
[----:B------:R2:W-:Y:S02]  /*177a0*/  STG.E.U16 desc[UR60][R96.64], R26 ;  /* 0x0000001a60007986 */ /* 0x0005e4000c10153c */
[----:B------:R-:W-:-:S02]  /*177b0*/  LEA.HI.X.SX32 R99, R25, R7, 0x1, P5 ;  /* 0x0000000719637211 */ /* 0x000fc400028f0eff */
[----:B------:R5:W-:Y:S01]  /*177c0*/  STG.E.U16 desc[UR60][R148.64], R100 ;  /* 0x0000006494007986 */ /* 0x000be2000c10153c */
[----:B-1----:R-:W-:Y:S02]  /*177d0*/  IMAD R25, R16, 0x27, RZ ;  /* 0x0000002710197824 */ /* 0x002fe400078e02ff */
[----:B------:R-:W1:Y:S01]  /*177e0*/  LDC R10, c[0x0][0x278] ;  /* 0x00009e00ff0a7b82 */ /* 0x000e620000000800 */
[----:B------:R3:W-:Y:S01]  /*177f0*/  STG.E.U16 desc[UR60][R30.64], R28 ;  /* 0x0000001c1e007986 */ /* 0x0007e2000c10153c */
[----:B--2---:R-:W-:-:S06]  /*17800*/  IADD3 R96, P3, R167, R6, RZ ;  /* 0x00000006a7607210 */ /* 0x004fcc0007f7e0ff */
[----:B------:R-:W2:Y:S01]  /*17810*/  LDC R26, c[0x0][0x278] ;  /* 0x00009e00ff1a7b82 */ /* 0x000ea20000000800 */
[----:B------:R-:W-:Y:S02]  /*17820*/  IADD3 R12, P6, R163, R6, RZ ;  /* 0x00000006a30c7210 */ /* 0x000fe40007fde0ff */
[----:B------:R-:W-:-:S05]  /*17830*/  LEA.HI.X.SX32 R97, R5, R7, 0x1, P3 ;  /* 0x0000000705617211 */ /* 0x000fca00018f0eff */
[----:B-----5:R-:W5:Y:S01]  /*17840*/  LDC R149, c[0x0][0x278] ;  /* 0x00009e00ff957b82 */ /* 0x020f620000000800 */
[----:B------:R-:W-:-:S07]  /*17850*/  PRMT R18, R101, 0x7632, R18 ;  /* 0x0000763265127816 */ /* 0x000fce0000000012 */
[----:B---3--:R-:W3:Y:S01]  /*17860*/  LDC R28, c[0x0][0x278] ;  /* 0x00009e00ff1c7b82 */ /* 0x008ee20000000800 */
[----:B------:R-:W-:-:S07]  /*17870*/  LEA.HI.X.SX32 R13, R13, R7, 0x1, P6 ;  /* 0x000000070d0d7211 */ /* 0x000fce00030f0eff */
[----:B------:R-:W2:Y:S01]  /*17880*/  LDC R16, c[0x0][0x278] ;  /* 0x00009e00ff107b82 */ /* 0x000ea20000000800 */
[----:B------:R-:W-:Y:S01]  /*17890*/  IMAD R161, R161, 0x4a, RZ ;  /* 0x0000004aa1a17824 */ /* 0x000fe200078e02ff */
[----:B------:R1:W-:Y:S01]  /*178a0*/  STG.E.U16 desc[UR60][R96.64], R101 ;  /* 0x0000006560007986 */ /* 0x0003e2000c10153c */
[----:B------:R-:W-:Y:S02]  /*178b0*/  IMAD R157, R157, 0x4c, RZ ;  /* 0x0000004c9d9d7824 */ /* 0x000fe400078e02ff */
[----:B----4-:R-:W-:Y:S01]  /*178c0*/  IMAD R159, R159, 0x4e, RZ ;  /* 0x0000004e9f9f7824 */ /* 0x010fe200078e02ff */
[----:B------:R-:W-:Y:S01]  /*178d0*/  STG.E.U16 desc[UR60][R98.64], R18 ;  /* 0x0000001262007986 */ /* 0x000fe2000c10153c */
[----:B------:R-:W-:Y:S01]  /*178e0*/  IMAD R5, R14, 0x25, RZ ;  /* 0x000000250e057824 */ /* 0x000fe200078e02ff */
[-C--:B------:R-:W-:Y:S01]  /*178f0*/  IADD3 R30, P3, R161, R6.reuse, RZ ;  /* 0x00000006a11e7210 */ /* 0x080fe20007f7e0ff */
[----:B0-----:R-:W-:Y:S01]  /*17900*/  IMAD R155, R155, 0x50, RZ ;  /* 0x000000509b9b7824 */ /* 0x001fe200078e02ff */
[----:B------:R0:W-:Y:S01]  /*17910*/  STG.E.U16 desc[UR60][R12.64], R102 ;  /* 0x000000660c007986 */ /* 0x0001e2000c10153c */
[----:B------:R-:W4:Y:S01]  /*17920*/  LDC R100, c[0x0][0x278] ;  /* 0x00009e00ff647b82 */ /* 0x000f220000000800 */
[----:B------:R-:W-:-:S07]  /*17930*/  IADD3 R14, P6, R159, R6, RZ ;  /* 0x000000069f0e7210 */ /* 0x000fce0007fde0ff */
[----:B-1----:R-:W1:Y:S01]  /*17940*/  LDC R96, c[0x0][0x278] ;  /* 0x00009e00ff607b82 */ /* 0x002e620000000800 */
[----:B0-----:R-:W-:-:S07]  /*17950*/  IADD3 R12, P5, R157, R6, RZ ;  /* 0x000000069d0c7210 */ /* 0x001fce0007fbe0ff */
[----:B------:R-:W0:Y:S01]  /*17960*/  LDC R97, c[0x0][0x278] ;  /* 0x00009e00ff617b82 */ /* 0x000e220000000800 */
[----:B------:R-:W-:Y:S02]  /*17970*/  LEA.HI.X.SX32 R31, R5, R7, 0x1, P3 ;  /* 0x00000007051f7211 */ /* 0x000fe400018f0eff */
[----:B------:R-:W-:-:S05]  /*17980*/  PRMT R102, R102, 0x7632, R102 ;  /* 0x0000763266667816 */ /* 0x000fca0000000066 */
[----:B------:R-:W4:Y:S01]  /*17990*/  LDC R18, c[0x0][0x278] ;  /* 0x00009e00ff127b82 */ /* 0x000f220000000800 */
[-C--:B------:R-:W-:Y:S02]  /*179a0*/  LEA.HI.X.SX32 R13, R15, R7.reuse, 0x1, P5 ;  /* 0x000000070f0d7211 */ /* 0x080fe400028f0eff */
[----:B------:R-:W-:Y:S02]  /*179b0*/  LEA.HI.X.SX32 R15, R25, R7, 0x1, P6 ;  /* 0x00000007190f7211 */ /* 0x000fe400030f0eff */
[----:B------:R-:W-:Y:S01]  /*179c0*/  PRMT R5, R103, 0x7632, R5 ;  /* 0x0000763267057816 */ /* 0x000fe20000000005 */
[----:B------:R2:W-:Y:S01]  /*179d0*/  STG.E.U16 desc[UR60][R30.64], R102 ;  /* 0x000000661e007986 */ /* 0x0005e2000c10153c */
[----:B-----5:R-:W-:Y:S01]  /*179e0*/  IMAD R149, R149, 0x52, RZ ;  /* 0x0000005295957824 */ /* 0x020fe200078e02ff */
[----:B------:R-:W5:Y:S01]  /*179f0*/  LDC R98, c[0x0][0x278] ;  /* 0x00009e00ff627b82 */ /* 0x000f620000000800 */
[----:B------:R-:W-:Y:S01]  /*17a00*/  IMAD R25, R10, 0x29, RZ ;  /* 0x000000290a197824 */ /* 0x000fe200078e02ff */
[----:B------:R3:W-:Y:S01]  /*17a10*/  STG.E.U16 desc[UR60][R12.64], R103 ;  /* 0x000000670c007986 */ /* 0x0007e2000c10153c */
[----:B------:R-:W-:-:S03]  /*17a20*/  IADD3 R10, P5, R155, R6, RZ ;  /* 0x000000069b0a7210 */ /* 0x000fc60007fbe0ff */
[----:B------:R1:W-:Y:S01]  /*17a30*/  STG.E.U16 desc[UR60][R14.64], R5 ;  /* 0x000000050e007986 */ /* 0x0003e2000c10153c */
[----:B------:R-:W-:Y:S01]  /*17a40*/  LEA.HI.X.SX32 R11, R11, R7, 0x1, P5 ;  /* 0x000000070b0b7211 */ /* 0x000fe200028f0eff */
[----:B------:R-:W5:Y:S01]  /*17a50*/  LDC R99, c[0x0][0x278] ;  /* 0x00009e00ff637b82 */ /* 0x000f620000000800 */
[----:B--2---:R-:W-:Y:S02]  /*17a60*/  IMAD R31, R16, 0x2b, RZ ;  /* 0x0000002b101f7824 */ /* 0x004fe400078e02ff */
[----:B---3--:R-:W-:-:S05]  /*17a70*/  IMAD R103, R26, 0x54, RZ ;  /* 0x000000541a677824 */ /* 0x008fca00078e02ff */
[----:B------:R-:W2:Y:S01]  /*17a80*/  LDC R16, c[0x0][0x278] ;  /* 0x00009e00ff107b82 */ /* 0x000ea20000000800 */
[----:B-1----:R-:W-:Y:S01]  /*17a90*/  IMAD R5, R28, 0x56, RZ ;  /* 0x000000561c057824 */ /* 0x002fe200078e02ff */
[-C--:B------:R-:W-:Y:S02]  /*17aa0*/  IADD3 R12, P3, R149, R6.reuse, RZ ;  /* 0x00000006950c7210 */ /* 0x080fe40007f7e0ff */
[-C--:B------:R-:W-:Y:S02]  /*17ab0*/  IADD3 R14, P5, R103, R6.reuse, RZ ;  /* 0x00000006670e7210 */ /* 0x080fe40007fbe0ff */
[----:B------:R-:W-:Y:S02]  /*17ac0*/  IADD3 R30, P6, R5, R6, RZ ;  /* 0x00000006051e7210 */ /* 0x000fe40007fde0ff */
[----:B------:R-:W-:Y:S01]  /*17ad0*/  PRMT R101, R104, 0x7632, R101 ;  /* 0x0000763268657816 */ /* 0x000fe20000000065 */
[----:B------:R0:W-:Y:S01]  /*17ae0*/  STG.E.U16 desc[UR60][R10.64], R104 ;  /* 0x000000680a007986 */ /* 0x0001e2000c10153c */
[-C--:B------:R-:W-:Y:S01]  /*17af0*/  LEA.HI.X.SX32 R13, R25, R7.reuse, 0x1, P3 ;  /* 0x00000007190d7211 */ /* 0x080fe200018f0eff */
[----:B------:R-:W1:Y:S01]  /*17b00*/  LDC R26, c[0x0][0x278] ;  /* 0x00009e00ff1a7b82 */ /* 0x000e620000000800 */
[-C--:B------:R-:W-:Y:S01]  /*17b10*/  LEA.HI.X.SX32 R15, R9, R7.reuse, 0x1, P5 ;  /* 0x00000007090f7211 */ /* 0x080fe200028f0eff */
[----:B------:R-:W-:Y:S01]  /*17b20*/  IMAD R9, R96, 0x58, RZ ;  /* 0x0000005860097824 */ /* 0x000fe200078e02ff */
[----:B------:R-:W-:-:S02]  /*17b30*/  LEA.HI.X.SX32 R31, R31, R7, 0x1, P6 ;  /* 0x000000071f1f7211 */ /* 0x000fc400030f0eff */
[----:B------:R-:W-:Y:S01]  /*17b40*/  PRMT R136, R105, 0x7632, R136 ;  /* 0x0000763269887816 */ /* 0x000fe20000000088 */
[----:B------:R3:W-:Y:S02]  /*17b50*/  STG.E.U16 desc[UR60][R12.64], R101 ;  /* 0x000000650c007986 */ /* 0x0007e4000c10153c */
[----:B------:R-:W2:Y:S01]  /*17b60*/  LDC R28, c[0x0][0x278] ;  /* 0x00009e00ff1c7b82 */ /* 0x000ea20000000800 */
[----:B0-----:R-:W-:Y:S01]  /*17b70*/  IMAD R11, R97, 0x5a, RZ ;  /* 0x0000005a610b7824 */ /* 0x001fe200078e02ff */
[----:B------:R0:W-:Y:S01]  /*17b80*/  STG.E.U16 desc[UR60][R14.64], R105 ;  /* 0x000000690e007986 */ /* 0x0001e2000c10153c */
[----:B----4-:R-:W-:Y:S01]  /*17b90*/  IMAD R25, R18, 0x2d, RZ ;  /* 0x0000002d12197824 */ /* 0x010fe200078e02ff */
[----:B------:R-:W-:-:S04]  /*17ba0*/  IADD3 R18, P5, R9, R6, RZ ;  /* 0x0000000609127210 */ /* 0x000fc80007fbe0ff */
[----:B------:R-:W4:Y:S01]  /*17bb0*/  LDC R102, c[0x0][0x278] ;  /* 0x00009e00ff667b82 */ /* 0x000f220000000800 */
[----:B------:R5:W-:Y:S01]  /*17bc0*/  STG.E.U16 desc[UR60][R30.64], R136 ;  /* 0x000000881e007986 */ /* 0x000be2000c10153c */
[----:B------:R-:W-:Y:S02]  /*17bd0*/  LEA.HI.X.SX32 R19, R19, R7, 0x1, P5 ;  /* 0x0000000713137211 */ /* 0x000fe400028f0eff */
[----:B---3--:R-:W-:-:S04]  /*17be0*/  PRMT R12, R106, 0x7632, R12 ;  /* 0x000076326a0c7816 */ /* 0x008fc8000000000c */
[----:B0-----:R-:W0:Y:S01]  /*17bf0*/  LDC R14, c[0x0][0x278] ;  /* 0x00009e00ff0e7b82 */ /* 0x001e220000000800 */
[----:B-----5:R-:W-:-:S07]  /*17c00*/  IADD3 R30, P3, R11, R6, RZ ;  /* 0x000000060b1e7210 */ /* 0x020fce0007f7e0ff */
[----:B------:R-:W3:Y:S01]  /*17c10*/  LDC R101, c[0x0][0x278] ;  /* 0x00009e00ff657b82 */ /* 0x000ee20000000800 */
[----:B------:R-:W-:Y:S01]  /*17c20*/  LEA.HI.X.SX32 R31, R25, R7, 0x1, P3 ;  /* 0x00000007191f7211 */ /* 0x000fe200018f0eff */
[----:B------:R5:W-:Y:S01]  /*17c30*/  STG.E.U16 desc[UR60][R18.64], R106 ;  /* 0x0000006a12007986 */ /* 0x000be2000c10153c */
[----:B------:R-:W-:Y:S02]  /*17c40*/  IMAD R13, R98, 0x5c, RZ ;  /* 0x0000005c620d7824 */ /* 0x000fe400078e02ff */
[----:B------:R-:W-:Y:S01]  /*17c50*/  IMAD R15, R100, 0x5e, RZ ;  /* 0x0000005e640f7824 */ /* 0x000fe200078e02ff */
[----:B------:R2:W-:Y:S02]  /*17c60*/  STG.E.U16 desc[UR60][R30.64], R12 ;  /* 0x0000000c1e007986 */ /* 0x0005e4000c10153c */
[----:B------:R-:W3:Y:S01]  /*17c70*/  LDC R100, c[0x0][0x278] ;  /* 0x00009e00ff647b82 */ /* 0x000ee20000000800 */
[----:B------:R-:W-:Y:S01]  /*17c80*/  IADD3 R96, P5, R13, R6, RZ ;  /* 0x000000060d607210 */ /* 0x000fe20007fbe0ff */
[----:B-1----:R-:W-:-:S02]  /*17c90*/  IMAD R25, R26, 0x60, RZ ;  /* 0x000000601a197824 */ /* 0x002fc400078e02ff */
[----:B------:R-:W-:-:S04]  /*17ca0*/  IMAD R99, R99, 0x2f, RZ ;  /* 0x0000002f63637824 */ /* 0x000fc800078e02ff */
[----:B-----5:R-:W1:Y:S01]  /*17cb0*/  LDC R18, c[0x0][0x278] ;  /* 0x00009e00ff127b82 */ /* 0x020e620000000800 */
[----:B--2---:R-:W-:-:S07]  /*17cc0*/  IMAD R31, R16, 0x31, RZ ;  /* 0x00000031101f7824 */ /* 0x004fce00078e02ff */
[----:B------:R-:W2:Y:S01]  /*17cd0*/  LDC R16, c[0x0][0x278] ;  /* 0x00009e00ff107b82 */ /* 0x000ea20000000800 */
[----:B------:R-:W-:Y:S01]  /*17ce0*/  LEA.HI.X.SX32 R97, R17, R7, 0x1, P5 ;  /* 0x0000000711617211 */ /* 0x000fe200028f0eff */
[----:B------:R-:W-:Y:S01]  /*17cf0*/  IMAD R19, R28, 0x62, RZ ;  /* 0x000000621c137824 */ /* 0x000fe200078e02ff */
[----:B------:R-:W-:Y:S01]  /*17d00*/  IADD3 R98, P6, R15, R6, RZ ;  /* 0x000000060f627210 */ /* 0x000fe20007fde0ff */
[----:B----4-:R-:W-:-:S04]  /*17d10*/  IMAD R17, R102, 0x64, RZ ;  /* 0x0000006466117824 */ /* 0x010fc800078e02ff */
[----:B------:R-:W4:Y:S01]  /*17d20*/  LDC R10, c[0x0][0x278] ;  /* 0x00009e00ff0a7b82 */ /* 0x000f220000000800 */
[-C--:B------:R-:W-:Y:S01]  /*17d30*/  IADD3 R28, P3, R25, R6.reuse, RZ ;  /* 0x00000006191c7210 */ /* 0x080fe20007f7e0ff */
[----:B------:R5:W-:Y:S01]  /*17d40*/  STG.E.U16 desc[UR60][R96.64], R107 ;  /* 0x0000006b60007986 */ /* 0x000be2000c10153c */
[-C--:B------:R-:W-:Y:S02]  /*17d50*/  LEA.HI.X.SX32 R99, R99, R7.reuse, 0x1, P6 ;  /* 0x0000000763637211 */ /* 0x080fe400030f0eff */
[-C--:B------:R-:W-:Y:S02]  /*17d60*/  IADD3 R30, P5, R19, R6.reuse, RZ ;  /* 0x00000006131e7210 */ /* 0x080fe40007fbe0ff */
[----:B------:R-:W-:Y:S01]  /*17d70*/  PRMT R104, R107, 0x7632, R104 ;  /* 0x000076326b687816 */ /* 0x000fe20000000068 */
[----:B------:R-:W4:Y:S01]  /*17d80*/  LDC R12, c[0x0][0x278] ;  /* 0x00009e00ff0c7b82 */ /* 0x000f220000000800 */
[----:B------:R-:W-:Y:S02]  /*17d90*/  IADD3 R26, P6, R17, R6, RZ ;  /* 0x00000006111a7210 */ /* 0x000fe40007fde0ff */
[----:B------:R-:W-:-:S02]  /*17da0*/  LEA.HI.X.SX32 R29, R29, R7, 0x1, P3 ;  /* 0x000000071d1d7211 */ /* 0x000fc400018f0eff */
[----:B------:R-:W-:-:S03]  /*17db0*/  LEA.HI.X.SX32 R31, R31, R7, 0x1, P5 ;  /* 0x000000071f1f7211 */ /* 0x000fc600028f0eff */
[----:B-----5:R-:W5:Y:S01]  /*17dc0*/  LDC R96, c[0x0][0x278] ;  /* 0x00009e00ff607b82 */ /* 0x020f620000000800 */
[----:B------:R-:W-:Y:S01]  /*17dd0*/  PRMT R102, R108, 0x7632, R102 ;  /* 0x000076326c667816 */ /* 0x000fe20000000066 */
[----:B0-----:R-:W-:Y:S01]  /*17de0*/  IMAD R97, R14, 0x66, RZ ;  /* 0x000000660e617824 */ /* 0x001fe200078e02ff */
[----:B------:R-:W-:-:S05]  /*17df0*/  LEA.HI.X.SX32 R27, R27, R7, 0x1, P6 ;  /* 0x000000071b1b7211 */ /* 0x000fca00030f0eff */
[----:B------:R-:W0:Y:S01]  /*17e00*/  LDC R107, c[0x0][0x278] ;  /* 0x00009e00ff6b7b82 */ /* 0x000e220000000800 */
[----:B------:R3:W-:Y:S04]  /*17e10*/  STG.E.U16 desc[UR60][R98.64], R104 ;  /* 0x0000006862007986 */ /* 0x0007e8000c10153c */
[----:B------:R-:W-:Y:S03]  /*17e20*/  STG.E.U16 desc[UR60][R28.64], R108 ;  /* 0x0000006c1c007986 */ /* 0x000fe6000c10153c */
[----:B------:R-:W0:Y:S01]  /*17e30*/  LDC R14, c[0x0][0x278] ;  /* 0x00009e00ff0e7b82 */ /* 0x000e220000000800 */
[----:B------:R1:W-:Y:S04]  /*17e40*/  STG.E.U16 desc[UR60][R30.64], R102 ;  /* 0x000000661e007986 */ /* 0x0003e8000c10153c */
[----:B------:R2:W-:Y:S01]  /*17e50*/  STG.E.U16 desc[UR60][R26.64], R109 ;  /* 0x0000006d1a007986 */ /* 0x0005e2000c10153c */
[----:B---3--:R-:W-:Y:S01]  /*17e60*/  IMAD R99, R100, 0x68, RZ ;  /* 0x0000006864637824 */ /* 0x008fe200078e02ff */
[-C--:B------:R-:W-:Y:S01]  /*17e70*/  IADD3 R100, P3, R97, R6.reuse, RZ ;  /* 0x0000000661647210 */ /* 0x080fe20007f7e0ff */
[----:B------:R-:W-:Y:S01]  /*17e80*/  IMAD R101, R101, 0x33, RZ ;  /* 0x0000003365657824 */ /* 0x000fe200078e02ff */
[----:B------:R-:W3:Y:S02]  /*17e90*/  LDC R98, c[0x0][0x278] ;  /* 0x00009e00ff627b82 */ /* 0x000ee40000000800 */
[----:B------:R-:W-:Y:S01]  /*17ea0*/  IADD3 R104, P5, R99, R6, RZ ;  /* 0x0000000663687210 */ /* 0x000fe20007fbe0ff */
[----:B-1----:R-:W-:-:S02]  /*17eb0*/  IMAD R31, R18, 0x6a, RZ ;  /* 0x0000006a121f7824 */ /* 0x002fc400078e02ff */
[----:B--2---:R-:W-:Y:S01]  /*17ec0*/  IMAD R27, R16, 0x6c, RZ ;  /* 0x0000006c101b7824 */ /* 0x004fe200078e02ff */
[-C--:B------:R-:W-:Y:S02]  /*17ed0*/  LEA.HI.X.SX32 R101, R101, R7.reuse, 0x1, P3 ;  /* 0x0000000765657211 */ /* 0x080fe400018f0eff */
[----:B------:R-:W1:Y:S01]  /*17ee0*/  LDC R16, c[0x0][0x278] ;  /* 0x00009e00ff107b82 */ /* 0x000e620000000800 */
[----:B----4-:R-:W-:Y:S01]  /*17ef0*/  IMAD R29, R10, 0x35, RZ ;  /* 0x000000350a1d7824 */ /* 0x010fe200078e02ff */
[-C--:B------:R-:W-:Y:S02]  /*17f00*/  IADD3 R108, P3, R31, R6.reuse, RZ ;  /* 0x000000061f6c7210 */ /* 0x080fe40007f7e0ff */
[-C--:B------:R-:W-:Y:S02]  /*17f10*/  LEA.HI.X.SX32 R105, R169, R7.reuse, 0x1, P5 ;  /* 0x00000007a9697211 */ /* 0x080fe400028f0eff */
[----:B------:R-:W-:Y:S02]  /*17f20*/  IADD3 R152, P5, R27, R6, RZ ;  /* 0x000000061b987210 */ /* 0x000fe40007fbe0ff */
[----:B------:R-:W-:Y:S01]  /*17f30*/  PRMT R106, R109, 0x7632, R106 ;  /* 0x000076326d6a7816 */ /* 0x000fe2000000006a */
[----:B------:R-:W2:Y:S01]  /*17f40*/  LDC R10, c[0x0][0x278] ;  /* 0x00009e00ff0a7b82 */ /* 0x000ea20000000800 */
[----:B------:R-:W-:-:S02]  /*17f50*/  LEA.HI.X.SX32 R109, R29, R7, 0x1, P3 ;  /* 0x000000071d6d7211 */ /* 0x000fc400018f0eff */
[----:B------:R-:W-:Y:S01]  /*17f60*/  PRMT R28, R110, 0x7632, R28 ;  /* 0x000076326e1c7816 */ /* 0x000fe2000000001c */
[----:B-----5:R-:W-:Y:S01]  /*17f70*/  IMAD R29, R96, 0x6e, RZ ;  /* 0x0000006e601d7824 */ /* 0x020fe200078e02ff */
[----:B------:R-:W-:Y:S01]  /*17f80*/  LEA.HI.X.SX32 R153, R153, R7, 0x1, P5 ;  /* 0x0000000799997211 */ /* 0x000fe200028f0eff */
[----:B0-----:R-:W-:Y:S01]  /*17f90*/  IMAD R107, R107, 0x72, RZ ;  /* 0x000000726b6b7824 */ /* 0x001fe200078e02ff */
[----:B------:R-:W-:Y:S01]  /*17fa0*/  STG.E.U16 desc[UR60][R100.64], R106 ;  /* 0x0000006a64007986 */ /* 0x000fe2000c10153c */
[----:B------:R-:W0:Y:S01]  /*17fb0*/  LDC R18, c[0x0][0x278] ;  /* 0x00009e00ff127b82 */ /* 0x000e220000000800 */
[----:B------:R-:W-:Y:S02]  /*17fc0*/  IMAD R169, R12, 0x37, RZ ;  /* 0x000000370ca97824 */ /* 0x000fe400078e02ff */
[----:B------:R4:W-:Y:S01]  /*17fd0*/  STG.E.U16 desc[UR60][R104.64], R110 ;  /* 0x0000006e68007986 */ /* 0x0009e2000c10153c */
[----:B------:R-:W-:-:S03]  /*17fe0*/  IADD3 R168, P3, R29, R6, RZ ;  /* 0x000000061da87210 */ /* 0x000fc60007f7e0ff */
[----:B------:R-:W-:Y:S01]  /*17ff0*/  STG.E.U16 desc[UR60][R108.64], R28 ;  /* 0x0000001c6c007986 */ /* 0x000fe2000c10153c */
[----:B------:R-:W5:Y:S03]  /*18000*/  LDC R26, c[0x0][0x278] ;  /* 0x00009e00ff1a7b82 */ /* 0x000f660000000800 */
[----:B------:R3:W-:Y:S01]  /*18010*/  STG.E.U16 desc[UR60][R152.64], R111 ;  /* 0x0000006f98007986 */ /* 0x0007e2000c10153c */
[----:B----4-:R-:W-:Y:S01]  /*18020*/  IMAD R105, R14, 0x39, RZ ;  /* 0x000000390e697824 */ /* 0x010fe200078e02ff */
[----:B------:R-:W-:-:S03]  /*18030*/  PRMT R30, R111, 0x7632, R30 ;  /* 0x000076326f1e7816 */ /* 0x000fc6000000001e */
[----:B------:R-:W4:Y:S01]  /*18040*/  LDC R12, c[0x0][0x278] ;  /* 0x00009e00ff0c7b82 */ /* 0x000f220000000800 */
[----:B------:R-:W-:Y:S02]  /*18050*/  LEA.HI.X.SX32 R169, R169, R7, 0x1, P3 ;  /* 0x00000007a9a97211 */ /* 0x000fe400018f0eff */
[----:B---3--:R-:W-:-:S05]  /*18060*/  IADD3 R152, P5, R107, R6, RZ ;  /* 0x000000066b987210 */ /* 0x008fca0007fbe0ff */
[----:B------:R-:W3:Y:S01]  /*18070*/  LDC R28, c[0x0][0x278] ;  /* 0x00009e00ff1c7b82 */ /* 0x000ee20000000800 */
[----:B------:R-:W-:Y:S01]  /*18080*/  LEA.HI.X.SX32 R153, R105, R7, 0x1, P5 ;  /* 0x0000000769997211 */ /* 0x000fe200028f0eff */
[----:B-1----:R-:W-:Y:S01]  /*18090*/  IMAD R105, R16, 0x74, RZ ;  /* 0x0000007410697824 */ /* 0x002fe200078e02ff */
[----:B------:R1:W-:Y:S05]  /*180a0*/  STG.E.U16 desc[UR60][R168.64], R30 ;  /* 0x0000001ea8007986 */ /* 0x0003ea000c10153c */
[----:B------:R-:W4:Y:S01]  /*180b0*/  LDC R16, c[0x0][0x278] ;  /* 0x00009e00ff107b82 */ /* 0x000f220000000800 */
[----:B------:R-:W-:-:S07]  /*180c0*/  IMAD R101, R98, 0x70, RZ ;  /* 0x0000007062657824 */ /* 0x000fce00078e02ff */
[----:B-1----:R-:W1:Y:S01]  /*180d0*/  LDC R30, c[0x0][0x278] ;  /* 0x00009e00ff1e7b82 */ /* 0x002e620000000800 */
[----:B------:R-:W-:Y:S01]  /*180e0*/  IADD3 R108, P3, R101, R6, RZ ;  /* 0x00000006656c7210 */ /* 0x000fe20007f7e0ff */
[----:B--2---:R-:W-:-:S06]  /*180f0*/  IMAD R169, R10, 0x3b, RZ ;  /* 0x0000003b0aa97824 */ /* 0x004fcc00078e02ff */
[----:B------:R-:W2:Y:S01]  /*18100*/  LDC R14, c[0x0][0x278] ;  /* 0x00009e00ff0e7b82 */ /* 0x000ea20000000800 */
[----:B------:R-:W-:Y:S01]  /*18110*/  LEA.HI.X.SX32 R109, R137, R7, 0x1, P3 ;  /* 0x00000007896d7211 */ /* 0x000fe200018f0eff */
[----:B0-----:R-:W-:Y:S01]  /*18120*/  IMAD R137, R18, 0x76, RZ ;  /* 0x0000007612897824 */ /* 0x001fe200078e02ff */
[----:B------:R-:W-:-:S05]  /*18130*/  IADD3 R138, P3, R105, R6, RZ ;  /* 0x00000006698a7210 */ /* 0x000fca0007f7e0ff */
[----:B------:R-:W0:Y:S01]  /*18140*/  LDC R10, c[0x0][0x228] ;  /* 0x00008a00ff0a7b82 */ /* 0x000e220000000800 */
[----:B------:R-:W-:Y:S01]  /*18150*/  PRMT R96, R120, 0x7632, R96 ;  /* 0x0000763278607816 */ /* 0x000fe20000000060 */
[----:B------:R3:W-:Y:S01]  /*18160*/  STG.E.U16 desc[UR60][R108.64], R120 ;  /* 0x000000786c007986 */ /* 0x0007e2000c10153c */
[-C--:B------:R-:W-:Y:S01]  /*18170*/  LEA.HI.X.SX32 R139, R139, R7.reuse, 0x1, P3 ;  /* 0x000000078b8b7211 */ /* 0x080fe200018f0eff */
[----:B-----5:R-:W-:Y:S01]  /*18180*/  IMAD R111, R26, 0x78, RZ ;  /* 0x000000781a6f7824 */ /* 0x020fe200078e02ff */
[-C--:B------:R-:W-:Y:S01]  /*18190*/  IADD3 R168, P3, R137, R6.reuse, RZ ;  /* 0x0000000689a87210 */ /* 0x080fe20007f7e0ff */
[----:B------:R4:W-:Y:S01]  /*181a0*/  STG.E.U16 desc[UR60][R152.64], R96 ;  /* 0x0000006098007986 */ /* 0x0009e2000c10153c */
[----:B------:R-:W-:Y:S02]  /*181b0*/  PRMT R18, R121, 0x7632, R18 ;  /* 0x0000763279127816 */ /* 0x000fe40000000012 */
[----:B------:R-:W-:Y:S01]  /*181c0*/  IADD3 R146, P5, R111, R6, RZ ;  /* 0x000000066f927210 */ /* 0x000fe20007fbe0ff */
[----:B------:R5:W-:Y:S01]  /*181d0*/  STG.E.U16 desc[UR60][R138.64], R121 ;  /* 0x000000798a007986 */ /* 0x000be2000c10153c */
[----:B---3--:R-:W-:Y:S01]  /*181e0*/  IMAD R109, R28, 0x7a, RZ ;  /* 0x0000007a1c6d7824 */ /* 0x008fe200078e02ff */
[----:B------:R-:W-:Y:S01]  /*181f0*/  LEA.HI.X.SX32 R169, R169, R7, 0x1, P3 ;  /* 0x00000007a9a97211 */ /* 0x000fe200018f0eff */
[----:B----4-:R-:W-:-:S03]  /*18200*/  IMAD R153, R12, 0x3d, RZ ;  /* 0x0000003d0c997824 */ /* 0x010fc600078e02ff */
[-C--:B------:R-:W-:Y:S01]  /*18210*/  IADD3 R152, P3, R109, R6.reuse, RZ ;  /* 0x000000066d987210 */ /* 0x080fe20007f7e0ff */
[----:B-----5:R-:W-:Y:S01]  /*18220*/  IMAD R121, R16, 0x7c, RZ ;  /* 0x0000007c10797824 */ /* 0x020fe200078e02ff */
[-C--:B------:R-:W-:Y:S01]  /*18230*/  LEA.HI.X.SX32 R147, R147, R7.reuse, 0x1, P5 ;  /* 0x0000000793937211 */ /* 0x080fe200028f0eff */
[----:B-1----:R-:W-:Y:S01]  /*18240*/  IMAD R139, R30, 0x7e, RZ ;  /* 0x0000007e1e8b7824 */ /* 0x002fe200078e02ff */
[-C--:B------:R-:W-:Y:S02]  /*18250*/  LEA.HI.X.SX32 R153, R153, R7.reuse, 0x1, P3 ;  /* 0x0000000799997211 */ /* 0x080fe400018f0eff */
[----:B------:R-:W-:Y:S01]  /*18260*/  IADD3 R144, P3, R121, R6, RZ ;  /* 0x0000000679907210 */ /* 0x000fe20007f7e0ff */
[----:B------:R2:W-:Y:S01]  /*18270*/  STG.E.U16 desc[UR60][R168.64], R18 ;  /* 0x00000012a8007986 */ /* 0x0005e2000c10153c */
[----:B------:R-:W-:Y:S02]  /*18280*/  PRMT R12, R122, 0x7632, R12 ;  /* 0x000076327a0c7816 */ /* 0x000fe4000000000c */
[----:B------:R-:W-:Y:S01]  /*18290*/  LEA.HI.X.SX32 R145, R145, R7, 0x1, P3 ;  /* 0x0000000791917211 */ /* 0x000fe200018f0eff */
[----:B------:R1:W-:Y:S01]  /*182a0*/  STG.E.U16 desc[UR60][R146.64], R122 ;  /* 0x0000007a92007986 */ /* 0x0003e2000c10153c */
[----:B0-----:R-:W-:-:S02]  /*182b0*/  IADD3 R148, R173, R10, R172 ;  /* 0x0000000aad947210 */ /* 0x001fc40007ffe0ac */
[----:B------:R-:W0:Y:S01]  /*182c0*/  LDC R173, c[0x0][0x278] ;  /* 0x00009e00ffad7b82 */ /* 0x000e220000000800 */
[----:B--2---:R-:W-:Y:S01]  /*182d0*/  IMAD R169, R14, 0x3f, RZ ;  /* 0x0000003f0ea97824 */ /* 0x004fe200078e02ff */
[----:B------:R-:W-:-:S06]  /*182e0*/  IADD3 R168, P5, R139, R6, RZ ;  /* 0x000000068ba87210 */ /* 0x000fcc0007fbe0ff */
[----:B-1----:R-:W1:Y:S01]  /*182f0*/  LDC R147, c[0x0][0x278] ;  /* 0x00009e00ff937b82 */ /* 0x002e620000000800 */
[----:B------:R-:W-:Y:S01]  /*18300*/  STG.E.U16 desc[UR60][R152.64], R12 ;  /* 0x0000000c98007986 */ /* 0x000fe2000c10153c */
[----:B------:R-:W-:Y:S02]  /*18310*/  LEA.HI.X.SX32 R169, R169, R7, 0x1, P5 ;  /* 0x00000007a9a97211 */ /* 0x000fe400028f0eff */
[----:B------:R-:W-:Y:S01]  /*18320*/  PRMT R14, R123, 0x7632, R14 ;  /* 0x000076327b0e7816 */ /* 0x000fe2000000000e */
[----:B------:R2:W-:Y:S04]  /*18330*/  STG.E.U16 desc[UR60][R144.64], R123 ;  /* 0x0000007b90007986 */ /* 0x0005e8000c10153c */
[----:B------:R3:W-:Y:S01]  /*18340*/  STG.E.U16 desc[UR60][R168.64], R14 ;  /* 0x0000000ea8007986 */ /* 0x0007e2000c10153c */
[----:B------:R-:W-:Y:S01]  /*18350*/  LEA RZ, P3, R171, R6, 0x7 ;  /* 0x00000006abff7211 */ /* 0x000fe200078638ff */
[----:B------:R-:W-:Y:S01]  /*18360*/  IMAD R162, R179, 0x10a, R148 ;  /* 0x0000010ab3a27824 */ /* 0x000fe200078e0294 */
[----:B------:R-:W4:Y:S08]  /*18370*/  LDC R171, c[0x0][0x278] ;  /* 0x00009e00ffab7b82 */ /* 0x000f300000000800 */
[----:B--2---:R-:W2:Y:S08]  /*18380*/  LDC R123, c[0x0][0x278] ;  /* 0x00009e00ff7b7b82 */ /* 0x004eb00000000800 */
[----:B---3--:R-:W3:Y:S08]  /*18390*/  LDC R169, c[0x0][0x278] ;  /* 0x00009e00ffa97b82 */ /* 0x008ef00000000800 */
[----:B------:R-:W5:Y:S08]  /*183a0*/  LDC R153, c[0x0][0x278] ;  /* 0x00009e00ff997b82 */ /* 0x000f700000000800 */
[----:B------:R-:W4:Y:S08]  /*183b0*/  LDC R145, c[0x0][0x278] ;  /* 0x00009e00ff917b82 */ /* 0x000f300000000800 */
[----:B------:R-:W4:Y:S01]  /*183c0*/  LDC R179, c[0x0][0x278] ;  /* 0x00009e00ffb37b82 */ /* 0x000f220000000800 */
[----:B-1----:R-:W-:-:S02]  /*183d0*/  IMAD.SHL.U32 R147, R147, 0x40, RZ ;  /* 0x0000004093937824 */ /* 0x002fc400078e00ff */
[--C-:B------:R-:W-:Y:S02]  /*183e0*/  IMAD R120, R177, 0x108, R148.reuse ;  /* 0x00000108b1787824 */ /* 0x100fe400078e0294 */
[----:B0-----:R-:W-:-:S03]  /*183f0*/  IMAD R164, R173, 0x104, R148 ;  /* 0x00000104ada47824 */ /* 0x001fc600078e0294 */
[----:B------:R-:W0:Y:S01]  /*18400*/  LDC R177, c[0x0][0x278] ;  /* 0x00009e00ffb17b82 */ /* 0x000e220000000800 */
[----:B------:R-:W-:Y:S01]  /*18410*/  LEA.HI.X.SX32 R173, R147, R7, 0x1, P3 ;  /* 0x0000000793ad7211 */ /* 0x000fe200018f0eff */
[----:B------:R-:W-:Y:S02]  /*18420*/  IMAD R147, R170, 0x82, RZ ;  /* 0x00000082aa937824 */ /* 0x000fe400078e02ff */
[----:B--2---:R-:W-:Y:S01]  /*18430*/  IMAD R123, R123, 0x86, RZ ;  /* 0x000000867b7b7824 */ /* 0x004fe200078e02ff */
[----:B------:R-:W-:Y:S01]  /*18440*/  LEA R172, R245, R148, 0x7 ;  /* 0x00000094f5ac7211 */ /* 0x000fe200078e38ff */
[--C-:B------:R-:W-:Y:S02]  /*18450*/  IMAD R160, R181, 0x10c, R148.reuse ;  /* 0x0000010cb5a07824 */ /* 0x100fe400078e0294 */
[----:B------:R-:W1:Y:S01]  /*18460*/  LDC R181, c[0x0][0x278] ;  /* 0x00009e00ffb57b82 */ /* 0x000e620000000800 */
[----:B------:R-:W-:Y:S01]  /*18470*/  IMAD R158, R183, 0x10e, R148 ;  /* 0x0000010eb79e7824 */ /* 0x000fe200078e0294 */
[-C--:B------:R-:W-:Y:S01]  /*18480*/  IADD3 R170, P3, R147, R6.reuse, RZ ;  /* 0x0000000693aa7210 */ /* 0x080fe20007f7e0ff */
[----:B---3--:R-:W-:Y:S01]  /*18490*/  IMAD R169, R169, 0x41, RZ ;  /* 0x00000041a9a97824 */ /* 0x008fe200078e02ff */
[----:B------:R-:W-:Y:S01]  /*184a0*/  IADD3 R174, P6, R123, R6, RZ ;  /* 0x000000067bae7210 */ /* 0x000fe20007fde0ff */
[----:B-----5:R-:W-:-:S03]  /*184b0*/  IMAD R153, R153, 0x43, RZ ;  /* 0x0000004399997824 */ /* 0x020fc600078e02ff */
[----:B------:R-:W2:Y:S01]  /*184c0*/  LDC R183, c[0x0][0x278] ;  /* 0x00009e00ffb77b82 */ /* 0x000ea20000000800 */
[--C-:B----4-:R-:W-:Y:S01]  /*184d0*/  IMAD R168, R171, 0x102, R148.reuse ;  /* 0x00000102aba87824 */ /* 0x110fe200078e0294 */
[----:B------:R3:W-:Y:S01]  /*184e0*/  STG.E.U16 desc[UR60][R172.64], R112 ;  /* 0x00000070ac007986 */ /* 0x0007e2000c10153c */
[--C-:B------:R-:W-:Y:S01]  /*184f0*/  IMAD R166, R175, 0x106, R148.reuse ;  /* 0x00000106afa67824 */ /* 0x100fe200078e0294 */
[-C--:B------:R-:W-:Y:S01]  /*18500*/  LEA.HI.X.SX32 R171, R169, R7.reuse, 0x1, P3 ;  /* 0x00000007a9ab7211 */ /* 0x080fe200018f0eff */
[----:B------:R-:W-:Y:S01]  /*18510*/  IMAD R145, R145, 0x84, RZ ;  /* 0x0000008491917824 */ /* 0x000fe200078e02ff */
[----:B------:R-:W-:Y:S01]  /*18520*/  LEA.HI.X.SX32 R175, R153, R7, 0x1, P6 ;  /* 0x0000000799af7211 */ /* 0x000fe200030f0eff */
[----:B------:R-:W-:Y:S01]  /*18530*/  IMAD R153, R179, 0x8a, RZ ;  /* 0x0000008ab3997824 */ /* 0x000fe200078e02ff */
[----:B------:R-:W4:Y:S01]  /*18540*/  LDC R245, c[0x0][0x278] ;  /* 0x00009e00fff57b82 */ /* 0x000f220000000800 */
[----:B------:R-:W-:Y:S01]  /*18550*/  IMAD R156, R187, 0x112, R148 ;  /* 0x00000112bb9c7824 */ /* 0x000fe200078e0294 */
[----:B---3--:R-:W-:Y:S01]  /*18560*/  PRMT R112, R112, 0x7632, R112 ;  /* 0x0000763270707816 */ /* 0x008fe20000000070 */
[----:B------:R-:W-:-:S05]  /*18570*/  IMAD R154, R185, 0x110, R148 ;  /* 0x00000110b99a7824 */ /* 0x000fca00078e0294 */
[----:B------:R-:W3:Y:S01]  /*18580*/  LDC R187, c[0x0][0x278] ;  /* 0x00009e00ffbb7b82 */ /* 0x000ee20000000800 */
[----:B------:R-:W-:Y:S01]  /*18590*/  IMAD R169, R176, 0x45, RZ ;  /* 0x00000045b0a97824 */ /* 0x000fe200078e02ff */
[-C--:B------:R-:W-:Y:S01]  /*185a0*/  IADD3 R172, P5, R145, R6.reuse, RZ ;  /* 0x0000000691ac7210 */ /* 0x080fe20007fbe0ff */
[----:B------:R5:W-:Y:S05]  /*185b0*/  STG.E.U16 desc[UR60][R170.64], R112 ;  /* 0x00000070aa007986 */ /* 0x000bea000c10153c */
[----:B------:R-:W4:Y:S01]  /*185c0*/  LDC R185, c[0x0][0x278] ;  /* 0x00009e00ffb97b82 */ /* 0x000f220000000800 */
[----:B------:R-:W-:Y:S01]  /*185d0*/  LEA.HI.X.SX32 R173, R151, R7, 0x1, P5 ;  /* 0x0000000797ad7211 */ /* 0x000fe200028f0eff */
[----:B0-----:R-:W-:Y:S01]  /*185e0*/  IMAD R151, R177, 0x88, RZ ;  /* 0x00000088b1977824 */ /* 0x001fe200078e02ff */
[----:B-----5:R-:W-:-:S04]  /*185f0*/  IADD3 R170, P3, R153, R6, RZ ;  /* 0x0000000699aa7210 */ /* 0x020fc80007f7e0ff */
[-C--:B------:R-:W-:Y:S02]  /*18600*/  LEA.HI.X.SX32 R171, R169, R7.reuse, 0x1, P3 ;  /* 0x00000007a9ab7211 */ /* 0x080fe400018f0eff */
[----:B------:R-:W0:Y:S01]  /*18610*/  LDC R169, c[0x0][0x278] ;  /* 0x00009e00ffa97b82 */ /* 0x000e220000000800 */
[-C--:B------:R-:W-:Y:S01]  /*18620*/  IADD3 R112, P5, R151, R6.reuse, RZ ;  /* 0x0000000697707210 */ /* 0x080fe20007fbe0ff */
[----:B-1----:R-:W-:Y:S01]  /*18630*/  IMAD R177, R181, 0x8c, RZ ;  /* 0x0000008cb5b17824 */ /* 0x002fe200078e02ff */
[----:B------:R1:W-:Y:S01]  /*18640*/  STG.E.U16 desc[UR60][R172.64], R113 ;  /* 0x00000071ac007986 */ /* 0x0003e2000c10153c */
[----:B--2---:R-:W-:Y:S02]  /*18650*/  IMAD R179, R183, 0x8e, RZ ;  /* 0x0000008eb7b37824 */ /* 0x004fe400078e02ff */
[----:B------:R-:W-:Y:S01]  /*18660*/  IMAD R183, R184, 0x90, RZ ;  /* 0x00000090b8b77824 */ /* 0x000fe200078e02ff */
[----:B------:R2:W-:Y:S01]  /*18670*/  STG.E.U16 desc[UR60][R174.64], R188 ;  /* 0x000000bcae007986 */ /* 0x0005e2000c10153c */
[----:B-1----:R-:W-:Y:S01]  /*18680*/  LEA.HI.X.SX32 R113, R167, R7, 0x1, P5 ;  /* 0x00000007a7717211 */ /* 0x002fe200028f0eff */
[----:B------:R-:W-:Y:S01]  /*18690*/  IMAD R167, R178, 0x47, RZ ;  /* 0x00000047b2a77824 */ /* 0x000fe200078e02ff */
[----:B------:R-:W-:-:S02]  /*186a0*/  IADD3 R172, P5, R177, R6, RZ ;  /* 0x00000006b1ac7210 */ /* 0x000fc40007fbe0ff */
[-C--:B--2---:R-:W-:Y:S01]  /*186b0*/  IADD3 R174, P6, R179, R6.reuse, RZ ;  /* 0x00000006b3ae7210 */ /* 0x084fe20007fde0ff */
[----:B------:R1:W-:Y:S01]  /*186c0*/  STG.E.U16 desc[UR60][R112.64], R114 ;  /* 0x0000007270007986 */ /* 0x0003e2000c10153c */
[-C--:B------:R-:W-:Y:S01]  /*186d0*/  LEA.HI.X.SX32 R173, R165, R7.reuse, 0x1, P5 ;  /* 0x00000007a5ad7211 */ /* 0x080fe200028f0eff */
[--C-:B------:R-:W-:Y:S01]  /*186e0*/  IMAD R150, R189, 0x114, R148.reuse ;  /* 0x00000114bd967824 */ /* 0x100fe200078e0294 */
[----:B------:R-:W-:Y:S01]  /*186f0*/  LEA.HI.X.SX32 R175, R167, R7, 0x1, P6 ;  /* 0x00000007a7af7211 */ /* 0x000fe200030f0eff */
[----:B------:R-:W-:Y:S01]  /*18700*/  IMAD R152, R191, 0x116, R148 ;  /* 0x00000116bf987824 */ /* 0x000fe200078e0294 */
[----:B------:R-:W-:Y:S01]  /*18710*/  PRMT R176, R115, 0x7632, R176 ;  /* 0x0000763273b07816 */ /* 0x000fe200000000b0 */
[----:B------:R-:W2:Y:S01]  /*18720*/  LDC R191, c[0x0][0x278] ;  /* 0x00009e00ffbf7b82 */ /* 0x000ea20000000800 */
[----:B---3--:R-:W-:Y:S01]  /*18730*/  IMAD R187, R187, 0x92, RZ ;  /* 0x00000092bbbb7824 */ /* 0x008fe200078e02ff */
[----:B-1----:R-:W-:Y:S02]  /*18740*/  PRMT R113, R114, 0x7632, R113 ;  /* 0x0000763272717816 */ /* 0x002fe40000000071 */
[----:B------:R-:W-:-:S04]  /*18750*/  IADD3 R112, P5, R183, R6, RZ ;  /* 0x00000006b7707210 */ /* 0x000fc80007fbe0ff */
[----:B------:R-:W1:Y:S01]  /*18760*/  LDC R189, c[0x0][0x278] ;  /* 0x00009e00ffbd7b82 */ /* 0x000e620000000800 */
[----:B----4-:R-:W-:Y:S01]  /*18770*/  IMAD R185, R185, 0x94, RZ ;  /* 0x00000094b9b97824 */ /* 0x010fe200078e02ff */
[----:B------:R3:W-:Y:S01]  /*18780*/  STG.E.U16 desc[UR60][R170.64], R113 ;  /* 0x00000071aa007986 */ /* 0x0007e2000c10153c */
[----:B------:R-:W-:Y:S01]  /*18790*/  IMAD R165, R180, 0x49, RZ ;  /* 0x00000049b4a57824 */ /* 0x000fe200078e02ff */
[----:B------:R-:W-:Y:S02]  /*187a0*/  IADD3 R114, P3, R187, R6, RZ ;  /* 0x00000006bb727210 */ /* 0x000fe40007f7e0ff */
[----:B------:R4:W-:Y:S02]  /*187b0*/  STG.E.U16 desc[UR60][R172.64], R115 ;  /* 0x00000073ac007986 */ /* 0x0009e4000c10153c */
[----:B------:R-:W5:Y:S01]  /*187c0*/  LDC R167, c[0x0][0x278] ;  /* 0x00009e00ffa77b82 */ /* 0x000f620000000800 */
[----:B------:R-:W-:Y:S01]  /*187d0*/  IMAD R144, R193, 0x118, R148 ;  /* 0x00000118c1907824 */ /* 0x000fe200078e0294 */
[----:B------:R0:W-:Y:S01]  /*187e0*/  STG.E.U16 desc[UR60][R174.64], R176 ;  /* 0x000000b0ae007986 */ /* 0x0001e2000c10153c */
[----:B---3--:R-:W-:-:S02]  /*187f0*/  LEA.HI.X.SX32 R113, R163, R7, 0x1, P5 ;  /* 0x00000007a3717211 */ /* 0x008fc400028f0eff */
[----:B------:R-:W-:-:S03]  /*18800*/  IADD3 R170, P5, R185, R6, RZ ;  /* 0x00000006b9aa7210 */ /* 0x000fc60007fbe0ff */
[----:B------:R-:W3:Y:S01]  /*18810*/  LDC R193, c[0x0][0x278] ;  /* 0x00009e00ffc17b82 */ /* 0x000ee20000000800 */
[-C--:B----4-:R-:W-:Y:S01]  /*18820*/  LEA.HI.X.SX32 R115, R165, R7.reuse, 0x1, P3 ;  /* 0x00000007a5737211 */ /* 0x090fe200018f0eff */
[----:B------:R4:W-:Y:S01]  /*18830*/  STG.E.U16 desc[UR60][R112.64], R116 ;  /* 0x0000007470007986 */ /* 0x0009e2000c10153c */
[----:B0-----:R-:W-:Y:S01]  /*18840*/  IMAD R175, R169, 0x98, RZ ;  /* 0x00000098a9af7824 */ /* 0x001fe200078e02ff */
[----:B------:R-:W-:Y:S01]  /*18850*/  LEA.HI.X.SX32 R171, R161, R7, 0x1, P5 ;  /* 0x00000007a1ab7211 */ /* 0x000fe200028f0eff */
[----:B------:R-:W-:-:S03]  /*18860*/  IMAD R146, R195, 0x11a, R148 ;  /* 0x0000011ac3927824 */ /* 0x000fc600078e0294 */
[----:B------:R-:W0:Y:S01]  /*18870*/  LDC R161, c[0x0][0x278] ;  /* 0x00009e00ffa17b82 */ /* 0x000e220000000800 */
[----:B----4-:R-:W-:-:S07]  /*18880*/  PRMT R113, R116, 0x7632, R113 ;  /* 0x0000763274717816 */ /* 0x010fce0000000071 */
[----:B------:R-:W4:Y:S01]  /*18890*/  LDC R165, c[0x0][0x278] ;  /* 0x00009e00ffa57b82 */ /* 0x000f220000000800 */
[----:B------:R-:W-:Y:S01]  /*188a0*/  IADD3 R112, P3, R175, R6, RZ ;  /* 0x00000006af707210 */ /* 0x000fe20007f7e0ff */
[----:B------:R2:W-:Y:S06]  /*188b0*/  STG.E.U16 desc[UR60][R114.64], R113 ;  /* 0x0000007172007986 */ /* 0x0005ec000c10153c */
[----:B------:R-:W0:Y:S01]  /*188c0*/  LDC R195, c[0x0][0x278] ;  /* 0x00009e00ffc37b82 */ /* 0x000e220000000800 */
[----:B------:R-:W-:-:S07]  /*188d0*/  IMAD R181, R186, 0x96, RZ ;  /* 0x00000096bab57824 */ /* 0x000fce00078e02ff */
[----:B------:R-:W4:Y:S01]  /*188e0*/  LDC R169, c[0x0][0x278] ;  /* 0x00009e00ffa97b82 */ /* 0x000f220000000800 */
[----:B--2---:R-:W-:Y:S01]  /*188f0*/  LEA.HI.X.SX32 R113, R157, R7, 0x1, P3 ;  /* 0x000000079d717211 */ /* 0x004fe200018f0eff */
[----:B------:R-:W-:-:S06]  /*18900*/  IMAD R163, R182, 0x4b, RZ ;  /* 0x0000004bb6a37824 */ /* 0x000fcc00078e02ff */
[----:B------:R-:W2:Y:S01]  /*18910*/  LDC R157, c[0x0][0x278] ;  /* 0x00009e00ff9d7b82 */ /* 0x000ea20000000800 */
[-C--:B------:R-:W-:Y:S01]  /*18920*/  IADD3 R172, P6, R181, R6.reuse, RZ ;  /* 0x00000006b5ac7210 */ /* 0x080fe20007fde0ff */
[----:B------:R-:W-:Y:S02]  /*18930*/  IMAD R191, R191, 0x9a, RZ ;  /* 0x0000009abfbf7824 */ /* 0x000fe400078e02ff */
[----:B-1----:R-:W-:Y:S01]  /*18940*/  IMAD R189, R189, 0x9c, RZ ;  /* 0x0000009cbdbd7824 */ /* 0x002fe200078e02ff */
[-C--:B------:R-:W-:Y:S01]  /*18950*/  LEA.HI.X.SX32 R173, R163, R7.reuse, 0x1, P6 ;  /* 0x00000007a3ad7211 */ /* 0x080fe200030f0eff */
[----:B-----5:R-:W-:Y:S01]  /*18960*/  IMAD R115, R167, 0x4d, RZ ;  /* 0x0000004da7737824 */ /* 0x020fe200078e02ff */
[----:B------:R-:W-:Y:S01]  /*18970*/  PRMT R163, R117, 0x7632, R163 ;  /* 0x0000763275a37816 */ /* 0x000fe200000000a3 */
[--C-:B------:R-:W-:Y:S01]  /*18980*/  IMAD R122, R201, 0x120, R148.reuse ;  /* 0x00000120c97a7824 */ /* 0x100fe200078e0294 */
[-C--:B------:R-:W-:Y:S01]  /*18990*/  IADD3 R114, P5, R191, R6.reuse, RZ ;  /* 0x00000006bf727210 */ /* 0x080fe20007fbe0ff */
[----:B------:R-:W-:Y:S01]  /*189a0*/  IMAD R28, R197, 0x11c, R148 ;  /* 0x0000011cc51c7824 */ /* 0x000fe200078e0294 */
[----:B------:R-:W-:Y:S01]  /*189b0*/  IADD3 R116, P6, R189, R6, RZ ;  /* 0x00000006bd747210 */ /* 0x000fe20007fde0ff */
[----:B------:R-:W1:Y:S01]  /*189c0*/  LDC R201, c[0x0][0x278] ;  /* 0x00009e00ffc97b82 */ /* 0x000e620000000800 */
[----:B---3--:R-:W-:Y:S01]  /*189d0*/  IMAD R193, R193, 0x9e, RZ ;  /* 0x0000009ec1c17824 */ /* 0x008fe200078e02ff */
[----:B------:R3:W-:Y:S01]  /*189e0*/  STG.E.U16 desc[UR60][R170.64], R117 ;  /* 0x00000075aa007986 */ /* 0x0007e2000c10153c */
[----:B------:R-:W-:-:S02]  /*189f0*/  LEA.HI.X.SX32 R115, R115, R7, 0x1, P5 ;  /* 0x0000000773737211 */ /* 0x000fc400028f0eff */
[----:B------:R-:W-:Y:S01]  /*18a00*/  PRMT R167, R118, 0x7632, R167 ;  /* 0x0000763276a77816 */ /* 0x000fe200000000a7 */
[----:B------:R4:W-:Y:S02]  /*18a10*/  STG.E.U16 desc[UR60][R172.64], R163 ;  /* 0x000000a3ac007986 */ /* 0x0009e4000c10153c */
[----:B------:R-:W5:Y:S02]  /*18a20*/  LDC R197, c[0x0][0x278] ;  /* 0x00009e00ffc57b82 */ /* 0x000f640000000800 */
[----:B------:R4:W-:Y:S01]  /*18a30*/  STG.E.U16 desc[UR60][R112.64], R118 ;  /* 0x0000007670007986 */ /* 0x0009e2000c10153c */
[----:B0-----:R-:W-:Y:S01]  /*18a40*/  IMAD R195, R195, 0xa2, RZ ;  /* 0x000000a2c3c37824 */ /* 0x001fe200078e02ff */
[----:B---3--:R-:W-:-:S04]  /*18a50*/  LEA.HI.X.SX32 R117, R159, R7, 0x1, P6 ;  /* 0x000000079f757211 */ /* 0x008fc800030f0eff */
[----:B------:R-:W0:Y:S01]  /*18a60*/  LDC R159, c[0x0][0x278] ;  /* 0x00009e00ff9f7b82 */ /* 0x000e220000000800 */
[----:B----4-:R-:W-:Y:S01]  /*18a70*/  IMAD R173, R165, 0xa0, RZ ;  /* 0x000000a0a5ad7824 */ /* 0x010fe200078e02ff */
[----:B------:R3:W-:Y:S01]  /*18a80*/  STG.E.U16 desc[UR60][R114.64], R167 ;  /* 0x000000a772007986 */ /* 0x0007e2000c10153c */
[----:B------:R-:W-:Y:S02]  /*18a90*/  IMAD R171, R169, 0xa4, RZ ;  /* 0x000000a4a9ab7824 */ /* 0x000fe400078e02ff */
[----:B------:R-:W-:Y:S01]  /*18aa0*/  IMAD R113, R161, 0x4f, RZ ;  /* 0x0000004fa1717824 */ /* 0x000fe200078e02ff */
[-C--:B------:R-:W-:Y:S01]  /*18ab0*/  IADD3 R112, P5, R193, R6.reuse, RZ ;  /* 0x00000006c1707210 */ /* 0x080fe20007fbe0ff */
[----:B------:R2:W-:Y:S01]  /*18ac0*/  STG.E.U16 desc[UR60][R116.64], R119 ;  /* 0x0000007774007986 */ /* 0x0005e2000c10153c */
[--C-:B------:R-:W-:Y:S01]  /*18ad0*/  IMAD R138, R199, 0x11e, R148.reuse ;  /* 0x0000011ec78a7824 */ /* 0x100fe200078e0294 */
[-C--:B------:R-:W-:Y:S01]  /*18ae0*/  IADD3 R118, P6, R171, R6.reuse, RZ ;  /* 0x00000006ab767210 */ /* 0x080fe20007fde0ff */
[----:B------:R-:W-:Y:S01]  /*18af0*/  IMAD R136, R205, 0x122, R148 ;  /* 0x00000122cd887824 */ /* 0x000fe200078e0294 */
[----:B------:R-:W-:Y:S01]  /*18b00*/  LEA.HI.X.SX32 R113, R113, R7, 0x1, P5 ;  /* 0x0000000771717211 */ /* 0x000fe200028f0eff */
[----:B------:R-:W4:Y:S01]  /*18b10*/  LDC R199, c[0x0][0x278] ;  /* 0x00009e00ffc77b82 */ /* 0x000f220000000800 */
[----:B---3--:R-:W-:-:S02]  /*18b20*/  IADD3 R114, P3, R173, R6, RZ ;  /* 0x00000006ad727210 */ /* 0x008fc40007f7e0ff */
[----:B------:R-:W-:Y:S01]  /*18b30*/  PRMT R170, R119, 0x7632, R170 ;  /* 0x0000763277aa7816 */ /* 0x000fe200000000aa */
[----:B--2---:R-:W-:Y:S01]  /*18b40*/  IMAD R117, R157, 0x51, RZ ;  /* 0x000000519d757824 */ /* 0x004fe200078e02ff */
[----:B------:R-:W-:-:S03]  /*18b50*/  IADD3 R116, P5, R195, R6, RZ ;  /* 0x00000006c3747210 */ /* 0x000fc60007fbe0ff */
[----:B------:R-:W2:Y:S01]  /*18b60*/  LDC R205, c[0x0][0x278] ;  /* 0x00009e00ffcd7b82 */ /* 0x000ea20000000800 */
[-C--:B------:R-:W-:Y:S02]  /*18b70*/  LEA.HI.X.SX32 R115, R155, R7.reuse, 0x1, P3 ;  /* 0x000000079b737211 */ /* 0x080fe400018f0eff */
[-C--:B------:R-:W-:Y:S02]  /*18b80*/  LEA.HI.X.SX32 R117, R117, R7.reuse, 0x1, P5 ;  /* 0x0000000775757211 */ /* 0x080fe400028f0eff */
[----:B------:R-:W-:Y:S01]  /*18b90*/  PRMT R157, R124, 0x7632, R157 ;  /* 0x000076327c9d7816 */ /* 0x000fe2000000009d */
[--C-:B------:R-:W-:Y:S01]  /*18ba0*/  IMAD R106, R207, 0x124, R148.reuse ;  /* 0x00000124cf6a7824 */ /* 0x100fe200078e0294 */
[----:B------:R-:W-:Y:S01]  /*18bb0*/  LEA.HI.X.SX32 R119, R149, R7, 0x1, P6 ;  /* 0x0000000795777211 */ /* 0x000fe200030f0eff */
[----:B------:R-:W3:Y:S01]  /*18bc0*/  LDC R163, c[0x0][0x278] ;  /* 0x00009e00ffa37b82 */ /* 0x000ee20000000800 */
[----:B------:R0:W-:Y:S01]  /*18bd0*/  STG.E.U16 desc[UR60][R112.64], R170 ;  /* 0x000000aa70007986 */ /* 0x0001e2000c10153c */
[----:B------:R-:W-:-:S03]  /*18be0*/  IMAD R14, R209, 0x126, R148 ;  /* 0x00000126d10e7824 */ /* 0x000fc600078e0294 */
[----:B------:R-:W-:Y:S03]  /*18bf0*/  STG.E.U16 desc[UR60][R114.64], R124 ;  /* 0x0000007c72007986 */ /* 0x000fe6000c10153c */
[----:B------:R-:W3:Y:S01]  /*18c00*/  LDC R207, c[0x0][0x278] ;  /* 0x00009e00ffcf7b82 */ /* 0x000ee20000000800 */
[----:B------:R-:W-:Y:S01]  /*18c10*/  STG.E.U16 desc[UR60][R116.64], R157 ;  /* 0x0000009d74007986 */ /* 0x000fe2000c10153c */
[----:B-1----:R-:W-:-:S03]  /*18c20*/  IMAD R201, R201, 0xa6, RZ ;  /* 0x000000a6c9c97824 */ /* 0x002fc600078e02ff */
[----:B------:R1:W-:Y:S01]  /*18c30*/  STG.E.U16 desc[UR60][R118.64], R125 ;  /* 0x0000007d76007986 */ /* 0x0003e2000c10153c */
[----:B-----5:R-:W-:Y:S02]  /*18c40*/  IMAD R197, R197, 0xa8, RZ ;  /* 0x000000a8c5c57824 */ /* 0x020fe400078e02ff */
[----:B------:R-:W5:Y:S01]  /*18c50*/  LDC R209, c[0x0][0x278] ;  /* 0x00009e00ffd17b82 */ /* 0x000f620000000800 */
[----:B0-----:R-:W-:Y:S01]  /*18c60*/  IMAD R113, R159, 0x53, RZ ;  /* 0x000000539f717824 */ /* 0x001fe200078e02ff */
[----:B------:R-:W-:-:S06]  /*18c70*/  IADD3 R112, P3, R201, R6, RZ ;  /* 0x00000006c9707210 */ /* 0x000fcc0007f7e0ff */
[----:B------:R-:W0:Y:S08]  /*18c80*/  LDC R155, c[0x0][0x278] ;  /* 0x00009e00ff9b7b82 */ /* 0x000e300000000800 */
[----:B-1----:R-:W1:Y:S01]  /*18c90*/  LDC R118, c[0x0][0x278] ;  /* 0x00009e00ff767b82 */ /* 0x002e620000000800 */
[----:B------:R-:W-:-:S07]  /*18ca0*/  IADD3 R114, P5, R197, R6, RZ ;  /* 0x00000006c5727210 */ /* 0x000fce0007fbe0ff */
[----:B------:R-:W0:Y:S01]  /*18cb0*/  LDC R149, c[0x0][0x278] ;  /* 0x00009e00ff957b82 */ /* 0x000e220000000800 */
[----:B------:R-:W-:Y:S02]  /*18cc0*/  LEA.HI.X.SX32 R113, R113, R7, 0x1, P3 ;  /* 0x0000000771717211 */ /* 0x000fe400018f0eff */
[----:B------:R-:W-:-:S05]  /*18cd0*/  PRMT R125, R125, 0x7632, R125 ;  /* 0x000076327d7d7816 */ /* 0x000fca000000007d */
[----:B------:R-:W0:Y:S01]  /*18ce0*/  LDC R157, c[0x0][0x278] ;  /* 0x00009e00ff9d7b82 */ /* 0x000e220000000800 */
[----:B------:R-:W-:Y:S01]  /*18cf0*/  LEA.HI.X.SX32 R115, R103, R7, 0x1, P5 ;  /* 0x0000000767737211 */ /* 0x000fe200028f0eff */
[----:B----4-:R-:W-:Y:S02]  /*18d00*/  IMAD R199, R199, 0xaa, RZ ;  /* 0x000000aac7c77824 */ /* 0x010fe400078e02ff */
[----:B--2---:R-:W-:Y:S01]  /*18d10*/  IMAD R205, R205, 0xac, RZ ;  /* 0x000000accdcd7824 */ /* 0x004fe200078e02ff */
[----:B------:R2:W-:Y:S01]  /*18d20*/  STG.E.U16 desc[UR60][R112.64], R125 ;  /* 0x0000007d70007986 */ /* 0x0005e2000c10153c */
[----:B------:R-:W-:Y:S01]  /*18d30*/  IMAD R110, R211, 0x128, R148 ;  /* 0x00000128d36e7824 */ /* 0x000fe200078e0294 */
[----:B------:R-:W-:Y:S01]  /*18d40*/  PRMT R119, R126, 0x7632, R119 ;  /* 0x000076327e777816 */ /* 0x000fe20000000077 */
[----:B---3--:R-:W-:Y:S01]  /*18d50*/  IMAD R117, R163, 0x55, RZ ;  /* 0x00000055a3757824 */ /* 0x008fe200078e02ff */
[----:B------:R3:W-:Y:S01]  /*18d60*/  STG.E.U16 desc[UR60][R114.64], R126 ;  /* 0x0000007e72007986 */ /* 0x0007e2000c10153c */
[----:B------:R-:W4:Y:S01]  /*18d70*/  LDC R211, c[0x0][0x278] ;  /* 0x00009e00ffd37b82 */ /* 0x000f220000000800 */
[-C--:B------:R-:W-:Y:S01]  /*18d80*/  IADD3 R116, P6, R199, R6.reuse, RZ ;  /* 0x00000006c7747210 */ /* 0x080fe20007fde0ff */
[----:B------:R-:W-:Y:S01]  /*18d90*/  IMAD R207, R207, 0xb2, RZ ;  /* 0x000000b2cfcf7824 */ /* 0x000fe200078e02ff */
[----:B--2---:R-:W-:-:S05]  /*18da0*/  IADD3 R112, P5, R205, R6, RZ ;  /* 0x00000006cd707210 */ /* 0x004fca0007fbe0ff */
[----:B------:R-:W2:Y:S01]  /*18db0*/  LDC R159, c[0x0][0x278] ;  /* 0x00009e00ff9f7b82 */ /* 0x000ea20000000800 */
[-C--:B------:R-:W-:Y:S02]  /*18dc0*/  LEA.HI.X.SX32 R117, R117, R7.reuse, 0x1, P6 ;  /* 0x0000000775757211 */ /* 0x080fe400030f0eff */
[----:B------:R-:W-:-:S05]  /*18dd0*/  LEA.HI.X.SX32 R113, R5, R7, 0x1, P5 ;  /* 0x0000000705717211 */ /* 0x000fca00028f0eff */
[----:B---3--:R-:W3:Y:S01]  /*18de0*/  LDC R126, c[0x0][0x278] ;  /* 0x00009e00ff7e7b82 */ /* 0x008ee20000000800 */
[----:B-1----:R-:W-:Y:S01]  /*18df0*/  IMAD R5, R118, 0x59, RZ ;  /* 0x0000005976057824 */ /* 0x002fe200078e02ff */
[----:B------:R-:W-:Y:S01]  /*18e00*/  IADD3 R118, P6, R207, R6, RZ ;  /* 0x00000006cf767210 */ /* 0x000fe20007fde0ff */
[----:B------:R-:W-:-:S05]  /*18e10*/  IMAD R102, R219, 0x12e, R148 ;  /* 0x0000012edb667824 */ /* 0x000fca00078e0294 */
[----:B------:R-:W1:Y:S01]  /*18e20*/  LDC R161, c[0x0][0x278] ;  /* 0x00009e00ffa17b82 */ /* 0x000e620000000800 */
[----:B-----5:R-:W-:Y:S01]  /*18e30*/  IMAD R209, R209, 0xae, RZ ;  /* 0x000000aed1d17824 */ /* 0x020fe200078e02ff */
[----:B------:R5:W-:Y:S01]  /*18e40*/  STG.E.U16 desc[UR60][R116.64], R119 ;  /* 0x0000007774007986 */ /* 0x000be2000c10153c */
[----:B0-----:R-:W-:-:S05]  /*18e50*/  IMAD R125, R155, 0xb0, RZ ;  /* 0x000000b09b7d7824 */ /* 0x001fca00078e02ff */
[----:B------:R-:W0:Y:S01]  /*18e60*/  LDC R124, c[0x0][0x278] ;  /* 0x00009e00ff7c7b82 */ /* 0x000e220000000800 */
[----:B------:R-:W-:Y:S01]  /*18e70*/  IMAD R108, R215, 0x12a, R148 ;  /* 0x0000012ad76c7824 */ /* 0x000fe200078e0294 */
[----:B------:R-:W-:Y:S01]  /*18e80*/  IADD3 R114, P3, R209, R6, RZ ;  /* 0x00000006d1727210 */ /* 0x000fe20007f7e0ff */
[----:B------:R-:W-:-:S05]  /*18e90*/  IMAD R103, R149, 0x57, RZ ;  /* 0x0000005795677824 */ /* 0x000fca00078e02ff */
[----:B------:R-:W2:Y:S01]  /*18ea0*/  LDC R219, c[0x0][0x278] ;  /* 0x00009e00ffdb7b82 */ /* 0x000ea20000000800 */
[----:B-----5:R-:W-:Y:S01]  /*18eb0*/  LEA.HI.X.SX32 R119, R5, R7, 0x1, P6 ;  /* 0x0000000705777211 */ /* 0x020fe200030f0eff */
[----:B------:R-:W-:Y:S02]  /*18ec0*/  IMAD R104, R217, 0x12c, R148 ;  /* 0x0000012cd9687824 */ /* 0x000fe400078e0294 */
[----:B------:R-:W-:Y:S01]  /*18ed0*/  IMAD R5, R157, 0xb4, RZ ;  /* 0x000000b49d057824 */ /* 0x000fe200078e02ff */
[----:B------:R-:W-:-:S03]  /*18ee0*/  IADD3 R116, P5, R125, R6, RZ ;  /* 0x000000067d747210 */ /* 0x000fc60007fbe0ff */
[----:B------:R-:W5:Y:S01]  /*18ef0*/  LDC R215, c[0x0][0x278] ;  /* 0x00009e00ffd77b82 */ /* 0x000f620000000800 */
[----:B------:R-:W-:Y:S01]  /*18f00*/  LEA.HI.X.SX32 R115, R103, R7, 0x1, P3 ;  /* 0x0000000767737211 */ /* 0x000fe200018f0eff */
[----:B------:R4:W-:Y:S01]  /*18f10*/  STG.E.U16 desc[UR60][R112.64], R127 ;  /* 0x0000007f70007986 */ /* 0x0009e2000c10153c */
[----:B------:R-:W-:-:S05]  /*18f20*/  PRMT R103, R127, 0x7632, R103 ;  /* 0x000076327f677816 */ /* 0x000fca0000000067 */
[----:B------:R-:W5:Y:S01]  /*18f30*/  LDC R217, c[0x0][0x278] ;  /* 0x00009e00ffd97b82 */ /* 0x000f620000000800 */
[----:B------:R-:W-:-:S07]  /*18f40*/  LEA.HI.X.SX32 R117, R9, R7, 0x1, P5 ;  /* 0x0000000709757211 */ /* 0x000fce00028f0eff */
[----:B------:R-:W5:Y:S01]  /*18f50*/  LDC R157, c[0x0][0x278] ;  /* 0x00009e00ff9d7b82 */ /* 0x000f620000000800 */
[----:B------:R-:W-:Y:S02]  /*18f60*/  PRMT R9, R128, 0x7632, R9 ;  /* 0x0000763280097816 */ /* 0x000fe40000000009 */
[----:B----4-:R-:W-:-:S05]  /*18f70*/  IADD3 R112, P5, R5, R6, RZ ;  /* 0x0000000605707210 */ /* 0x010fca0007fbe0ff */
[----:B------:R-:W4:Y:S01]  /*18f80*/  LDC R149, c[0x0][0x278] ;  /* 0x00009e00ff957b82 */ /* 0x000f220000000800 */
[----:B------:R0:W-:Y:S01]  /*18f90*/  STG.E.U16 desc[UR60][R114.64], R103 ;  /* 0x0000006772007986 */ /* 0x0001e2000c10153c */
[----:B------:R-:W-:-:S06]  /*18fa0*/  LEA.HI.X.SX32 R113, R11, R7, 0x1, P5 ;  /* 0x000000070b717211 */ /* 0x000fcc00028f0eff */
[----:B------:R-:W4:Y:S01]  /*18fb0*/  LDC R155, c[0x0][0x278] ;  /* 0x00009e00ff9b7b82 */ /* 0x000f220000000800 */
[----:B------:R-:W-:Y:S01]  /*18fc0*/  STG.E.U16 desc[UR60][R116.64], R128 ;  /* 0x0000008074007986 */ /* 0x000fe2000c10153c */
[----:B------:R-:W-:Y:S02]  /*18fd0*/  IMAD R211, R211, 0xb6, RZ ;  /* 0x000000b6d3d37824 */ /* 0x000fe400078e02ff */
[----:B---3--:R-:W-:Y:S01]  /*18fe0*/  IMAD R11, R126, 0x5d, RZ ;  /* 0x0000005d7e0b7824 */ /* 0x008fe200078e02ff */
[----:B------:R2:W-:Y:S01]  /*18ff0*/  STG.E.U16 desc[UR60][R118.64], R9 ;  /* 0x0000000976007986 */ /* 0x0005e2000c10153c */
[----:B-1----:R-:W-:Y:S02]  /*19000*/  IMAD R127, R161, 0xba, RZ ;  /* 0x000000baa17f7824 */ /* 0x002fe400078e02ff */
[----:B------:R-:W1:Y:S01]  /*19010*/  LDC R126, c[0x0][0x278] ;  /* 0x00009e00ff7e7b82 */ /* 0x000e620000000800 */
[----:B0-----:R-:W-:Y:S01]  /*19020*/  IMAD R103, R124, 0x5b, RZ ;  /* 0x0000005b7c677824 */ /* 0x001fe200078e02ff */
[----:B------:R-:W-:Y:S01]  /*19030*/  IADD3 R114, P3, R211, R6, RZ ;  /* 0x00000006d3727210 */ /* 0x000fe20007f7e0ff */
[----:B------:R-:W-:-:S02]  /*19040*/  IMAD R98, R221, 0x130, R148 ;  /* 0x00000130dd627824 */ /* 0x000fc400078e0294 */
[----:B--2---:R-:W-:-:S03]  /*19050*/  IMAD R9, R159, 0xb8, RZ ;  /* 0x000000b89f097824 */ /* 0x004fc600078e02ff */
[----:B------:R-:W0:Y:S01]  /*19060*/  LDC R124, c[0x0][0x278] ;  /* 0x00009e00ff7c7b82 */ /* 0x000e220000000800 */
[-C--:B------:R-:W-:Y:S01]  /*19070*/  IADD3 R118, P6, R127, R6.reuse, RZ ;  /* 0x000000067f767210 */ /* 0x080fe20007fde0ff */
[----:B------:R2:W-:Y:S01]  /*19080*/  STG.E.U16 desc[UR60][R112.64], R129 ;  /* 0x0000008170007986 */ /* 0x0005e2000c10153c */
[----:B------:R-:W-:Y:S01]  /*19090*/  IADD3 R116, P5, R9, R6, RZ ;  /* 0x0000000609747210 */ /* 0x000fe20007fbe0ff */
[----:B------:R-:W-:Y:S01]  /*190a0*/  IMAD R219, R219, 0xbc, RZ ;  /* 0x000000bcdbdb7824 */ /* 0x000fe200078e02ff */
[----:B------:R-:W-:-:S03]  /*190b0*/  LEA.HI.X.SX32 R115, R103, R7, 0x1, P3 ;  /* 0x0000000767737211 */ /* 0x000fc600018f0eff */
[----:B------:R-:W3:Y:S01]  /*190c0*/  LDC R221, c[0x0][0x278] ;  /* 0x00009e00ffdd7b82 */ /* 0x000ee20000000800 */
[-C--:B------:R-:W-:Y:S01]  /*190d0*/  LEA.HI.X.SX32 R117, R13, R7.reuse, 0x1, P5 ;  /* 0x000000070d757211 */ /* 0x080fe200028f0eff */
[----:B-----5:R-:W-:Y:S01]  /*190e0*/  IMAD R215, R215, 0xbe, RZ ;  /* 0x000000bed7d77824 */ /* 0x020fe200078e02ff */
[----:B------:R-:W-:Y:S02]  /*190f0*/  LEA.HI.X.SX32 R119, R11, R7, 0x1, P6 ;  /* 0x000000070b777211 */ /* 0x000fe400030f0eff */
[----:B--2---:R-:W-:Y:S02]  /*19100*/  PRMT R113, R129, 0x7632, R113 ;  /* 0x0000763281717816 */ /* 0x004fe40000000071 */
[----:B------:R-:W-:Y:S01]  /*19110*/  PRMT R13, R130, 0x7632, R13 ;  /* 0x00007632820d7816 */ /* 0x000fe2000000000d */
[----:B------:R-:W2:Y:S01]  /*19120*/  LDC R103, c[0x0][0x278] ;  /* 0x00009e00ff677b82 */ /* 0x000ea20000000800 */
[----:B------:R-:W-:Y:S01]  /*19130*/  IADD3 R112, P5, R219, R6, RZ ;  /* 0x00000006db707210 */ /* 0x000fe20007fbe0ff */
[----:B------:R-:W-:Y:S01]  /*19140*/  IMAD R217, R217, 0xc0, RZ ;  /* 0x000000c0d9d97824 */ /* 0x000fe200078e02ff */
[----:B------:R5:W-:Y:S01]  /*19150*/  STG.E.U16 desc[UR60][R114.64], R113 ;  /* 0x0000007172007986 */ /* 0x000be2000c10153c */
[----:B------:R-:W-:-:S02]  /*19160*/  IMAD R129, R157, 0xc2, RZ ;  /* 0x000000c29d817824 */ /* 0x000fc400078e02ff */
[----:B----4-:R-:W-:Y:S01]  /*19170*/  IMAD R11, R149, 0x5f, RZ ;  /* 0x0000005f950b7824 */ /* 0x010fe200078e02ff */
[----:B------:R4:W-:Y:S01]  /*19180*/  STG.E.U16 desc[UR60][R116.64], R130 ;  /* 0x0000008274007986 */ /* 0x0009e2000c10153c */
[--C-:B------:R-:W-:Y:S02]  /*19190*/  IMAD R100, R227, 0x132, R148.reuse ;  /* 0x00000132e3647824 */ /* 0x100fe400078e0294 */
[----:B------:R-:W-:Y:S01]  /*191a0*/  IMAD R26, R231, 0x136, R148 ;  /* 0x00000136e71a7824 */ /* 0x000fe200078e0294 */
[----:B------:R1:W-:Y:S01]  /*191b0*/  STG.E.U16 desc[UR60][R118.64], R13 ;  /* 0x0000000d76007986 */ /* 0x0003e2000c10153c */
[----:B------:R-:W2:Y:S01]  /*191c0*/  LDC R231, c[0x0][0x278] ;  /* 0x00009e00ffe77b82 */ /* 0x000ea20000000800 */
[-C--:B-----5:R-:W-:Y:S02]  /*191d0*/  IADD3 R114, P3, R215, R6.reuse, RZ ;  /* 0x00000006d7727210 */ /* 0x0a0fe40007f7e0ff */
[----:B------:R-:W-:Y:S02]  /*191e0*/  LEA.HI.X.SX32 R113, R15, R7, 0x1, P5 ;  /* 0x000000070f717211 */ /* 0x000fe400028f0eff */
[----:B----4-:R-:W-:-:S03]  /*191f0*/  IADD3 R116, P5, R217, R6, RZ ;  /* 0x00000006d9747210 */ /* 0x010fc60007fbe0ff */
[----:B------:R-:W4:Y:S01]  /*19200*/  LDC R227, c[0x0][0x278] ;  /* 0x00009e00ffe37b82 */ /* 0x000f220000000800 */
[----:B-1----:R-:W-:Y:S01]  /*19210*/  IMAD R13, R155, 0x61, RZ ;  /* 0x000000619b0d7824 */ /* 0x002fe200078e02ff */
[----:B------:R-:W-:Y:S02]  /*19220*/  IADD3 R118, P6, R129, R6, RZ ;  /* 0x0000000681767210 */ /* 0x000fe40007fde0ff */
[-C--:B------:R-:W-:Y:S02]  /*19230*/  LEA.HI.X.SX32 R115, R11, R7.reuse, 0x1, P3 ;  /* 0x000000070b737211 */ /* 0x080fe400018f0eff */
[----:B------:R-:W-:Y:S02]  /*19240*/  PRMT R11, R131, 0x7632, R11 ;  /* 0x00007632830b7816 */ /* 0x000fe4000000000b */
[-C--:B------:R-:W-:Y:S02]  /*19250*/  LEA.HI.X.SX32 R117, R25, R7.reuse, 0x1, P5 ;  /* 0x0000000719757211 */ /* 0x080fe400028f0eff */
[----:B------:R-:W-:Y:S01]  /*19260*/  LEA.HI.X.SX32 R119, R13, R7, 0x1, P6 ;  /* 0x000000070d777211 */ /* 0x000fe200030f0eff */
[----:B------:R-:W-:Y:S01]  /*19270*/  IMAD R96, R229, 0x134, R148 ;  /* 0x00000134e5607824 */ /* 0x000fe200078e0294 */
[----:B------:R-:W-:Y:S01]  /*19280*/  PRMT R15, R132, 0x7632, R15 ;  /* 0x00007632840f7816 */ /* 0x000fe2000000000f */
[----:B------:R-:W1:Y:S01]  /*19290*/  LDC R13, c[0x0][0x278] ;  /* 0x00009e00ff0d7b82 */ /* 0x000e620000000800 */
[----:B------:R5:W-:Y:S01]  /*192a0*/  STG.E.U16 desc[UR60][R112.64], R131 ;  /* 0x0000008370007986 */ /* 0x000be2000c10153c */
[----:B0-----:R-:W-:-:S03]  /*192b0*/  IMAD R25, R124, 0xc6, RZ ;  /* 0x000000c67c197824 */ /* 0x001fc600078e02ff */
[----:B------:R-:W-:Y:S03]  /*192c0*/  STG.E.U16 desc[UR60][R114.64], R11 ;  /* 0x0000000b72007986 */ /* 0x000fe6000c10153c */
[----:B------:R-:W0:Y:S01]  /*192d0*/  LDC R229, c[0x0][0x278] ;  /* 0x00009e00ffe57b82 */ /* 0x000e220000000800 */
[----:B------:R3:W-:Y:S01]  /*192e0*/  STG.E.U16 desc[UR60][R116.64], R132 ;  /* 0x0000008474007986 */ /* 0x0007e2000c10153c */
[----:B-----5:R-:W-:-:S03]  /*192f0*/  IMAD R131, R126, 0xc8, RZ ;  /* 0x000000c87e837824 */ /* 0x020fc600078e02ff */
[----:B------:R5:W-:Y:S03]  /*19300*/  STG.E.U16 desc[UR60][R118.64], R15 ;  /* 0x0000000f76007986 */ /* 0x000be6000c10153c */
[----:B------:R-:W0:Y:S01]  /*19310*/  LDC R124, c[0x0][0x278] ;  /* 0x00009e00ff7c7b82 */ /* 0x000e220000000800 */
[----:B---3--:R-:W-:Y:S01]  /*19320*/  IMAD R221, R221, 0xc4, RZ ;  /* 0x000000c4dddd7824 */ /* 0x008fe200078e02ff */
[-C--:B------:R-:W-:Y:S01]  /*19330*/  IADD3 R116, P6, R131, R6.reuse, RZ ;  /* 0x0000000683747210 */ /* 0x080fe20007fde0ff */
[----:B------:R-:W-:Y:S01]  /*19340*/  IMAD R16, R237, 0x13c, R148 ;  /* 0x0000013ced107824 */ /* 0x000fe200078e0294 */
[----:B------:R-:W-:-:S04]  /*19350*/  IADD3 R114, P5, R25, R6, RZ ;  /* 0x0000000619727210 */ /* 0x000fc80007fbe0ff */
[----:B------:R-:W3:Y:S01]  /*19360*/  LDC R237, c[0x0][0x278] ;  /* 0x00009e00ffed7b82 */ /* 0x000ee20000000800 */
[----:B------:R-:W-:-:S07]  /*19370*/  LEA.HI.X.SX32 R117, R17, R7, 0x1, P6 ;  /* 0x0000000711757211 */ /* 0x000fce00030f0eff */
[----:B-----5:R-:W5:Y:S01]  /*19380*/  LDC R15, c[0x0][0x278] ;  /* 0x00009e00ff0f7b82 */ /* 0x020f620000000800 */
[----:B------:R-:W-:Y:S01]  /*19390*/  IMAD R30, R233, 0x138, R148 ;  /* 0x00000138e91e7824 */ /* 0x000fe200078e0294 */
[----:B------:R-:W-:Y:S01]  /*193a0*/  IADD3 R112, P3, R221, R6, RZ ;  /* 0x00000006dd707210 */ /* 0x000fe20007f7e0ff */
[----:B--2---:R-:W-:-:S05]  /*193b0*/  IMAD R11, R103, 0x63, RZ ;  /* 0x00000063670b7824 */ /* 0x004fca00078e02ff */
[----:B------:R-:W2:Y:S01]  /*193c0*/  LDC R17, c[0x0][0x278] ;  /* 0x00009e00ff117b82 */ /* 0x000ea20000000800 */
[-C--:B------:R-:W-:Y:S01]  /*193d0*/  LEA.HI.X.SX32 R113, R19, R7.reuse, 0x1, P3 ;  /* 0x0000000713717211 */ /* 0x080fe200018f0eff */
[----:B------:R-:W-:Y:S01]  /*193e0*/  IMAD R12, R235, 0x13a, R148 ;  /* 0x0000013aeb0c7824 */ /* 0x000fe200078e0294 */
[----:B------:R-:W-:-:S05]  /*193f0*/  LEA.HI.X.SX32 R115, R11, R7, 0x1, P5 ;  /* 0x000000070b737211 */ /* 0x000fca00028f0eff */
[----:B------:R-:W2:Y:S01]  /*19400*/  LDC R233, c[0x0][0x278] ;  /* 0x00009e00ffe97b82 */ /* 0x000ea20000000800 */
[----:B------:R-:W-:Y:S01]  /*19410*/  PRMT R103, R133, 0x7632, R103 ;  /* 0x0000763285677816 */ /* 0x000fe20000000067 */
[----:B------:R-:W-:Y:S02]  /*19420*/  IMAD R231, R231, 0xca, RZ ;  /* 0x000000cae7e77824 */ /* 0x000fe400078e02ff */
[----:B----4-:R-:W-:Y:S01]  /*19430*/  IMAD R227, R227, 0xcc, RZ ;  /* 0x000000cce3e37824 */ /* 0x010fe200078e02ff */
[----:B------:R4:W-:Y:S01]  /*19440*/  STG.E.U16 desc[UR60][R112.64], R133 ;  /* 0x0000008570007986 */ /* 0x0009e2000c10153c */
[----:B------:R-:W-:Y:S02]  /*19450*/  IMAD R18, R239, 0x13e, R148 ;  /* 0x0000013eef127824 */ /* 0x000fe400078e0294 */
[----:B------:R-:W2:Y:S01]  /*19460*/  LDC R235, c[0x0][0x278] ;  /* 0x00009e00ffeb7b82 */ /* 0x000ea20000000800 */
[----:B------:R3:W-:Y:S01]  /*19470*/  STG.E.U16 desc[UR60][R114.64], R103 ;  /* 0x0000006772007986 */ /* 0x0007e2000c10153c */
[----:B-1----:R-:W-:-:S02]  /*19480*/  IMAD R11, R13, 0x65, RZ ;  /* 0x000000650d0b7824 */ /* 0x002fc400078e02ff */
[----:B0-----:R-:W-:-:S04]  /*19490*/  IMAD R229, R229, 0xce, RZ ;  /* 0x000000cee5e57824 */ /* 0x001fc800078e02ff */
[----:B------:R-:W0:Y:S01]  /*194a0*/  LDC R19, c[0x0][0x278] ;  /* 0x00009e00ff137b82 */ /* 0x000e220000000800 */
[-C--:B----4-:R-:W-:Y:S01]  /*194b0*/  IADD3 R112, P5, R231, R6.reuse, RZ ;  /* 0x00000006e7707210 */ /* 0x090fe20007fbe0ff */
[----:B------:R-:W-:Y:S01]  /*194c0*/  IMAD R10, R241, 0x140, R148 ;  /* 0x00000140f10a7824 */ /* 0x000fe200078e0294 */
[----:B---3--:R-:W-:-:S05]  /*194d0*/  IADD3 R114, P3, R227, R6, RZ ;  /* 0x00000006e3727210 */ /* 0x008fca0007f7e0ff */
[----:B------:R-:W1:Y:S01]  /*194e0*/  LDC R239, c[0x0][0x278] ;  /* 0x00009e00ffef7b82 */ /* 0x000e620000000800 */
[----:B------:R-:W-:Y:S01]  /*194f0*/  LEA R148, R243, R148, 0x8 ;  /* 0x00000094f3947211 */ /* 0x000fe200078e40ff */
[----:B------:R3:W-:Y:S01]  /*19500*/  STG.E.U16 desc[UR60][R116.64], R134 ;  /* 0x0000008674007986 */ /* 0x0007e2000c10153c */
[-C--:B------:R-:W-:Y:S01]  /*19510*/  LEA.HI.X.SX32 R113, R11, R7.reuse, 0x1, P5 ;  /* 0x000000070b717211 */ /* 0x080fe200028f0eff */
[----:B-----5:R-:W-:Y:S01]  /*19520*/  IMAD R11, R15, 0x67, RZ ;  /* 0x000000670f0b7824 */ /* 0x020fe200078e02ff */
[----:B------:R-:W-:Y:S01]  /*19530*/  LEA.HI.X.SX32 R115, R97, R7, 0x1, P3 ;  /* 0x0000000761737211 */ /* 0x000fe200018f0eff */
[----:B------:R-:W-:Y:S02]  /*19540*/  IMAD R133, R124, 0xd0, RZ ;  /* 0x000000d07c857824 */ /* 0x000fe400078e02ff */
[----:B------:R-:W4:Y:S01]  /*19550*/  LDC R243, c[0x0][0x278] ;  /* 0x00009e00fff37b82 */ /* 0x000f220000000800 */
[----:B---3--:R-:W-:-:S07]  /*19560*/  PRMT R117, R134, 0x7632, R117 ;  /* 0x0000763286757816 */ /* 0x008fce0000000075 */
[----:B------:R-:W3:Y:S01]  /*19570*/  LDC R97, c[0x0][0x278] ;  /* 0x00009e00ff617b82 */ /* 0x000ee20000000800 */
[-C--:B------:R-:W-:Y:S01]  /*19580*/  IADD3 R116, P5, R229, R6.reuse, RZ ;  /* 0x00000006e5747210 */ /* 0x080fe20007fbe0ff */
[----:B------:R5:W-:Y:S01]  /*19590*/  STG.E.U16 desc[UR60][R112.64], R117 ;  /* 0x0000007570007986 */ /* 0x000be2000c10153c */
[----:B------:R-:W-:-:S05]  /*195a0*/  IADD3 R118, P6, R133, R6, RZ ;  /* 0x0000000685767210 */ /* 0x000fca0007fde0ff */
[----:B------:R-:W3:Y:S01]  /*195b0*/  LDC R15, c[0x0][0x278] ;  /* 0x00009e00ff0f7b82 */ /* 0x000ee20000000800 */
[----:B------:R-:W-:Y:S01]  /*195c0*/  IMAD R237, R237, 0xd2, RZ ;  /* 0x000000d2eded7824 */ /* 0x000fe200078e02ff */
[----:B------:R-:W-:-:S06]  /*195d0*/  PRMT R13, R135, 0x7632, R13 ;  /* 0x00007632870d7816 */ /* 0x000fcc000000000d */
[----:B------:R-:W3:Y:S01]  /*195e0*/  LDC R241, c[0x0][0x278] ;  /* 0x00009e00fff17b82 */ /* 0x000ee20000000800 */
[-C--:B-----5:R-:W-:Y:S01]  /*195f0*/  LEA.HI.X.SX32 R117, R11, R7.reuse, 0x1, P5 ;  /* 0x000000070b757211 */ /* 0x0a0fe200028f0eff */
[----:B--2---:R-:W-:Y:S01]  /*19600*/  IMAD R11, R17, 0x69, RZ ;  /* 0x00000069110b7824 */ /* 0x004fe200078e02ff */
[----:B------:R-:W-:Y:S01]  /*19610*/  LEA.HI.X.SX32 R119, R99, R7, 0x1, P6 ;  /* 0x0000000763777211 */ /* 0x000fe200030f0eff */
[----:B------:R-:W-:-:S04]  /*19620*/  IMAD R233, R233, 0xd4, RZ ;  /* 0x000000d4e9e97824 */ /* 0x000fc800078e02ff */
[----:B------:R-:W2:Y:S01]  /*19630*/  LDC R17, c[0x0][0x278] ;  /* 0x00009e00ff117b82 */ /* 0x000ea20000000800 */
[----:B------:R-:W-:Y:S01]  /*19640*/  IADD3 R112, P3, R237, R6, RZ ;  /* 0x00000006ed707210 */ /* 0x000fe20007f7e0ff */
[----:B------:R5:W-:Y:S01]  /*19650*/  STG.E.U16 desc[UR60][R114.64], R135 ;  /* 0x0000008772007986 */ /* 0x000be2000c10153c */
[----:B------:R-:W-:-:S03]  /*19660*/  IMAD R235, R235, 0xd6, RZ ;  /* 0x000000d6ebeb7824 */ /* 0x000fc600078e02ff */
[----:B------:R0:W-:Y:S01]  /*19670*/  STG.E.U16 desc[UR60][R116.64], R13 ;  /* 0x0000000d74007986 */ /* 0x0001e2000c10153c */
[----:B------:R-:W-:Y:S01]  /*19680*/  LEA.HI.X.SX32 R113, R11, R7, 0x1, P3 ;  /* 0x000000070b717211 */ /* 0x000fe200018f0eff */
[----:B------:R-:W2:Y:S02]  /*19690*/  LDC R99, c[0x0][0x278] ;  /* 0x00009e00ff637b82 */ /* 0x000ea40000000800 */
[----:B------:R4:W-:Y:S01]  /*196a0*/  STG.E.U16 desc[UR60][R118.64], R80 ;  /* 0x0000005076007986 */ /* 0x0009e2000c10153c */
[----:B-1----:R-:W-:Y:S01]  /*196b0*/  IMAD R239, R239, 0xd8, RZ ;  /* 0x000000d8efef7824 */ /* 0x002fe200078e02ff */
[----:B-----5:R-:W-:Y:S01]  /*196c0*/  IADD3 R114, P5, R233, R6, RZ ;  /* 0x00000006e9727210 */ /* 0x020fe20007fbe0ff */
[----:B------:R-:W-:-:S03]  /*196d0*/  IMAD R245, R245, 0xe0, RZ ;  /* 0x000000e0f5f57824 */ /* 0x000fc600078e02ff */
[----:B------:R-:W1:Y:S01]  /*196e0*/  LDC R124, c[0x0][0x278] ;  /* 0x00009e00ff7c7b82 */ /* 0x000e620000000800 */
[----:B0-----:R-:W-:Y:S01]  /*196f0*/  IMAD R13, R19, 0x6b, RZ ;  /* 0x0000006b130d7824 */ /* 0x001fe200078e02ff */
[----:B------:R-:W-:Y:S02]  /*19700*/  LEA.HI.X.SX32 R115, R31, R7, 0x1, P5 ;  /* 0x000000071f737211 */ /* 0x000fe400028f0eff */
[----:B----4-:R-:W-:-:S04]  /*19710*/  PRMT R80, R80, 0x7632, R80 ;  /* 0x0000763250507816 */ /* 0x010fc80000000050 */
[----:B------:R-:W0:Y:S01]  /*19720*/  LDC R19, c[0x0][0x278] ;  /* 0x00009e00ff137b82 */ /* 0x000e220000000800 */
[----:B------:R-:W-:Y:S01]  /*19730*/  IADD3 R116, P6, R235, R6, RZ ;  /* 0x00000006eb747210 */ /* 0x000fe20007fde0ff */
[----:B------:R4:W-:Y:S01]  /*19740*/  STG.E.U16 desc[UR60][R112.64], R80 ;  /* 0x0000005070007986 */ /* 0x0009e2000c10153c */
[----:B------:R-:W-:-:S05]  /*19750*/  IMAD R243, R243, 0xda, RZ ;  /* 0x000000daf3f37824 */ /* 0x000fca00078e02ff */
[----:B------:R-:W5:Y:S01]  /*19760*/  LDC R31, c[0x0][0x278] ;  /* 0x00009e00ff1f7b82 */ /* 0x000f620000000800 */
[-C--:B------:R-:W-:Y:S01]  /*19770*/  LEA.HI.X.SX32 R117, R13, R7.reuse, 0x1, P6 ;  /* 0x000000070d757211 */ /* 0x080fe200030f0eff */
[----:B---3--:R-:W-:Y:S01]  /*19780*/  IMAD R135, R97, 0xdc, RZ ;  /* 0x000000dc61877824 */ /* 0x008fe200078e02ff */
[----:B------:R-:W-:Y:S01]  /*19790*/  PRMT R13, R81, 0x7632, R13 ;  /* 0x00007632510d7816 */ /* 0x000fe2000000000d */
[----:B------:R3:W-:Y:S01]  /*197a0*/  STG.E.U16 desc[UR60][R114.64], R81 ;  /* 0x0000005172007986 */ /* 0x0007e2000c10153c */
[-C--:B----4-:R-:W-:Y:S01]  /*197b0*/  IADD3 R80, P5, R239, R6.reuse, RZ ;  /* 0x00000006ef507210 */ /* 0x090fe20007fbe0ff */
[----:B------:R-:W-:Y:S01]  /*197c0*/  IMAD R11, R15, 0x6d, RZ ;  /* 0x0000006d0f0b7824 */ /* 0x000fe200078e02ff */
[----:B------:R-:W-:Y:S01]  /*197d0*/  IADD3 R112, P3, R243, R6, RZ ;  /* 0x00000006f3707210 */ /* 0x000fe20007f7e0ff */
[----:B------:R-:W-:Y:S01]  /*197e0*/  IMAD R241, R241, 0xde, RZ ;  /* 0x000000def1f17824 */ /* 0x000fe200078e02ff */
[----:B------:R2:W-:Y:S01]  /*197f0*/  STG.E.U16 desc[UR60][R116.64], R13 ;  /* 0x0000000d74007986 */ /* 0x0005e2000c10153c */
[----:B------:R-:W4:Y:S01]  /*19800*/  LDC R15, c[0x0][0x278] ;  /* 0x00009e00ff0f7b82 */ /* 0x000f220000000800 */
[----:B---3--:R-:W-:-:S02]  /*19810*/  LEA.HI.X.SX32 R81, R27, R7, 0x1, P5 ;  /* 0x000000071b517211 */ /* 0x008fc400028f0eff */
[-C--:B------:R-:W-:Y:S02]  /*19820*/  IADD3 R114, P5, R135, R6.reuse, RZ ;  /* 0x0000000687727210 */ /* 0x080fe40007fbe0ff */
[-C--:B------:R-:W-:Y:S01]  /*19830*/  LEA.HI.X.SX32 R113, R11, R7.reuse, 0x1, P3 ;  /* 0x000000070b717211 */ /* 0x080fe200018f0eff */
[----:B------:R3:W-:Y:S02]  /*19840*/  STG.E.U16 desc[UR60][R80.64], R82 ;  /* 0x0000005250007986 */ /* 0x0007e4000c10153c */
[----:B------:R-:W1:Y:S01]  /*19850*/  LDC R126, c[0x0][0x278] ;  /* 0x00009e00ff7e7b82 */ /* 0x000e620000000800 */
[----:B--2---:R-:W-:Y:S01]  /*19860*/  IMAD R13, R17, 0x6f, RZ ;  /* 0x0000006f110d7824 */ /* 0x004fe200078e02ff */
[----:B------:R-:W-:Y:S02]  /*19870*/  IADD3 R116, P6, R241, R6, RZ ;  /* 0x00000006f1747210 */ /* 0x000fe40007fde0ff */
[----:B------:R-:W-:-:S04]  /*19880*/  LEA.HI.X.SX32 R115, R29, R7, 0x1, P5 ;  /* 0x000000071d737211 */ /* 0x000fc800028f0eff */
[----:B------:R-:W2:Y:S01]  /*19890*/  LDC R27, c[0x0][0x278] ;  /* 0x00009e00ff1b7b82 */ /* 0x000ea20000000800 */
[----:B---3--:R-:W-:Y:S02]  /*198a0*/  PRMT R81, R82, 0x7632, R81 ;  /* 0x0000763252517816 */ /* 0x008fe40000000051 */
[----:B------:R-:W-:Y:S02]  /*198b0*/  LEA.HI.X.SX32 R117, R13, R7, 0x1, P6 ;  /* 0x000000070d757211 */ /* 0x000fe400030f0eff */
[----:B------:R-:W-:Y:S01]  /*198c0*/  PRMT R13, R83, 0x7632, R13 ;  /* 0x00007632530d7816 */ /* 0x000fe2000000000d */
[----:B------:R-:W-:Y:S02]  /*198d0*/  STG.E.U16 desc[UR60][R112.64], R81 ;  /* 0x0000005170007986 */ /* 0x000fe4000c10153c */
[----:B------:R-:W3:Y:S02]  /*198e0*/  LDC R17, c[0x0][0x278] ;  /* 0x00009e00ff117b82 */ /* 0x000ee40000000800 */
[----:B------:R5:W-:Y:S01]  /*198f0*/  STG.E.U16 desc[UR60][R114.64], R83 ;  /* 0x0000005372007986 */ /* 0x000be2000c10153c */
[----:B0-----:R-:W-:Y:S01]  /*19900*/  IMAD R11, R19, 0x71, RZ ;  /* 0x00000071130b7824 */ /* 0x001fe200078e02ff */
[----:B------:R-:W-:-:S02]  /*19910*/  IADD3 R118, P5, R245, R6, RZ ;  /* 0x00000006f5767210 */ /* 0x000fc40007fbe0ff */
[----:B------:R0:W-:Y:S01]  /*19920*/  STG.E.U16 desc[UR60][R116.64], R13 ;  /* 0x0000000d74007986 */ /* 0x0001e2000c10153c */
[----:B------:R-:W-:Y:S01]  /*19930*/  IADD3 R80, P3, R249, R6, RZ ;  /* 0x00000006f9507210 */ /* 0x000fe20007f7e0ff */
[----:B------:R-:W1:Y:S01]  /*19940*/  LDC R19, c[0x0][0x278] ;  /* 0x00009e00ff137b82 */ /* 0x000e620000000800 */
[----:B-----5:R-:W-:-:S07]  /*19950*/  IMAD R115, R99, 0xe6, RZ ;  /* 0x000000e663737824 */ /* 0x020fce00078e02ff */
[----:B------:R-:W5:Y:S01]  /*19960*/  LDC R114, c[0x0][0x278] ;  /* 0x00009e00ff727b82 */ /* 0x000f620000000800 */
[----:B0-----:R-:W-:Y:S01]  /*19970*/  IMAD R13, R31, 0x73, RZ ;  /* 0x000000731f0d7824 */ /* 0x001fe200078e02ff */
[-C--:B------:R-:W-:Y:S02]  /*19980*/  IADD3 R112, P6, R115, R6.reuse, RZ ;  /* 0x0000000673707210 */ /* 0x080fe40007fde0ff */
[-C--:B------:R-:W-:Y:S02]  /*19990*/  LEA.HI.X.SX32 R119, R101, R7.reuse, 0x1, P5 ;  /* 0x0000000765777211 */ /* 0x080fe400028f0eff */
[-C--:B------:R-:W-:Y:S02]  /*199a0*/  LEA.HI.X.SX32 R81, R11, R7.reuse, 0x1, P3 ;  /* 0x000000070b517211 */ /* 0x080fe400018f0eff */
[----:B------:R-:W0:Y:S01]  /*199b0*/  LDC R116, c[0x0][0x278] ;  /* 0x00009e00ff747b82 */ /* 0x000e220000000800 */
[----:B------:R-:W-:Y:S02]  /*199c0*/  PRMT R11, R84, 0x7632, R11 ;  /* 0x00007632540b7816 */ /* 0x000fe4000000000b */
[----:B------:R-:W-:Y:S01]  /*199d0*/  LEA.HI.X.SX32 R113, R13, R7, 0x1, P6 ;  /* 0x000000070d717211 */ /* 0x000fe200030f0eff */
[----:B------:R2:W-:Y:S04]  /*199e0*/  STG.E.U16 desc[UR60][R118.64], R84 ;  /* 0x0000005476007986 */ /* 0x0005e8000c10153c */
[----:B------:R-:W5:Y:S01]  /*199f0*/  LDC R13, c[0x0][0x278] ;  /* 0x00009e00ff0d7b82 */ /* 0x000f620000000800 */
[----:B------:R4:W-:Y:S01]  /*19a00*/  STG.E.U16 desc[UR60][R80.64], R11 ;  /* 0x0000000b50007986 */ /* 0x0009e2000c10153c */
[----:B------:R-:W-:-:S02]  /*19a10*/  IADD3 R82, P5, R247, R6, RZ ;  /* 0x00000006f7527210 */ /* 0x000fc40007fbe0ff */
[----:B------:R-:W-:Y:S01]  /*19a20*/  PRMT R29, R85, 0x7632, R29 ;  /* 0x00007632551d7816 */ /* 0x000fe2000000001d */
[----:B--2---:R-:W-:-:S03]  /*19a30*/  IMAD R119, R27, 0xec, RZ ;  /* 0x000000ec1b777824 */ /* 0x004fc600078e02ff */
[----:B------:R-:W2:Y:S01]  /*19a40*/  LDC R118, c[0x0][0x278] ;  /* 0x00009e00ff767b82 */ /* 0x000ea20000000800 */
[----:B----4-:R-:W-:-:S07]  /*19a50*/  IMAD R11, R15, 0x75, RZ ;  /* 0x000000750f0b7824 */ /* 0x010fce00078e02ff */
[----:B------:R-:W4:Y:S01]  /*19a60*/  LDC R15, c[0x0][0x278] ;  /* 0x00009e00ff0f7b82 */ /* 0x000f220000000800 */
[----:B------:R-:W-:Y:S01]  /*19a70*/  LEA.HI.X.SX32 R83, R107, R7, 0x1, P5 ;  /* 0x000000076b537211 */ /* 0x000fe200028f0eff */
[----:B---3--:R-:W-:-:S06]  /*19a80*/  IMAD R117, R17, 0xea, RZ ;  /* 0x000000ea11757824 */ /* 0x008fcc00078e02ff */
[----:B------:R-:W3:Y:S01]  /*19a90*/  LDC R27, c[0x0][0x278] ;  /* 0x00009e00ff1b7b82 */ /* 0x000ee20000000800 */
[-C--:B------:R-:W-:Y:S01]  /*19aa0*/  IADD3 R80, P3, R251, R6.reuse, RZ ;  /* 0x00000006fb507210 */ /* 0x080fe20007f7e0ff */
[----:B------:R1:W-:Y:S04]  /*19ab0*/  STG.E.U16 desc[UR60][R82.64], R85 ;  /* 0x0000005552007986 */ /* 0x0003e8000c10153c */
[----:B------:R0:W-:Y:S02]  /*19ac0*/  STG.E.U16 desc[UR60][R112.64], R29 ;  /* 0x0000001d70007986 */ /* 0x0001e4000c10153c */
[----:B------:R-:W2:Y:S01]  /*19ad0*/  LDC R17, c[0x0][0x278] ;  /* 0x00009e00ff117b82 */ /* 0x000ea20000000800 */
[----:B------:R-:W-:Y:S02]  /*19ae0*/  LEA.HI.X.SX32 R81, R105, R7, 0x1, P3 ;  /* 0x0000000769517211 */ /* 0x000fe400018f0eff */
[----:B------:R-:W-:-:S02]  /*19af0*/  IADD3 R84, P6, R119, R6, RZ ;  /* 0x0000000677547210 */ /* 0x000fc40007fde0ff */
[----:B-1----:R-:W-:-:S03]  /*19b00*/  IADD3 R82, P5, R117, R6, RZ ;  /* 0x0000000675527210 */ /* 0x002fc60007fbe0ff */
[----:B0-----:R-:W0:Y:S01]  /*19b10*/  LDC R29, c[0x0][0x278] ;  /* 0x00009e00ff1d7b82 */ /* 0x001e220000000800 */
[----:B------:R-:W-:Y:S01]  /*19b20*/  IMAD R112, R19, 0xee, RZ ;  /* 0x000000ee13707824 */ /* 0x000fe200078e02ff */
[-C--:B------:R-:W-:Y:S01]  /*19b30*/  LEA.HI.X.SX32 R83, R11, R7.reuse, 0x1, P5 ;  /* 0x000000070b537211 */ /* 0x080fe200028f0eff */
[----:B------:R1:W-:Y:S01]  /*19b40*/  STG.E.U16 desc[UR60][R80.64], R86 ;  /* 0x0000005650007986 */ /* 0x0003e2000c10153c */
[----:B------:R-:W-:Y:S01]  /*19b50*/  PRMT R31, R86, 0x7632, R31 ;  /* 0x00007632561f7816 */ /* 0x000fe2000000001f */
[----:B-----5:R-:W-:Y:S01]  /*19b60*/  IMAD R11, R13, 0x77, RZ ;  /* 0x000000770d0b7824 */ /* 0x020fe200078e02ff */
[----:B------:R-:W-:Y:S01]  /*19b70*/  LEA.HI.X.SX32 R85, R137, R7, 0x1, P6 ;  /* 0x0000000789557211 */ /* 0x000fe200030f0eff */
[----:B------:R-:W-:Y:S01]  /*19b80*/  IMAD R114, R114, 0xf0, RZ ;  /* 0x000000f072727824 */ /* 0x000fe200078e02ff */
[----:B------:R-:W5:Y:S01]  /*19b90*/  LDC R19, c[0x0][0x278] ;  /* 0x00009e00ff137b82 */ /* 0x000f620000000800 */
[----:B------:R-:W-:Y:S01]  /*19ba0*/  IMAD R116, R116, 0xf2, RZ ;  /* 0x000000f274747824 */ /* 0x000fe200078e02ff */
[----:B------:R4:W-:Y:S01]  /*19bb0*/  STG.E.U16 desc[UR60][R82.64], R31 ;  /* 0x0000001f52007986 */ /* 0x0009e2000c10153c */
[----:B-1----:R-:W-:-:S03]  /*19bc0*/  IADD3 R80, P5, R112, R6, RZ ;  /* 0x0000000670507210 */ /* 0x002fc60007fbe0ff */
[----:B------:R1:W-:Y:S01]  /*19bd0*/  STG.E.U16 desc[UR60][R84.64], R87 ;  /* 0x0000005754007986 */ /* 0x0003e2000c10153c */
[----:B------:R-:W-:Y:S01]  /*19be0*/  PRMT R97, R87, 0x7632, R97 ;  /* 0x0000763257617816 */ /* 0x000fe20000000061 */
[----:B---3--:R-:W-:Y:S01]  /*19bf0*/  IMAD R113, R27, 0xf4, RZ ;  /* 0x000000f41b717824 */ /* 0x008fe200078e02ff */
[----:B------:R-:W-:Y:S01]  /*19c00*/  LEA.HI.X.SX32 R81, R11, R7, 0x1, P5 ;  /* 0x000000070b517211 */ /* 0x000fe200028f0eff */
[----:B----4-:R-:W-:Y:S01]  /*19c10*/  IMAD R11, R15, 0x79, RZ ;  /* 0x000000790f0b7824 */ /* 0x010fe200078e02ff */
[----:B------:R-:W3:Y:S01]  /*19c20*/  LDC R27, c[0x0][0x278] ;  /* 0x00009e00ff1b7b82 */ /* 0x000ee20000000800 */
[-C--:B------:R-:W-:Y:S02]  /*19c30*/  IADD3 R82, P3, R114, R6.reuse, RZ ;  /* 0x0000000672527210 */ /* 0x080fe40007f7e0ff */
[----:B------:R-:W-:Y:S02]  /*19c40*/  PRMT R15, R88, 0x7632, R15 ;  /* 0x00007632580f7816 */ /* 0x000fe4000000000f */
[----:B-1----:R-:W-:-:S03]  /*19c50*/  IADD3 R84, P5, R116, R6, RZ ;  /* 0x0000000674547210 */ /* 0x002fc60007fbe0ff */
[----:B------:R-:W1:Y:S01]  /*19c60*/  LDC R13, c[0x0][0x278] ;  /* 0x00009e00ff0d7b82 */ /* 0x000e620000000800 */
[-C--:B------:R-:W-:Y:S02]  /*19c70*/  LEA.HI.X.SX32 R83, R111, R7.reuse, 0x1, P3 ;  /* 0x000000076f537211 */ /* 0x080fe400018f0eff */
[----:B------:R-:W-:Y:S01]  /*19c80*/  LEA.HI.X.SX32 R85, R11, R7, 0x1, P5 ;  /* 0x000000070b557211 */ /* 0x000fe200028f0eff */
[----:B------:R-:W-:Y:S01]  /*19c90*/  STG.E.U16 desc[UR60][R80.64], R97 ;  /* 0x0000006150007986 */ /* 0x000fe2000c10153c */
[----:B--2---:R-:W-:-:S03]  /*19ca0*/  IMAD R11, R17, 0x7b, RZ ;  /* 0x0000007b110b7824 */ /* 0x004fc600078e02ff */
[----:B------:R0:W-:Y:S01]  /*19cb0*/  STG.E.U16 desc[UR60][R82.64], R88 ;  /* 0x0000005852007986 */ /* 0x0001e2000c10153c */
[----:B------:R-:W2:Y:S03]  /*19cc0*/  LDC R31, c[0x0][0x278] ;  /* 0x00009e00ff1f7b82 */ /* 0x000ea60000000800 */
[----:B------:R4:W-:Y:S01]  /*19cd0*/  STG.E.U16 desc[UR60][R84.64], R15 ;  /* 0x0000000f54007986 */ /* 0x0009e2000c10153c */
[----:B------:R-:W-:-:S04]  /*19ce0*/  IMAD R118, R118, 0xf6, RZ ;  /* 0x000000f676767824 */ /* 0x000fc800078e02ff */
[----:B------:R-:W2:Y:S01]  /*19cf0*/  LDC R17, c[0x0][0x278] ;  /* 0x00009e00ff117b82 */ /* 0x000ea20000000800 */
[----:B0-----:R-:W-:-:S07]  /*19d00*/  IMAD R88, R29, 0xfa, RZ ;  /* 0x000000fa1d587824 */ /* 0x001fce00078e02ff */
[----:B----4-:R-:W0:Y:S01]  /*19d10*/  LDC R15, c[0x0][0x278] ;  /* 0x00009e00ff0f7b82 */ /* 0x010e220000000800 */
[----:B------:R-:W-:-:S07]  /*19d20*/  IADD3 R86, P6, R113, R6, RZ ;  /* 0x0000000671567210 */ /* 0x000fce0007fde0ff */
[----:B------:R-:W4:Y:S01]  /*19d30*/  LDC R29, c[0x0][0x278] ;  /* 0x00009e00ff1d7b82 */ /* 0x000f220000000800 */
[-C--:B------:R-:W-:Y:S01]  /*19d40*/  IADD3 R80, P3, R118, R6.reuse, RZ ;  /* 0x0000000676507210 */ /* 0x080fe20007f7e0ff */
[----:B------:R-:W-:Y:S01]  /*19d50*/  IMAD R124, R124, 0xf8, RZ ;  /* 0x000000f87c7c7824 */ /* 0x000fe200078e02ff */
[-C--:B------:R-:W-:Y:S02]  /*19d60*/  LEA.HI.X.SX32 R87, R109, R7.reuse, 0x1, P6 ;  /* 0x000000076d577211 */ /* 0x080fe400030f0eff */
[----:B------:R-:W-:Y:S02]  /*19d70*/  PRMT R85, R89, 0x7632, R85 ;  /* 0x0000763259557816 */ /* 0x000fe40000000055 */
[-C--:B------:R-:W-:Y:S01]  /*19d80*/  LEA.HI.X.SX32 R81, R11, R7.reuse, 0x1, P3 ;  /* 0x000000070b517211 */ /* 0x080fe200018f0eff */
[----:B-----5:R-:W-:Y:S01]  /*19d90*/  IMAD R11, R19, 0x7d, RZ ;  /* 0x0000007d130b7824 */ /* 0x020fe200078e02ff */
[-C--:B------:R-:W-:Y:S01]  /*19da0*/  IADD3 R84, P3, R88, R6.reuse, RZ ;  /* 0x0000000658547210 */ /* 0x080fe20007f7e0ff */
[----:B------:R-:W-:Y:S01]  /*19db0*/  IMAD R126, R126, 0xfe, RZ ;  /* 0x000000fe7e7e7824 */ /* 0x000fe200078e02ff */
[----:B------:R-:W-:Y:S01]  /*19dc0*/  IADD3 R82, P5, R124, R6, RZ ;  /* 0x000000067c527210 */ /* 0x000fe20007fbe0ff */
[----:B------:R3:W-:Y:S01]  /*19dd0*/  STG.E.U16 desc[UR60][R86.64], R89 ;  /* 0x0000005956007986 */ /* 0x0007e2000c10153c */
[----:B------:R-:W5:Y:S03]  /*19de0*/  LDC R19, c[0x0][0x278] ;  /* 0x00009e00ff137b82 */ /* 0x000f660000000800 */
[----:B------:R1:W-:Y:S01]  /*19df0*/  STG.E.U16 desc[UR60][R80.64], R85 ;  /* 0x0000005550007986 */ /* 0x0003e2000c10153c */
[----:B------:R-:W-:-:S04]  /*19e00*/  LEA.HI.X.SX32 R83, R121, R7, 0x1, P5 ;  /* 0x0000000779537211 */ /* 0x000fc800028f0eff */
[----:B------:R-:W5:Y:S01]  /*19e10*/  LDC R97, c[0x0][0x278] ;  /* 0x00009e00ff617b82 */ /* 0x000f620000000800 */
[----:B---3--:R-:W-:Y:S01]  /*19e20*/  IMAD R89, R27, 0xfc, RZ ;  /* 0x000000fc1b597824 */ /* 0x008fe200078e02ff */
[-C--:B------:R-:W-:Y:S02]  /*19e30*/  IADD3 R86, P5, R126, R6.reuse, RZ ;  /* 0x000000067e567210 */ /* 0x080fe40007fbe0ff */
[----:B-1----:R-:W-:Y:S01]  /*19e40*/  LEA.HI.X.SX32 R85, R11, R7, 0x1, P3 ;  /* 0x000000070b557211 */ /* 0x002fe200018f0eff */
[----:B------:R-:W-:Y:S01]  /*19e50*/  IMAD R11, R13, 0x7f, RZ ;  /* 0x0000007f0d0b7824 */ /* 0x000fe200078e02ff */
[----:B------:R-:W-:Y:S02]  /*19e60*/  PRMT R81, R90, 0x7632, R81 ;  /* 0x000076325a517816 */ /* 0x000fe40000000051 */
[----:B------:R-:W1:Y:S01]  /*19e70*/  LDC R27, c[0x0][0x278] ;  /* 0x00009e00ff1b7b82 */ /* 0x000e620000000800 */
[----:B------:R-:W-:Y:S01]  /*19e80*/  IADD3 R80, P3, R89, R6, RZ ;  /* 0x0000000659507210 */ /* 0x000fe20007f7e0ff */
[----:B------:R-:W-:Y:S01]  /*19e90*/  STG.E.U16 desc[UR60][R82.64], R90 ;  /* 0x0000005a52007986 */ /* 0x000fe2000c10153c */
[----:B0-----:R-:W-:-:S02]  /*19ea0*/  SHF.L.U32 R13, R15, 0x7, RZ ;  /* 0x000000070f0d7819 */ /* 0x001fc400000006ff */
[-C--:B------:R-:W-:Y:S01]  /*19eb0*/  LEA.HI.X.SX32 R87, R11, R7.reuse, 0x1, P5 ;  /* 0x000000070b577211 */ /* 0x080fe200028f0eff */
[----:B------:R0:W-:Y:S01]  /*19ec0*/  STG.E.U16 desc[UR60][R84.64], R81 ;  /* 0x0000005154007986 */ /* 0x0001e2000c10153c */
[----:B--2---:R-:W-:Y:S01]  /*19ed0*/  LEA RZ, P6, R31, R6, 0x8 ;  /* 0x000000061fff7211 */ /* 0x004fe200078c40ff */
[----:B------:R-:W-:Y:S01]  /*19ee0*/  IMAD R11, R17, 0x81, RZ ;  /* 0x00000081110b7824 */ /* 0x000fe200078e02ff */
[----:B------:R-:W2:Y:S01]  /*19ef0*/  LDC R31, c[0x0][0x278] ;  /* 0x00009e00ff1f7b82 */ /* 0x000ea20000000800 */
[----:B----4-:R-:W-:Y:S01]  /*19f00*/  IMAD R29, R29, 0x102, RZ ;  /* 0x000001021d1d7824 */ /* 0x010fe200078e02ff */
[----:B------:R-:W-:Y:S02]  /*19f10*/  LEA.HI.X.SX32 R149, R13, R7, 0x1, P6 ;  /* 0x000000070d957211 */ /* 0x000fe400030f0eff */
[----:B------:R-:W-:-:S04]  /*19f20*/  PRMT R15, R91, 0x7632, R15 ;  /* 0x000076325b0f7816 */ /* 0x000fc8000000000f */
[----:B------:R-:W3:Y:S01]  /*19f30*/  LDC R17, c[0x0][0x278] ;  /* 0x00009e00ff117b82 */ /* 0x000ee20000000800 */
[----:B0-----:R-:W-:Y:S02]  /*19f40*/  LEA.HI.X.SX32 R81, R139, R7, 0x1, P3 ;  /* 0x000000078b517211 */ /* 0x001fe400018f0eff */
[----:B------:R-:W-:-:S03]  /*19f50*/  IADD3 RZ, P3, R29, R6, RZ ;  /* 0x000000061dff7210 */ /* 0x000fc60007f7e0ff */
[----:B------:R0:W-:Y:S02]  /*19f60*/  STG.E.U16 desc[UR60][R80.64], R91 ;  /* 0x0000005b50007986 */ /* 0x0001e4000c10153c */
[----:B------:R-:W4:Y:S02]  /*19f70*/  LDC R13, c[0x0][0x278] ;  /* 0x00009e00ff0d7b82 */ /* 0x000f240000000800 */
[----:B------:R1:W-:Y:S06]  /*19f80*/  STG.E.U16 desc[UR60][R86.64], R15 ;  /* 0x0000000f56007986 */ /* 0x0003ec000c10153c */
[----:B------:R-:W4:Y:S08]  /*19f90*/  LDC R29, c[0x0][0x278] ;  /* 0x00009e00ff1d7b82 */ /* 0x000f300000000800 */
[----:B0-----:R-:W0:Y:S01]  /*19fa0*/  LDC R80, c[0x0][0x278] ;  /* 0x00009e00ff507b82 */ /* 0x001e220000000800 */
[----:B------:R-:W-:Y:S01]  /*19fb0*/  LEA.HI.X.SX32 R169, R11, R7, 0x1, P3 ;  /* 0x000000070ba97211 */ /* 0x000fe200018f0eff */
[----:B-----5:R-:W-:-:S06]  /*19fc0*/  IMAD R11, R19, 0x83, RZ ;  /* 0x00000083130b7824 */ /* 0x020fcc00078e02ff */
[----:B-1----:R-:W1:Y:S01]  /*19fd0*/  LDC R15, c[0x0][0x278] ;  /* 0x00009e00ff0f7b82 */ /* 0x002e620000000800 */
[----:B------:R-:W-:Y:S02]  /*19fe0*/  IMAD R27, R27, 0x106, RZ ;  /* 0x000001061b1b7824 */ /* 0x000fe400078e02ff */
[----:B------:R-:W-:-:S05]  /*19ff0*/  IMAD R97, R97, 0x104, RZ ;  /* 0x0000010461617824 */ /* 0x000fca00078e02ff */
[----:B------:R-:W5:Y:S01]  /*1a000*/  LDC R19, c[0x0][0x278] ;  /* 0x00009e00ff137b82 */ /* 0x000f620000000800 */
[-C--:B------:R-:W-:Y:S01]  /*1a010*/  IADD3 RZ, P3, R27, R6.reuse, RZ ;  /* 0x000000061bff7210 */ /* 0x080fe20007f7e0ff */
[----:B--2---:R-:W-:Y:S01]  /*1a020*/  IMAD R31, R31, 0x108, RZ ;  /* 0x000001081f1f7824 */ /* 0x004fe200078e02ff */
[-C--:B------:R-:W-:Y:S01]  /*1a030*/  IADD3 RZ, P5, R97, R6.reuse, RZ ;  /* 0x0000000661ff7210 */ /* 0x080fe20007fbe0ff */
[----:B---3--:R-:W-:Y:S01]  /*1a040*/  IMAD R17, R17, 0x10a, RZ ;  /* 0x0000010a11117824 */ /* 0x008fe200078e02ff */
[-C--:B------:R-:W-:Y:S01]  /*1a050*/  LEA.HI.X.SX32 R167, R11, R7.reuse, 0x1, P3 ;  /* 0x000000070ba77211 */ /* 0x080fe200018f0eff */
[----:B----4-:R-:W-:Y:S01]  /*1a060*/  IMAD R11, R13, 0x85, RZ ;  /* 0x000000850d0b7824 */ /* 0x010fe200078e02ff */
[-C--:B------:R-:W-:Y:S01]  /*1a070*/  LEA.HI.X.SX32 R165, R147, R7.reuse, 0x1, P5 ;  /* 0x0000000793a57211 */ /* 0x080fe200028f0eff */
[----:B------:R-:W2:Y:S01]  /*1a080*/  LDC R27, c[0x0][0x278] ;  /* 0x00009e00ff1b7b82 */ /* 0x000ea20000000800 */
[-C--:B------:R-:W-:Y:S01]  /*1a090*/  IADD3 RZ, P5, R31, R6.reuse, RZ ;  /* 0x000000061fff7210 */ /* 0x080fe20007fbe0ff */
[----:B------:R-:W-:Y:S01]  /*1a0a0*/  IMAD R29, R29, 0x10c, RZ ;  /* 0x0000010c1d1d7824 */ /* 0x000fe200078e02ff */
[----:B------:R-:W-:Y:S01]  /*1a0b0*/  IADD3 RZ, P3, R17, R6, RZ ;  /* 0x0000000611ff7210 */ /* 0x000fe20007f7e0ff */
[----:B0-----:R-:W-:Y:S01]  /*1a0c0*/  IMAD R31, R80, 0x10e, RZ ;  /* 0x0000010e501f7824 */ /* 0x001fe200078e02ff */
[----:B------:R-:W-:-:S02]  /*1a0d0*/  LEA.HI.X.SX32 R121, R145, R7, 0x1, P5 ;  /* 0x0000000791797211 */ /* 0x000fc400028f0eff */
[----:B------:R-:W-:Y:S01]  /*1a0e0*/  LEA.HI.X.SX32 R163, R11, R7, 0x1, P3 ;  /* 0x000000070ba37211 */ /* 0x000fe200018f0eff */
[----:B------:R-:W0:Y:S01]  /*1a0f0*/  LDC R13, c[0x0][0x278] ;  /* 0x00009e00ff0d7b82 */ /* 0x000e220000000800 */
[----:B-1----:R-:W-:Y:S01]  /*1a100*/  IMAD R11, R15, 0x87, RZ ;  /* 0x000000870f0b7824 */ /* 0x002fe200078e02ff */
[-C--:B------:R-:W-:Y:S02]  /*1a110*/  IADD3 RZ, P5, R29, R6.reuse, RZ ;  /* 0x000000061dff7210 */ /* 0x080fe40007fbe0ff */
[----:B------:R-:W-:-:S04]  /*1a120*/  IADD3 RZ, P6, R31, R6, RZ ;  /* 0x000000061fff7210 */ /* 0x000fc80007fde0ff */
[----:B------:R-:W1:Y:S01]  /*1a130*/  LDC R17, c[0x0][0x278] ;  /* 0x00009e00ff117b82 */ /* 0x000e620000000800 */
[----:B------:R-:W-:Y:S01]  /*1a140*/  LEA.HI.X.SX32 R159, R11, R7, 0x1, P6 ;  /* 0x000000070b9f7211 */ /* 0x000fe200030f0eff */
[----:B-----5:R-:W-:-:S06]  /*1a150*/  IMAD R11, R19, 0x110, RZ ;  /* 0x00000110130b7824 */ /* 0x020fcc00078e02ff */
[----:B------:R-:W3:Y:S08]  /*1a160*/  LDC R29, c[0x0][0x278] ;  /* 0x00009e00ff1d7b82 */ /* 0x000ef00000000800 */
[----:B------:R-:W4:Y:S08]  /*1a170*/  LDC R15, c[0x0][0x278] ;  /* 0x00009e00ff0f7b82 */ /* 0x000f300000000800 */
[----:B------:R-:W5:Y:S01]  /*1a180*/  LDC R19, c[0x0][0x278] ;  /* 0x00009e00ff137b82 */ /* 0x000f620000000800 */
[----:B--2---:R-:W-:Y:S01]  /*1a190*/  IMAD R27, R27, 0x112, RZ ;  /* 0x000001121b1b7824 */ /* 0x004fe200078e02ff */
[----:B------:R-:W-:-:S02]  /*1a1a0*/  LEA.HI.X.SX32 R161, R123, R7, 0x1, P5 ;  /* 0x000000077ba17211 */ /* 0x000fc400028f0eff */
[-C--:B------:R-:W-:Y:S01]  /*1a1b0*/  IADD3 RZ, P3, R11, R6.reuse, RZ ;  /* 0x000000060bff7210 */ /* 0x080fe20007f7e0ff */
[----:B0-----:R-:W-:Y:S01]  /*1a1c0*/  IMAD R11, R13, 0x89, RZ ;  /* 0x000000890d0b7824 */ /* 0x001fe200078e02ff */
[----:B------:R-:W-:Y:S02]  /*1a1d0*/  IADD3 RZ, P5, R27, R6, RZ ;  /* 0x000000061bff7210 */ /* 0x000fe40007fbe0ff */
[----:B------:R-:W0:Y:S01]  /*1a1e0*/  LDC R31, c[0x0][0x278] ;  /* 0x00009e00ff1f7b82 */ /* 0x000e220000000800 */
[----:B-1----:R-:W-:Y:S02]  /*1a1f0*/  IMAD R17, R17, 0x114, RZ ;  /* 0x0000011411117824 */ /* 0x002fe400078e02ff */
[----:B---3--:R-:W-:-:S05]  /*1a200*/  IMAD R29, R29, 0x116, RZ ;  /* 0x000001161d1d7824 */ /* 0x008fca00078e02ff */
[----:B------:R-:W1:Y:S01]  /*1a210*/  LDC R27, c[0x0][0x278] ;  /* 0x00009e00ff1b7b82 */ /* 0x000e620000000800 */
[-C--:B------:R-:W-:Y:S02]  /*1a220*/  LEA.HI.X.SX32 R155, R151, R7.reuse, 0x1, P3 ;  /* 0x00000007979b7211 */ /* 0x080fe400018f0eff */
[----:B------:R-:W-:Y:S01]  /*1a230*/  LEA.HI.X.SX32 R157, R11, R7, 0x1, P5 ;  /* 0x000000070b9d7211 */ /* 0x000fe200028f0eff */
[----:B----4-:R-:W-:-:S04]  /*1a240*/  IMAD R11, R15, 0x8b, RZ ;  /* 0x0000008b0f0b7824 */ /* 0x010fc800078e02ff */
[----:B------:R-:W2:Y:S01]  /*1a250*/  LDC R13, c[0x0][0x278] ;  /* 0x00009e00ff0d7b82 */ /* 0x000ea20000000800 */
[-C--:B------:R-:W-:Y:S01]  /*1a260*/  IADD3 RZ, P3, R17, R6.reuse, RZ ;  /* 0x0000000611ff7210 */ /* 0x080fe20007f7e0ff */
[----:B-----5:R-:W-:Y:S01]  /*1a270*/  IMAD R19, R19, 0x11a, RZ ;  /* 0x0000011a13137824 */ /* 0x020fe200078e02ff */
[----:B------:R-:W-:Y:S02]  /*1a280*/  IADD3 RZ, P5, R29, R6, RZ ;  /* 0x000000061dff7210 */ /* 0x000fe40007fbe0ff */
[----:B------:R-:W-:-:S03]  /*1a290*/  LEA.HI.X.SX32 R151, R153, R7, 0x1, P3 ;  /* 0x0000000799977211 */ /* 0x000fc600018f0eff */
[----:B------:R-:W3:Y:S01]  /*1a2a0*/  LDC R17, c[0x0][0x278] ;  /* 0x00009e00ff117b82 */ /* 0x000ee20000000800 */
[----:B------:R-:W-:Y:S02]  /*1a2b0*/  LEA.HI.X.SX32 R153, R11, R7, 0x1, P5 ;  /* 0x000000070b997211 */ /* 0x000fe400028f0eff */
[----:B------:R-:W-:-:S05]  /*1a2c0*/  IADD3 RZ, P5, R19, R6, RZ ;  /* 0x0000000613ff7210 */ /* 0x000fca0007fbe0ff */
[----:B------:R-:W4:Y:S01]  /*1a2d0*/  LDC R15, c[0x0][0x278] ;  /* 0x00009e00ff0f7b82 */ /* 0x000f220000000800 */
[----:B------:R-:W-:-:S07]  /*1a2e0*/  PRMT R84, R72, 0x7632, R84 ;  /* 0x0000763248547816 */ /* 0x000fce0000000054 */
[----:B------:R-:W5:Y:S01]  /*1a2f0*/  LDC R19, c[0x0][0x278] ;  /* 0x00009e00ff137b82 */ /* 0x000f620000000800 */
[----:B------:R-:W-:Y:S01]  /*1a300*/  PRMT R83, R73, 0x7632, R83 ;  /* 0x0000763249537816 */ /* 0x000fe20000000053 */
[----:B------:R2:W-:Y:S01]  /*1a310*/  STG.E.U16 desc[UR60][R148.64], R72 ;  /* 0x0000004894007986 */ /* 0x0005e2000c10153c */
[----:B------:R-:W-:Y:S01]  /*1a320*/  PRMT R81, R74, 0x7632, R81 ;  /* 0x000076324a517816 */ /* 0x000fe20000000051 */
[----:B0-----:R-:W-:Y:S02]  /*1a330*/  IMAD R31, R31, 0x118, RZ ;  /* 0x000001181f1f7824 */ /* 0x001fe400078e02ff */
[----:B------:R-:W-:Y:S01]  /*1a340*/  STG.E.U16 desc[UR60][R168.64], R84 ;  /* 0x00000054a8007986 */ /* 0x000fe2000c10153c */
[----:B-1----:R-:W-:Y:S02]  /*1a350*/  IMAD R29, R27, 0x11c, RZ ;  /* 0x0000011c1b1d7824 */ /* 0x002fe400078e02ff */
[----:B------:R-:W0:Y:S01]  /*1a360*/  LDC R27, c[0x0][0x278] ;  /* 0x00009e00ff1b7b82 */ /* 0x000e220000000800 */
[----:B------:R1:W-:Y:S01]  /*1a370*/  STG.E.U16 desc[UR60][R164.64], R73 ;  /* 0x00000049a4007986 */ /* 0x0003e2000c10153c */
[----:B--2---:R-:W-:Y:S01]  /*1a380*/  IMAD R11, R13, 0x8d, RZ ;  /* 0x0000008d0d0b7824 */ /* 0x004fe200078e02ff */
[----:B------:R-:W-:-:S02]  /*1a390*/  PRMT R72, R75, 0x7632, R72 ;  /* 0x000076324b487816 */ /* 0x000fc40000000048 */
[----:B------:R-:W-:Y:S01]  /*1a3a0*/  STG.E.U16 desc[UR60][R166.64], R83 ;  /* 0x00000053a6007986 */ /* 0x000fe2000c10153c */
[----:B------:R-:W-:Y:S02]  /*1a3b0*/  IADD3 RZ, P3, R31, R6, RZ ;  /* 0x000000061fff7210 */ /* 0x000fe40007f7e0ff */
[----:B------:R-:W2:Y:S01]  /*1a3c0*/  LDC R13, c[0x0][0x278] ;  /* 0x00009e00ff0d7b82 */ /* 0x000ea20000000800 */
[----:B------:R-:W-:Y:S01]  /*1a3d0*/  STG.E.U16 desc[UR60][R120.64], R74 ;  /* 0x0000004a78007986 */ /* 0x000fe2000c10153c */
[----:B-1----:R-:W-:-:S03]  /*1a3e0*/  PRMT R73, R76, 0x7632, R73 ;  /* 0x000076324c497816 */ /* 0x002fc60000000049 */
[----:B------:R-:W-:Y:S01]  /*1a3f0*/  STG.E.U16 desc[UR60][R162.64], R81 ;  /* 0x00000051a2007986 */ /* 0x000fe2000c10153c */
[-C--:B------:R-:W-:Y:S01]  /*1a400*/  LEA.HI.X.SX32 R145, R177, R7.reuse, 0x1, P3 ;  /* 0x00000007b1917211 */ /* 0x080fe200018f0eff */
[----:B-----5:R-:W-:Y:S01]  /*1a410*/  IMAD R19, R19, 0x120, RZ ;  /* 0x0000012013137824 */ /* 0x020fe200078e02ff */
[-C--:B------:R-:W-:Y:S01]  /*1a420*/  LEA.HI.X.SX32 R147, R11, R7.reuse, 0x1, P5 ;  /* 0x000000070b937211 */ /* 0x080fe200028f0eff */
[----:B------:R-:W-:Y:S01]  /*1a430*/  STG.E.U16 desc[UR60][R160.64], R75 ;  /* 0x0000004ba0007986 */ /* 0x000fe2000c10153c */
[----:B------:R-:W-:Y:S01]  /*1a440*/  IADD3 RZ, P3, R29, R6, RZ ;  /* 0x000000061dff7210 */ /* 0x000fe20007f7e0ff */
[----:B------:R-:W1:Y:S02]  /*1a450*/  LDC R31, c[0x0][0x278] ;  /* 0x00009e00ff1f7b82 */ /* 0x000e640000000800 */
[----:B------:R5:W-:Y:S04]  /*1a460*/  STG.E.U16 desc[UR60][R158.64], R72 ;  /* 0x000000489e007986 */ /* 0x000be8000c10153c */
[----:B------:R-:W-:Y:S04]  /*1a470*/  STG.E.U16 desc[UR60][R154.64], R76 ;  /* 0x0000004c9a007986 */ /* 0x000fe8000c10153c */
[----:B------:R3:W-:Y:S01]  /*1a480*/  STG.E.U16 desc[UR60][R156.64], R73 ;  /* 0x000000499c007986 */ /* 0x0007e2000c10153c */
[----:B------:R-:W-:Y:S01]  /*1a490*/  LEA.HI.X.SX32 R29, R179, R7, 0x1, P3 ;  /* 0x00000007b31d7211 */ /* 0x000fe200018f0eff */
[----:B----4-:R-:W-:Y:S01]  /*1a4a0*/  IMAD R11, R15, 0x8f, RZ ;  /* 0x0000008f0f0b7824 */ /* 0x010fe200078e02ff */
[----:B-----5:R-:W-:Y:S01]  /*1a4b0*/  PRMT R72, R77, 0x7632, R72 ;  /* 0x000076324d487816 */ /* 0x020fe20000000048 */
[----:B------:R-:W4:Y:S01]  /*1a4c0*/  LDC R15, c[0x0][0x278] ;  /* 0x00009e00ff0f7b82 */ /* 0x000f220000000800 */
[----:B---3--:R-:W-:-:S07]  /*1a4d0*/  IMAD R73, R17, 0x11e, RZ ;  /* 0x0000011e11497824 */ /* 0x008fce00078e02ff */
[----:B------:R-:W3:Y:S01]  /*1a4e0*/  LDC R17, c[0x0][0x278] ;  /* 0x00009e00ff117b82 */ /* 0x000ee20000000800 */
[----:B------:R-:W-:Y:S01]  /*1a4f0*/  STG.E.U16 desc[UR60][R150.64], R77 ;  /* 0x0000004d96007986 */ /* 0x000fe2000c10153c */
[----:B------:R-:W-:-:S03]  /*1a500*/  IADD3 RZ, P3, R73, R6, RZ ;  /* 0x0000000649ff7210 */ /* 0x000fc60007f7e0ff */
[----:B------:R5:W-:Y:S01]  /*1a510*/  STG.E.U16 desc[UR60][R152.64], R72 ;  /* 0x0000004898007986 */ /* 0x000be2000c10153c */
[----:B------:R-:W-:Y:S02]  /*1a520*/  LEA.HI.X.SX32 R139, R11, R7, 0x1, P3 ;  /* 0x000000070b8b7211 */ /* 0x000fe400018f0eff */
[----:B------:R-:W-:Y:S02]  /*1a530*/  IADD3 RZ, P3, R19, R6, RZ ;  /* 0x0000000613ff7210 */ /* 0x000fe40007f7e0ff */
[----:B------:R-:W1:Y:S08]  /*1a540*/  LDC R19, c[0x0][0x278] ;  /* 0x00009e00ff137b82 */ /* 0x000e700000000800 */
[----:B-----5:R-:W5:Y:S01]  /*1a550*/  LDC R72, c[0x0][0x278] ;  /* 0x00009e00ff487b82 */ /* 0x020f620000000800 */
[----:B0-----:R-:W-:-:S02]  /*1a560*/  IMAD R27, R27, 0x122, RZ ;  /* 0x000001221b1b7824 */ /* 0x001fc400078e02ff */
[----:B--2---:R-:W-:Y:S01]  /*1a570*/  IMAD R11, R13, 0x91, RZ ;  /* 0x000000910d0b7824 */ /* 0x004fe200078e02ff */
[----:B------:R-:W-:Y:S02]  /*1a580*/  PRMT R74, R78, 0x7632, R74 ;  /* 0x000076324e4a7816 */ /* 0x000fe4000000004a */
[----:B------:R-:W-:Y:S02]  /*1a590*/  IADD3 RZ, P5, R27, R6, RZ ;  /* 0x000000061bff7210 */ /* 0x000fe40007fbe0ff */
[----:B------:R-:W0:Y:S01]  /*1a5a0*/  LDC R13, c[0x0][0x278] ;  /* 0x00009e00ff0d7b82 */ /* 0x000e220000000800 */
[----:B---3--:R-:W-:Y:S01]  /*1a5b0*/  IMAD R17, R17, 0x126, RZ ;  /* 0x0000012611117824 */ /* 0x008fe200078e02ff */
[----:B------:R-:W-:Y:S01]  /*1a5c0*/  STG.E.U16 desc[UR60][R144.64], R78 ;  /* 0x0000004e90007986 */ /* 0x000fe2000c10153c */
[----:B------:R-:W-:-:S05]  /*1a5d0*/  LEA.HI.X.SX32 R137, R11, R7, 0x1, P5 ;  /* 0x000000070b897211 */ /* 0x000fca00028f0eff */
[----:B------:R-:W2:Y:S01]  /*1a5e0*/  LDC R27, c[0x0][0x278] ;  /* 0x00009e00ff1b7b82 */ /* 0x000ea20000000800 */
[----:B------:R-:W-:Y:S01]  /*1a5f0*/  STG.E.U16 desc[UR60][R146.64], R74 ;  /* 0x0000004a92007986 */ /* 0x000fe2000c10153c */
[-C--:B------:R-:W-:Y:S01]  /*1a600*/  LEA.HI.X.SX32 R123, R183, R7.reuse, 0x1, P3 ;  /* 0x00000007b77b7211 */ /* 0x080fe200018f0eff */
[----:B----4-:R-:W-:Y:S01]  /*1a610*/  IMAD R11, R15, 0x93, RZ ;  /* 0x000000930f0b7824 */ /* 0x010fe200078e02ff */
[-C--:B------:R-:W-:Y:S01]  /*1a620*/  IADD3 RZ, P3, R17, R6.reuse, RZ ;  /* 0x0000000611ff7210 */ /* 0x080fe20007f7e0ff */
[----:B------:R3:W-:Y:S01]  /*1a630*/  STG.E.U16 desc[UR60][R28.64], R79 ;  /* 0x0000004f1c007986 */ /* 0x0007e2000c10153c */
[----:B-1----:R-:W-:Y:S02]  /*1a640*/  IMAD R31, R31, 0x124, RZ ;  /* 0x000001241f1f7824 */ /* 0x002fe400078e02ff */
[----:B------:R-:W-:Y:S01]  /*1a650*/  LEA.HI.X.SX32 R15, R11, R7, 0x1, P3 ;  /* 0x000000070b0f7211 */ /* 0x000fe200018f0eff */
[----:B------:R-:W-:Y:S01]  /*1a660*/  IMAD R11, R19, 0x12a, RZ ;  /* 0x0000012a130b7824 */ /* 0x000fe200078e02ff */
[----:B------:R-:W-:Y:S01]  /*1a670*/  PRMT R73, R79, 0x7632, R73 ;  /* 0x000076324f497816 */ /* 0x000fe20000000049 */
[----:B------:R-:W1:Y:S01]  /*1a680*/  LDC R17, c[0x0][0x278] ;  /* 0x00009e00ff117b82 */ /* 0x000e620000000800 */
[----:B------:R-:W-:-:S07]  /*1a690*/  IADD3 RZ, P6, R31, R6, RZ ;  /* 0x000000061fff7210 */ /* 0x000fce0007fde0ff */
[----:B---3--:R-:W3:Y:S01]  /*1a6a0*/  LDC R28, c[0x0][0x278] ;  /* 0x00009e00ff1c7b82 */ /* 0x008ee20000000800 */
[----:B-----5:R-:W-:Y:S01]  /*1a6b0*/  IMAD R29, R72, 0x128, RZ ;  /* 0x00000128481d7824 */ /* 0x020fe200078e02ff */
[----:B------:R-:W-:Y:S02]  /*1a6c0*/  PRMT R31, R64, 0x7632, R31 ;  /* 0x00007632401f7816 */ /* 0x000fe4000000001f */
[-C--:B------:R-:W-:Y:S02]  /*1a6d0*/  LEA.HI.X.SX32 R107, R187, R7.reuse, 0x1, P6 ;  /* 0x00000007bb6b7211 */ /* 0x080fe400030f0eff */
[----:B------:R-:W-:Y:S02]  /*1a6e0*/  IADD3 RZ, P3, R29, R6, RZ ;  /* 0x000000061dff7210 */ /* 0x000fe40007f7e0ff */
[----:B------:R-:W4:Y:S01]  /*1a6f0*/  LDC R19, c[0x0][0x278] ;  /* 0x00009e00ff137b82 */ /* 0x000f220000000800 */
[----:B------:R-:W-:Y:S01]  /*1a700*/  PRMT R72, R65, 0x7632, R72 ;  /* 0x0000763241487816 */ /* 0x000fe20000000048 */
[----:B------:R-:W-:Y:S01]  /*1a710*/  STG.E.U16 desc[UR60][R138.64], R73 ;  /* 0x000000498a007986 */ /* 0x000fe2000c10153c */
[----:B------:R-:W-:-:S02]  /*1a720*/  LEA.HI.X.SX32 R111, R185, R7, 0x1, P3 ;  /* 0x00000007b96f7211 */ /* 0x000fc400018f0eff */
[----:B------:R-:W-:Y:S01]  /*1a730*/  IADD3 RZ, P3, R11, R6, RZ ;  /* 0x000000060bff7210 */ /* 0x000fe20007f7e0ff */
[----:B------:R-:W-:Y:S02]  /*1a740*/  STG.E.U16 desc[UR60][R122.64], R64 ;  /* 0x000000407a007986 */ /* 0x000fe4000c10153c */
[----:B------:R-:W5:Y:S01]  /*1a750*/  LDC R29, c[0x0][0x278] ;  /* 0x00009e00ff1d7b82 */ /* 0x000f620000000800 */
[----:B0-----:R-:W-:Y:S01]  /*1a760*/  IMAD R11, R13, 0x95, RZ ;  /* 0x000000950d0b7824 */ /* 0x001fe200078e02ff */
[----:B------:R-:W-:Y:S01]  /*1a770*/  STG.E.U16 desc[UR60][R136.64], R31 ;  /* 0x0000001f88007986 */ /* 0x000fe2000c10153c */
[----:B--2---:R-:W-:-:S03]  /*1a780*/  IMAD R27, R27, 0x12c, RZ ;  /* 0x0000012c1b1b7824 */ /* 0x004fc600078e02ff */
[----:B------:R-:W-:Y:S02]  /*1a790*/  STG.E.U16 desc[UR60][R106.64], R65 ;  /* 0x000000416a007986 */ /* 0x000fe4000c10153c */
[----:B------:R-:W0:Y:S02]  /*1a7a0*/  LDC R13, c[0x0][0x278] ;  /* 0x00009e00ff0d7b82 */ /* 0x000e240000000800 */
[----:B------:R2:W-:Y:S01]  /*1a7b0*/  STG.E.U16 desc[UR60][R14.64], R72 ;  /* 0x000000480e007986 */ /* 0x0005e2000c10153c */
[-C--:B------:R-:W-:Y:S02]  /*1a7c0*/  IADD3 RZ, P5, R27, R6.reuse, RZ ;  /* 0x000000061bff7210 */ /* 0x080fe40007fbe0ff */
[----:B------:R-:W-:Y:S01]  /*1a7d0*/  LEA.HI.X.SX32 R109, R11, R7, 0x1, P3 ;  /* 0x000000070b6d7211 */ /* 0x000fe200018f0eff */
[----:B---3--:R-:W-:Y:S02]  /*1a7e0*/  IMAD R11, R28, 0x12e, RZ ;  /* 0x0000012e1c0b7824 */ /* 0x008fe400078e02ff */
[----:B------:R-:W3:Y:S08]  /*1a7f0*/  LDC R27, c[0x0][0x278] ;  /* 0x00009e00ff1b7b82 */ /* 0x000ef00000000800 */
[----:B--2---:R-:W2:Y:S01]  /*1a800*/  LDC R15, c[0x0][0x278] ;  /* 0x00009e00ff0f7b82 */ /* 0x004ea20000000800 */
[----:B------:R-:W-:Y:S01]  /*1a810*/  IADD3 RZ, P3, R11, R6, RZ ;  /* 0x000000060bff7210 */ /* 0x000fe20007f7e0ff */
[----:B-1----:R-:W-:-:S02]  /*1a820*/  IMAD R11, R17, 0x97, RZ ;  /* 0x00000097110b7824 */ /* 0x002fc400078e02ff */
[----:B----4-:R-:W-:-:S04]  /*1a830*/  IMAD R19, R19, 0x132, RZ ;  /* 0x0000013213137824 */ /* 0x010fc800078e02ff */
[----:B------:R-:W1:Y:S01]  /*1a840*/  LDC R14, c[0x0][0x278] ;  /* 0x00009e00ff0e7b82 */ /* 0x000e620000000800 */
[----:B------:R-:W-:Y:S01]  /*1a850*/  LEA.HI.X.SX32 R105, R181, R7, 0x1, P5 ;  /* 0x00000007b5697211 */ /* 0x000fe200028f0eff */
[----:B-----5:R-:W-:Y:S01]  /*1a860*/  IMAD R29, R29, 0x130, RZ ;  /* 0x000001301d1d7824 */ /* 0x020fe200078e02ff */
[----:B------:R-:W-:-:S05]  /*1a870*/  IADD3 RZ, P5, R19, R6, RZ ;  /* 0x0000000613ff7210 */ /* 0x000fca0007fbe0ff */
[----:B------:R-:W4:Y:S01]  /*1a880*/  LDC R17, c[0x0][0x278] ;  /* 0x00009e00ff117b82 */ /* 0x000f220000000800 */
[----:B------:R-:W-:Y:S01]  /*1a890*/  LEA.HI.X.SX32 R103, R11, R7, 0x1, P3 ;  /* 0x000000070b677211 */ /* 0x000fe200018f0eff */
[----:B0-----:R-:W-:-:S06]  /*1a8a0*/  IMAD R11, R13, 0x99, RZ ;  /* 0x000000990d0b7824 */ /* 0x001fcc00078e02ff */
[----:B------:R-:W0:Y:S01]  /*1a8b0*/  LDC R28, c[0x0][0x278] ;  /* 0x00009e00ff1c7b82 */ /* 0x000e220000000800 */
[----:B------:R-:W-:Y:S01]  /*1a8c0*/  IADD3 RZ, P3, R29, R6, RZ ;  /* 0x000000061dff7210 */ /* 0x000fe20007f7e0ff */
[----:B--2---:R-:W-:-:S06]  /*1a8d0*/  IMAD R15, R15, 0x134, RZ ;  /* 0x000001340f0f7824 */ /* 0x004fcc00078e02ff */
[----:B------:R-:W2:Y:S01]  /*1a8e0*/  LDC R19, c[0x0][0x278] ;  /* 0x00009e00ff137b82 */ /* 0x000ea20000000800 */
[----:B------:R-:W-:Y:S02]  /*1a8f0*/  PRMT R31, R66, 0x7632, R31 ;  /* 0x00007632421f7816 */ /* 0x000fe4000000001f */
[----:B------:R-:W-:-:S05]  /*1a900*/  LEA.HI.X.SX32 R99, R175, R7, 0x1, P3 ;  /* 0x00000007af637211 */ /* 0x000fca00018f0eff */
[----:B------:R-:W5:Y:S01]  /*1a910*/  LDC R13, c[0x0][0x278] ;  /* 0x00009e00ff0d7b82 */ /* 0x000f620000000800 */
[----:B------:R-:W-:Y:S01]  /*1a920*/  IADD3 RZ, P3, R15, R6, RZ ;  /* 0x000000060fff7210 */ /* 0x000fe20007f7e0ff */
[----:B---3--:R-:W-:Y:S01]  /*1a930*/  IMAD R27, R27, 0x136, RZ ;  /* 0x000001361b1b7824 */ /* 0x008fe200078e02ff */
[----:B------:R-:W-:-:S05]  /*1a940*/  PRMT R64, R67, 0x7632, R64 ;  /* 0x0000763243407816 */ /* 0x000fca0000000040 */
[----:B------:R-:W3:Y:S01]  /*1a950*/  LDC R29, c[0x0][0x278] ;  /* 0x00009e00ff1d7b82 */ /* 0x000ee20000000800 */
[----:B------:R-:W-:Y:S01]  /*1a960*/  STG.E.U16 desc[UR60][R110.64], R66 ;  /* 0x000000426e007986 */ /* 0x000fe2000c10153c */
[----:B------:R-:W-:Y:S01]  /*1a970*/  LEA.HI.X.SX32 R101, R11, R7, 0x1, P5 ;  /* 0x000000070b657211 */ /* 0x000fe200028f0eff */
[----:B-1----:R-:W-:Y:S02]  /*1a980*/  IMAD R11, R14, 0x9b, RZ ;  /* 0x0000009b0e0b7824 */ /* 0x002fe400078e02ff */
[----:B------:R1:W-:Y:S03]  /*1a990*/  STG.E.U16 desc[UR60][R108.64], R31 ;  /* 0x0000001f6c007986 */ /* 0x0003e6000c10153c */
[----:B------:R-:W3:Y:S01]  /*1a9a0*/  LDC R15, c[0x0][0x278] ;  /* 0x00009e00ff0f7b82 */ /* 0x000ee20000000800 */
[----:B------:R-:W-:Y:S01]  /*1a9b0*/  STG.E.U16 desc[UR60][R104.64], R67 ;  /* 0x0000004368007986 */ /* 0x000fe2000c10153c */
[----:B------:R-:W-:-:S03]  /*1a9c0*/  IADD3 RZ, P5, R27, R6, RZ ;  /* 0x000000061bff7210 */ /* 0x000fc60007fbe0ff */
[----:B------:R2:W-:Y:S01]  /*1a9d0*/  STG.E.U16 desc[UR60][R102.64], R64 ;  /* 0x0000004066007986 */ /* 0x0005e2000c10153c */
[----:B----4-:R-:W-:Y:S01]  /*1a9e0*/  IMAD R17, R17, 0x138, RZ ;  /* 0x0000013811117824 */ /* 0x010fe200078e02ff */
[-C--:B------:R-:W-:Y:S01]  /*1a9f0*/  LEA.HI.X.SX32 R27, R11, R7.reuse, 0x1, P5 ;  /* 0x000000070b1b7211 */ /* 0x080fe200028f0eff */
[----:B0-----:R-:W-:Y:S01]  /*1aa00*/  IMAD R11, R28, 0x13c, RZ ;  /* 0x0000013c1c0b7824 */ /* 0x001fe200078e02ff */
[----:B-1----:R-:W-:Y:S01]  /*1aa10*/  PRMT R31, R68, 0x7632, R31 ;  /* 0x00007632441f7816 */ /* 0x002fe2000000001f */
[----:B------:R-:W0:Y:S01]  /*1aa20*/  LDC R28, c[0x0][0x278] ;  /* 0x00009e00ff1c7b82 */ /* 0x000e220000000800 */
[----:B------:R-:W-:-:S07]  /*1aa30*/  LEA.HI.X.SX32 R97, R191, R7, 0x1, P3 ;  /* 0x00000007bf617211 */ /* 0x000fce00018f0eff */
[----:B--2---:R-:W1:Y:S01]  /*1aa40*/  LDC R64, c[0x0][0x278] ;  /* 0x00009e00ff407b82 */ /* 0x004e620000000800 */
[-C--:B------:R-:W-:Y:S01]  /*1aa50*/  IADD3 RZ, P3, R17, R6.reuse, RZ ;  /* 0x0000000611ff7210 */ /* 0x080fe20007f7e0ff */
[----:B------:R-:W-:Y:S01]  /*1aa60*/  IMAD R19, R19, 0x13a, RZ ;  /* 0x0000013a13137824 */ /* 0x000fe200078e02ff */
[----:B------:R-:W-:Y:S01]  /*1aa70*/  STG.E.U16 desc[UR60][R98.64], R68 ;  /* 0x0000004462007986 */ /* 0x000fe2000c10153c */
[----:B------:R-:W-:Y:S01]  /*1aa80*/  IADD3 RZ, P5, R11, R6, RZ ;  /* 0x000000060bff7210 */ /* 0x000fe20007fbe0ff */
[----:B-----5:R-:W-:Y:S02]  /*1aa90*/  IMAD R11, R13, 0x9d, RZ ;  /* 0x0000009d0d0b7824 */ /* 0x020fe400078e02ff */
[----:B------:R2:W-:Y:S01]  /*1aaa0*/  STG.E.U16 desc[UR60][R100.64], R31 ;  /* 0x0000001f64007986 */ /* 0x0005e2000c10153c */
[----:B---3--:R-:W-:Y:S01]  /*1aab0*/  IMAD R29, R29, 0x13e, RZ ;  /* 0x0000013e1d1d7824 */ /* 0x008fe200078e02ff */
[----:B------:R-:W-:Y:S01]  /*1aac0*/  PRMT R17, R69, 0x7632, R17 ;  /* 0x0000763245117816 */ /* 0x000fe20000000011 */
[----:B------:R-:W3:Y:S01]  /*1aad0*/  LDC R65, c[0x0][0x278] ;  /* 0x00009e00ff417b82 */ /* 0x000ee20000000800 */
[----:B------:R-:W-:Y:S07]  /*1aae0*/  STG.E.U16 desc[UR60][R96.64], R69 ;  /* 0x0000004560007986 */ /* 0x000fee000c10153c */
[----:B------:R-:W4:Y:S01]  /*1aaf0*/  LDC R14, c[0x0][0x278] ;  /* 0x00009e00ff0e7b82 */ /* 0x000f220000000800 */
[----:B--2---:R-:W-:-:S02]  /*1ab00*/  LEA.HI.X.SX32 R31, R189, R7, 0x1, P3 ;  /* 0x00000007bd1f7211 */ /* 0x004fc400018f0eff */
[-C--:B------:R-:W-:Y:S02]  /*1ab10*/  IADD3 RZ, P3, R19, R6.reuse, RZ ;  /* 0x0000000613ff7210 */ /* 0x080fe40007f7e0ff */
[----:B------:R-:W-:Y:S02]  /*1ab20*/  PRMT R19, R70, 0x7632, R19 ;  /* 0x0000763246137816 */ /* 0x000fe40000000013 */
[-C--:B------:R-:W-:Y:S01]  /*1ab30*/  LEA.HI.X.SX32 R13, R11, R7.reuse, 0x1, P3 ;  /* 0x000000070b0d7211 */ /* 0x080fe200018f0eff */
[----:B------:R-:W-:Y:S01]  /*1ab40*/  IMAD R11, R15, 0x9f, RZ ;  /* 0x0000009f0f0b7824 */ /* 0x000fe200078e02ff */
[----:B------:R-:W-:Y:S01]  /*1ab50*/  IADD3 RZ, P3, R29, R6, RZ ;  /* 0x000000061dff7210 */ /* 0x000fe20007f7e0ff */
[----:B------:R2:W-:Y:S01]  /*1ab60*/  STG.E.U16 desc[UR60][R26.64], R17 ;  /* 0x000000111a007986 */ /* 0x0005e2000c10153c */
[----:B------:R-:W5:Y:S03]  /*1ab70*/  LDC R29, c[0x0][0x278] ;  /* 0x00009e00ff1d7b82 */ /* 0x000f660000000800 */
[----:B------:R-:W-:Y:S04]  /*1ab80*/  STG.E.U16 desc[UR60][R30.64], R70 ;  /* 0x000000461e007986 */ /* 0x000fe8000c10153c */
[----:B------:R0:W-:Y:S01]  /*1ab90*/  STG.E.U16 desc[UR60][R12.64], R19 ;  /* 0x000000130c007986 */ /* 0x0001e2000c10153c */
[----:B------:R-:W5:Y:S08]  /*1aba0*/  LDC R66, c[0x0][0x278] ;  /* 0x00009e00ff427b82 */ /* 0x000f700000000800 */
[----:B--2---:R-:W2:Y:S01]  /*1abb0*/  LDC R26, c[0x0][0x278] ;  /* 0x00009e00ff1a7b82 */ /* 0x004ea20000000800 */
[-C--:B0-----:R-:W-:Y:S01]  /*1abc0*/  LEA.HI.X.SX32 R19, R11, R7.reuse, 0x1, P3 ;  /* 0x000000070b137211 */ /* 0x081fe200018f0eff */
[----:B-1----:R-:W-:Y:S01]  /*1abd0*/  IMAD R11, R64, 0x140, RZ ;  /* 0x00000140400b7824 */ /* 0x002fe200078e02ff */
[----:B------:R-:W-:-:S05]  /*1abe0*/  LEA.HI.X.SX32 R17, R193, R7, 0x1, P5 ;  /* 0x00000007c1117211 */ /* 0x000fca00028f0eff */
[----:B------:R-:W0:Y:S01]  /*1abf0*/  LDC R30, c[0x0][0x278] ;  /* 0x00009e00ff1e7b82 */ /* 0x000e220000000800 */
[----:B------:R-:W-:Y:S01]  /*1ac00*/  IADD3 RZ, P5, R11, R6, RZ ;  /* 0x000000060bff7210 */ /* 0x000fe20007fbe0ff */
[----:B------:R-:W-:-:S06]  /*1ac10*/  IMAD R11, R28, 0x142, RZ ;  /* 0x000001421c0b7824 */ /* 0x000fcc00078e02ff */
[----:B------:R-:W1:Y:S01]  /*1ac20*/  LDC R28, c[0x0][0x278] ;  /* 0x00009e00ff1c7b82 */ /* 0x000e620000000800 */
[----:B------:R-:W-:Y:S01]  /*1ac30*/  PRMT R31, R71, 0x7632, R31 ;  /* 0x00007632471f7816 */ /* 0x000fe2000000001f */
[----:B------:R2:W-:Y:S01]  /*1ac40*/  STG.E.U16 desc[UR60][R16.64], R71 ;  /* 0x0000004710007986 */ /* 0x0005e2000c10153c */
[----:B------:R-:W-:-:S05]  /*1ac50*/  IADD3 R12, P3, R11, R6, RZ ;  /* 0x000000060b0c7210 */ /* 0x000fca0007f7e0ff */
[----:B------:R-:W0:Y:S01]  /*1ac60*/  LDC R27, c[0x0][0x278] ;  /* 0x00009e00ff1b7b82 */ /* 0x000e220000000800 */
[----:B------:R-:W-:Y:S01]  /*1ac70*/  LEA.HI.X.SX32 R11, R173, R7, 0x1, P5 ;  /* 0x00000007ad0b7211 */ /* 0x000fe200028f0eff */
[----:B------:R5:W-:Y:S01]  /*1ac80*/  STG.E.U16 desc[UR60][R18.64], R31 ;  /* 0x0000001f12007986 */ /* 0x000be2000c10153c */
[----:B---3--:R-:W-:Y:S02]  /*1ac90*/  IMAD R65, R65, 0x144, RZ ;  /* 0x0000014441417824 */ /* 0x008fe400078e02ff */
[----:B--2---:R-:W-:-:S03]  /*1aca0*/  IMAD R17, R26, 0xa3, RZ ;  /* 0x000000a31a117824 */ /* 0x004fc600078e02ff */
[----:B------:R-:W2:Y:S01]  /*1acb0*/  LDC R26, c[0x0][0x278] ;  /* 0x00009e00ff1a7b82 */ /* 0x000ea20000000800 */
[----:B------:R3:W-:Y:S01]  /*1acc0*/  STG.E.U16 desc[UR60][R10.64], R56 ;  /* 0x000000380a007986 */ /* 0x0007e2000c10153c */
[----:B----4-:R-:W-:Y:S01]  /*1acd0*/  IMAD R13, R14, 0xa1, RZ ;  /* 0x000000a10e0d7824 */ /* 0x010fe200078e02ff */
[----:B------:R-:W-:Y:S01]  /*1ace0*/  IADD3 R14, P5, R65, R6, RZ ;  /* 0x00000006410e7210 */ /* 0x000fe20007fbe0ff */
[----:B-----5:R-:W-:-:S04]  /*1acf0*/  IMAD R15, R66, 0x146, RZ ;  /* 0x00000146420f7824 */ /* 0x020fc800078e02ff */
[----:B------:R-:W4:Y:S01]  /*1ad00*/  LDC R18, c[0x0][0x278] ;  /* 0x00009e00ff127b82 */ /* 0x000f220000000800 */
[----:B-1----:R-:W-:Y:S02]  /*1ad10*/  IMAD R65, R28, 0x14c, RZ ;  /* 0x0000014c1c417824 */ /* 0x002fe400078e02ff */
[----:B---3--:R-:W-:-:S05]  /*1ad20*/  IMAD R11, R29, 0x148, RZ ;  /* 0x000001481d0b7824 */ /* 0x008fca00078e02ff */
[----:B------:R-:W1:Y:S01]  /*1ad30*/  LDC R29, c[0x0][0x278] ;  /* 0x00009e00ff1d7b82 */ /* 0x000e620000000800 */
[----:B------:R-:W-:Y:S02]  /*1ad40*/  LEA.HI.X.SX32 R13, R13, R7, 0x1, P3 ;  /* 0x000000070d0d7211 */ /* 0x000fe400018f0eff */
[----:B------:R-:W-:Y:S02]  /*1ad50*/  PRMT R64, R56, 0x7632, R64 ;  /* 0x0000763238407816 */ /* 0x000fe40000000040 */
[----:B------:R-:W-:-:S03]  /*1ad60*/  IADD3 R16, P6, R15, R6, RZ ;  /* 0x000000060f107210 */ /* 0x000fc60007fde0ff */
[----:B------:R-:W3:Y:S01]  /*1ad70*/  LDC R28, c[0x0][0x278] ;  /* 0x00009e00ff1c7b82 */ /* 0x000ee20000000800 */
[-C--:B------:R-:W-:Y:S01]  /*1ad80*/  LEA.HI.X.SX32 R15, R195, R7.reuse, 0x1, P5 ;  /* 0x00000007c30f7211 */ /* 0x080fe200028f0eff */
[----:B------:R5:W-:Y:S01]  /*1ad90*/  STG.E.U16 desc[UR60][R12.64], R64 ;  /* 0x000000400c007986 */ /* 0x000be2000c10153c */
[----:B------:R-:W-:Y:S01]  /*1ada0*/  LEA.HI.X.SX32 R17, R17, R7, 0x1, P6 ;  /* 0x0000000711117211 */ /* 0x000fe200030f0eff */
[----:B0-----:R-:W-:Y:S01]  /*1adb0*/  IMAD R19, R30, 0x14a, RZ ;  /* 0x0000014a1e137824 */ /* 0x001fe200078e02ff */
[----:B------:R-:W-:-:S03]  /*1adc0*/  PRMT R66, R57, 0x7632, R66 ;  /* 0x0000763239427816 */ /* 0x000fc60000000042 */
[----:B------:R-:W0:Y:S01]  /*1add0*/  LDC R31, c[0x0][0x278] ;  /* 0x00009e00ff1f7b82 */ /* 0x000e220000000800 */
[----:B------:R-:W-:Y:S01]  /*1ade0*/  IADD3 R10, P3, R11, R6, RZ ;  /* 0x000000060b0a7210 */ /* 0x000fe20007f7e0ff */
[----:B------:R2:W-:Y:S01]  /*1adf0*/  STG.E.U16 desc[UR60][R14.64], R57 ;  /* 0x000000390e007986 */ /* 0x0005e2000c10153c */
[----:B-----5:R-:W-:-:S05]  /*1ae00*/  IMAD R13, R27, 0xa5, RZ ;  /* 0x000000a51b0d7824 */ /* 0x020fca00078e02ff */
[----:B------:R-:W5:Y:S01]  /*1ae10*/  LDC R27, c[0x0][0x278] ;  /* 0x00009e00ff1b7b82 */ /* 0x000f620000000800 */
[----:B------:R4:W-:Y:S01]  /*1ae20*/  STG.E.U16 desc[UR60][R16.64], R66 ;  /* 0x0000004210007986 */ /* 0x0009e2000c10153c */
[----:B------:R-:W-:Y:S02]  /*1ae30*/  IADD3 R12, P5, R19, R6, RZ ;  /* 0x00000006130c7210 */ /* 0x000fe40007fbe0ff */
[----:B------:R-:W-:-:S04]  /*1ae40*/  LEA.HI.X.SX32 R11, R171, R7, 0x1, P3 ;  /* 0x00000007ab0b7211 */ /* 0x000fc800018f0eff */
[----:B------:R-:W5:Y:S01]  /*1ae50*/  LDC R19, c[0x0][0x278] ;  /* 0x00009e00ff137b82 */ /* 0x000f620000000800 */
[----:B--2---:R-:W-:Y:S01]  /*1ae60*/  IADD3 R14, P6, R65, R6, RZ ;  /* 0x00000006410e7210 */ /* 0x004fe20007fde0ff */
[----:B------:R2:W-:Y:S01]  /*1ae70*/  STG.E.U16 desc[UR60][R10.64], R58 ;  /* 0x0000003a0a007986 */ /* 0x0005e2000c10153c */
[----:B----4-:R-:W-:-:S05]  /*1ae80*/  IMAD R17, R26, 0x14e, RZ ;  /* 0x0000014e1a117824 */ /* 0x010fca00078e02ff */
[----:B------:R-:W4:Y:S01]  /*1ae90*/  LDC R16, c[0x0][0x278] ;  /* 0x00009e00ff107b82 */ /* 0x000f220000000800 */
[----:B------:R-:W-:Y:S02]  /*1aea0*/  LEA.HI.X.SX32 R13, R13, R7, 0x1, P5 ;  /* 0x000000070d0d7211 */ /* 0x000fe400028f0eff */
[----:B------:R-:W-:-:S05]  /*1aeb0*/  PRMT R57, R58, 0x7632, R57 ;  /* 0x000076323a397816 */ /* 0x000fca0000000039 */
[----:B------:R-:W4:Y:S01]  /*1aec0*/  LDC R30, c[0x0][0x278] ;  /* 0x00009e00ff1e7b82 */ /* 0x000f220000000800 */
[-C--:B------:R-:W-:Y:S01]  /*1aed0*/  LEA.HI.X.SX32 R15, R201, R7.reuse, 0x1, P6 ;  /* 0x00000007c90f7211 */ /* 0x080fe200030f0eff */
[----:B--2---:R-:W-:Y:S01]  /*1aee0*/  IMAD R11, R18, 0xa7, RZ ;  /* 0x000000a7120b7824 */ /* 0x004fe200078e02ff */
[----:B------:R-:W-:Y:S01]  /*1aef0*/  IADD3 R10, P5, R17, R6, RZ ;  /* 0x00000006110a7210 */ /* 0x000fe20007fbe0ff */
[----:B-1----:R-:W-:Y:S01]  /*1af00*/  IMAD R29, R29, 0x152, RZ ;  /* 0x000001521d1d7824 */ /* 0x002fe200078e02ff */
[----:B------:R-:W-:Y:S01]  /*1af10*/  STG.E.U16 desc[UR60][R12.64], R57 ;  /* 0x000000390c007986 */ /* 0x000fe2000c10153c */
[----:B---3--:R-:W-:Y:S01]  /*1af20*/  IMAD R17, R28, 0x154, RZ ;  /* 0x000001541c117824 */ /* 0x008fe200078e02ff */
[----:B------:R-:W-:Y:S01]  /*1af30*/  LEA.HI.X.SX32 R11, R11, R7, 0x1, P5 ;  /* 0x000000070b0b7211 */ /* 0x000fe200028f0eff */
[----:B------:R-:W1:Y:S01]  /*1af40*/  LDC R56, c[0x0][0x278] ;  /* 0x00009e00ff387b82 */ /* 0x000e620000000800 */
[----:B------:R2:W-:Y:S01]  /*1af50*/  STG.E.U16 desc[UR60][R14.64], R59 ;  /* 0x0000003b0e007986 */ /* 0x0005e2000c10153c */
[----:B0-----:R-:W-:Y:S01]  /*1af60*/  IMAD R31, R31, 0x150, RZ ;  /* 0x000001501f1f7824 */ /* 0x001fe200078e02ff */
[----:B------:R-:W-:-:S05]  /*1af70*/  PRMT R64, R59, 0x7632, R64 ;  /* 0x000076323b407816 */ /* 0x000fca0000000040 */
[----:B------:R-:W0:Y:S01]  /*1af80*/  LDC R26, c[0x0][0x278] ;  /* 0x00009e00ff1a7b82 */ /* 0x000e220000000800 */
[----:B--2---:R-:W-:-:S07]  /*1af90*/  IADD3 R14, P5, R29, R6, RZ ;  /* 0x000000061d0e7210 */ /* 0x004fce0007fbe0ff */
[----:B------:R-:W2:Y:S01]  /*1afa0*/  LDC R28, c[0x0][0x278] ;  /* 0x00009e00ff1c7b82 */ /* 0x000ea20000000800 */
[----:B------:R-:W-:Y:S01]  /*1afb0*/  IADD3 R12, P3, R31, R6, RZ ;  /* 0x000000061f0c7210 */ /* 0x000fe20007f7e0ff */
[----:B-----5:R-:W-:-:S06]  /*1afc0*/  IMAD R57, R27, 0x156, RZ ;  /* 0x000001561b397824 */ /* 0x020fcc00078e02ff */
[----:B------:R-:W3:Y:S01]  /*1afd0*/  LDC R29, c[0x0][0x278] ;  /* 0x00009e00ff1d7b82 */ /* 0x000ee20000000800 */
[----:B------:R5:W-:Y:S01]  /*1afe0*/  STG.E.U16 desc[UR60][R10.64], R64 ;  /* 0x000000400a007986 */ /* 0x000be2000c10153c */
[----:B----4-:R-:W-:Y:S01]  /*1aff0*/  IMAD R15, R16, 0xa9, RZ ;  /* 0x000000a9100f7824 */ /* 0x010fe200078e02ff */
[----:B------:R-:W-:-:S05]  /*1b000*/  IADD3 R16, P6, R17, R6, RZ ;  /* 0x0000000611107210 */ /* 0x000fca0007fde0ff */
[----:B------:R-:W4:Y:S01]  /*1b010*/  LDC R18, c[0x0][0x278] ;  /* 0x00009e00ff127b82 */ /* 0x000f220000000800 */
[----:B------:R-:W-:Y:S01]  /*1b020*/  LEA.HI.X.SX32 R13, R197, R7, 0x1, P3 ;  /* 0x00000007c50d7211 */ /* 0x000fe200018f0eff */
[----:B------:R-:W-:Y:S02]  /*1b030*/  IMAD R59, R30, 0x158, RZ ;  /* 0x000001581e3b7824 */ /* 0x000fe400078e02ff */
[----:B-----5:R-:W-:-:S04]  /*1b040*/  IMAD R11, R19, 0xab, RZ ;  /* 0x000000ab130b7824 */ /* 0x020fc800078e02ff */
[----:B------:R-:W5:Y:S08]  /*1b050*/  LDC R31, c[0x0][0x278] ;  /* 0x00009e00ff1f7b82 */ /* 0x000f700000000800 */
[----:B------:R-:W5:Y:S01]  /*1b060*/  LDC R27, c[0x0][0x278] ;  /* 0x00009e00ff1b7b82 */ /* 0x000f620000000800 */
[----:B------:R-:W-:Y:S02]  /*1b070*/  LEA.HI.X.SX32 R15, R15, R7, 0x1, P5 ;  /* 0x000000070f0f7211 */ /* 0x000fe400028f0eff */
[----:B------:R-:W-:-:S05]  /*1b080*/  PRMT R58, R60, 0x7632, R58 ;  /* 0x000076323c3a7816 */ /* 0x000fca000000003a */
[----:B------:R-:W5:Y:S01]  /*1b090*/  LDC R19, c[0x0][0x278] ;  /* 0x00009e00ff137b82 */ /* 0x000f620000000800 */
[----:B------:R-:W-:Y:S01]  /*1b0a0*/  LEA.HI.X.SX32 R17, R199, R7, 0x1, P6 ;  /* 0x00000007c7117211 */ /* 0x000fe200030f0eff */
[----:B------:R0:W-:Y:S01]  /*1b0b0*/  STG.E.U16 desc[UR60][R12.64], R60 ;  /* 0x0000003c0c007986 */ /* 0x0001e2000c10153c */
[----:B------:R-:W-:-:S05]  /*1b0c0*/  IADD3 R10, P3, R57, R6, RZ ;  /* 0x00000006390a7210 */ /* 0x000fca0007f7e0ff */
[----:B------:R-:W5:Y:S01]  /*1b0d0*/  LDC R30, c[0x0][0x278] ;  /* 0x00009e00ff1e7b82 */ /* 0x000f620000000800 */
[----:B------:R3:W-:Y:S01]  /*1b0e0*/  STG.E.U16 desc[UR60][R14.64], R58 ;  /* 0x0000003a0e007986 */ /* 0x0007e2000c10153c */
[----:B-1----:R-:W-:Y:S01]  /*1b0f0*/  IMAD R65, R56, 0x15a, RZ ;  /* 0x0000015a38417824 */ /* 0x002fe200078e02ff */
[-C--:B------:R-:W-:Y:S02]  /*1b100*/  LEA.HI.X.SX32 R11, R11, R7.reuse, 0x1, P3 ;  /* 0x000000070b0b7211 */ /* 0x080fe400018f0eff */
[----:B0-----:R-:W-:Y:S01]  /*1b110*/  IADD3 R12, P5, R59, R6, RZ ;  /* 0x000000063b0c7210 */ /* 0x001fe20007fbe0ff */
[----:B------:R0:W-:Y:S02]  /*1b120*/  STG.E.U16 desc[UR60][R16.64], R61 ;  /* 0x0000003d10007986 */ /* 0x0001e4000c10153c */
[----:B------:R-:W1:Y:S01]  /*1b130*/  LDC R56, c[0x0][0x278] ;  /* 0x00009e00ff387b82 */ /* 0x000e620000000800 */
[----:B--2---:R-:W-:Y:S01]  /*1b140*/  IMAD R59, R28, 0x15c, RZ ;  /* 0x0000015c1c3b7824 */ /* 0x004fe200078e02ff */
[----:B------:R-:W-:Y:S01]  /*1b150*/  LEA.HI.X.SX32 R13, R205, R7, 0x1, P5 ;  /* 0x00000007cd0d7211 */ /* 0x000fe200028f0eff */
[----:B---3--:R-:W-:-:S02]  /*1b160*/  IMAD R29, R29, 0x15e, RZ ;  /* 0x0000015e1d1d7824 */ /* 0x008fc400078e02ff */
[----:B------:R-:W-:Y:S01]  /*1b170*/  IMAD R15, R26, 0xad, RZ ;  /* 0x000000ad1a0f7824 */ /* 0x000fe200078e02ff */
[----:B------:R-:W-:Y:S02]  /*1b180*/  IADD3 R14, P6, R65, R6, RZ ;  /* 0x00000006410e7210 */ /* 0x000fe40007fde0ff */
[----:B------:R-:W2:Y:S01]  /*1b190*/  LDC R26, c[0x0][0x278] ;  /* 0x00009e00ff1a7b82 */ /* 0x000ea20000000800 */
[----:B0-----:R-:W-:-:S07]  /*1b1a0*/  PRMT R61, R61, 0x7632, R61 ;  /* 0x000076323d3d7816 */ /* 0x001fce000000003d */
[----:B------:R-:W0:Y:S01]  /*1b1b0*/  LDC R28, c[0x0][0x278] ;  /* 0x00009e00ff1c7b82 */ /* 0x000e220000000800 */
[----:B------:R3:W-:Y:S01]  /*1b1c0*/  STG.E.U16 desc[UR60][R10.64], R61 ;  /* 0x0000003d0a007986 */ /* 0x0007e2000c10153c */
[----:B------:R-:W-:-:S06]  /*1b1d0*/  LEA.HI.X.SX32 R15, R15, R7, 0x1, P6 ;  /* 0x000000070f0f7211 */ /* 0x000fcc00030f0eff */
[----:B------:R-:W0:Y:S01]  /*1b1e0*/  LDC R57, c[0x0][0x278] ;  /* 0x00009e00ff397b82 */ /* 0x000e220000000800 */
[----:B------:R5:W-:Y:S01]  /*1b1f0*/  STG.E.U16 desc[UR60][R12.64], R62 ;  /* 0x0000003e0c007986 */ /* 0x000be2000c10153c */
[----:B------:R-:W-:Y:S02]  /*1b200*/  PRMT R16, R62, 0x7632, R16 ;  /* 0x000076323e107816 */ /* 0x000fe40000000010 */
[-C--:B---3--:R-:W-:Y:S01]  /*1b210*/  IADD3 R10, P5, R59, R6.reuse, RZ ;  /* 0x000000063b0a7210 */ /* 0x088fe20007fbe0ff */
[----:B----4-:R-:W-:Y:S02]  /*1b220*/  IMAD R17, R18, 0xaf, RZ ;  /* 0x000000af12117824 */ /* 0x010fe400078e02ff */
[----:B-----5:R-:W-:Y:S01]  /*1b230*/  IMAD R31, R31, 0x160, RZ ;  /* 0x000001601f1f7824 */ /* 0x020fe200078e02ff */
[-C--:B------:R-:W-:Y:S01]  /*1b240*/  LEA.HI.X.SX32 R11, R209, R7.reuse, 0x1, P5 ;  /* 0x00000007d10b7211 */ /* 0x080fe200028f0eff */
[----:B------:R-:W-:Y:S01]  /*1b250*/  IMAD R27, R27, 0x162, RZ ;  /* 0x000001621b1b7824 */ /* 0x000fe200078e02ff */
[----:B------:R-:W3:Y:S01]  /*1b260*/  LDC R18, c[0x0][0x278] ;  /* 0x00009e00ff127b82 */ /* 0x000ee20000000800 */
[----:B------:R-:W-:Y:S01]  /*1b270*/  IADD3 R12, P3, R29, R6, RZ ;  /* 0x000000061d0c7210 */ /* 0x000fe20007f7e0ff */
[----:B------:R4:W-:Y:S06]  /*1b280*/  STG.E.U16 desc[UR60][R14.64], R16 ;  /* 0x000000100e007986 */ /* 0x0009ec000c10153c */
[----:B------:R-:W5:Y:S01]  /*1b290*/  LDC R29, c[0x0][0x278] ;  /* 0x00009e00ff1d7b82 */ /* 0x000f620000000800 */
[----:B------:R-:W-:Y:S01]  /*1b2a0*/  IMAD R19, R19, 0xb1, RZ ;  /* 0x000000b113137824 */ /* 0x000fe200078e02ff */
[----:B------:R1:W-:Y:S01]  /*1b2b0*/  STG.E.U16 desc[UR60][R10.64], R63 ;  /* 0x0000003f0a007986 */ /* 0x0003e2000c10153c */
[----:B------:R-:W-:-:S02]  /*1b2c0*/  LEA.HI.X.SX32 R13, R17, R7, 0x1, P3 ;  /* 0x00000007110d7211 */ /* 0x000fc400018f0eff */
[----:B----4-:R-:W-:-:S03]  /*1b2d0*/  IADD3 R14, P5, R31, R6, RZ ;  /* 0x000000061f0e7210 */ /* 0x010fc60007fbe0ff */
[----:B------:R-:W4:Y:S01]  /*1b2e0*/  LDC R58, c[0x0][0x278] ;  /* 0x00009e00ff3a7b82 */ /* 0x000f220000000800 */
[----:B------:R-:W-:Y:S02]  /*1b2f0*/  IADD3 R16, P6, R27, R6, RZ ;  /* 0x000000061b107210 */ /* 0x000fe40007fde0ff */
[----:B------:R-:W-:Y:S01]  /*1b300*/  PRMT R60, R63, 0x7632, R60 ;  /* 0x000076323f3c7816 */ /* 0x000fe2000000003c */
[----:B-1----:R-:W-:-:S04]  /*1b310*/  IMAD R11, R30, 0x164, RZ ;  /* 0x000001641e0b7824 */ /* 0x002fc800078e02ff */
[----:B------:R-:W1:Y:S01]  /*1b320*/  LDC R31, c[0x0][0x278] ;  /* 0x00009e00ff1f7b82 */ /* 0x000e620000000800 */
[-C--:B------:R-:W-:Y:S02]  /*1b330*/  LEA.HI.X.SX32 R17, R19, R7.reuse, 0x1, P6 ;  /* 0x0000000713117211 */ /* 0x080fe400030f0eff */
[----:B------:R-:W-:-:S05]  /*1b340*/  LEA.HI.X.SX32 R15, R125, R7, 0x1, P5 ;  /* 0x000000077d0f7211 */ /* 0x000fca00028f0eff */
[----:B------:R-:W4:Y:S01]  /*1b350*/  LDC R30, c[0x0][0x278] ;  /* 0x00009e00ff1e7b82 */ /* 0x000f220000000800 */
[----:B------:R2:W-:Y:S01]  /*1b360*/  STG.E.U16 desc[UR60][R12.64], R60 ;  /* 0x0000003c0c007986 */ /* 0x0005e2000c10153c */
[----:B------:R-:W-:-:S06]  /*1b370*/  IADD3 R10, P5, R11, R6, RZ ;  /* 0x000000060b0a7210 */ /* 0x000fcc0007fbe0ff */
[----:B------:R-:W4:Y:S01]  /*1b380*/  LDC R19, c[0x0][0x278] ;  /* 0x00009e00ff137b82 */ /* 0x000f220000000800 */
[----:B------:R-:W-:Y:S01]  /*1b390*/  PRMT R61, R48, 0x7632, R61 ;  /* 0x00007632303d7816 */ /* 0x000fe2000000003d */
[----:B------:R3:W-:Y:S01]  /*1b3a0*/  STG.E.U16 desc[UR60][R14.64], R48 ;  /* 0x000000300e007986 */ /* 0x0007e2000c10153c */
[----:B------:R-:W-:-:S05]  /*1b3b0*/  IMAD R59, R56, 0x166, RZ ;  /* 0x00000166383b7824 */ /* 0x000fca00078e02ff */
[----:B------:R-:W4:Y:S01]  /*1b3c0*/  LDC R27, c[0x0][0x278] ;  /* 0x00009e00ff1b7b82 */ /* 0x000f220000000800 */
[----:B--2---:R-:W-:Y:S02]  /*1b3d0*/  IMAD R13, R26, 0xb3, RZ ;  /* 0x000000b31a0d7824 */ /* 0x004fe400078e02ff */
[----:B0-----:R-:W-:Y:S01]  /*1b3e0*/  IMAD R57, R57, 0x16a, RZ ;  /* 0x0000016a39397824 */ /* 0x001fe200078e02ff */
[----:B------:R-:W-:Y:S01]  /*1b3f0*/  LEA.HI.X.SX32 R11, R207, R7, 0x1, P5 ;  /* 0x00000007cf0b7211 */ /* 0x000fe200028f0eff */
[----:B---3--:R-:W-:-:S03]  /*1b400*/  IMAD R15, R28, 0x168, RZ ;  /* 0x000001681c0f7824 */ /* 0x008fc600078e02ff */
[----:B------:R-:W0:Y:S01]  /*1b410*/  LDC R26, c[0x0][0x278] ;  /* 0x00009e00ff1a7b82 */ /* 0x000e220000000800 */
[----:B------:R2:W-:Y:S01]  /*1b420*/  STG.E.U16 desc[UR60][R16.64], R61 ;  /* 0x0000003d10007986 */ /* 0x0005e2000c10153c */
[-C--:B------:R-:W-:Y:S02]  /*1b430*/  IADD3 R12, P3, R59, R6.reuse, RZ ;  /* 0x000000063b0c7210 */ /* 0x080fe40007f7e0ff */
[----:B------:R-:W-:-:S04]  /*1b440*/  IADD3 R14, P5, R15, R6, RZ ;  /* 0x000000060f0e7210 */ /* 0x000fc80007fbe0ff */
[----:B------:R-:W3:Y:S01]  /*1b450*/  LDC R28, c[0x0][0x278] ;  /* 0x00009e00ff1c7b82 */ /* 0x000ee20000000800 */
[----:B------:R1:W-:Y:S01]  /*1b460*/  STG.E.U16 desc[UR60][R10.64], R49 ;  /* 0x000000310a007986 */ /* 0x0003e2000c10153c */
[----:B------:R-:W-:Y:S02]  /*1b470*/  LEA.HI.X.SX32 R13, R13, R7, 0x1, P3 ;  /* 0x000000070d0d7211 */ /* 0x000fe400018f0eff */
[----:B--2---:R-:W-:Y:S01]  /*1b480*/  IADD3 R16, P6, R57, R6, RZ ;  /* 0x0000000639107210 */ /* 0x004fe20007fde0ff */
[----:B-----5:R-:W-:-:S03]  /*1b490*/  IMAD R57, R29, 0x16c, RZ ;  /* 0x0000016c1d397824 */ /* 0x020fc600078e02ff */
[----:B------:R-:W2:Y:S01]  /*1b4a0*/  LDC R29, c[0x0][0x278] ;  /* 0x00009e00ff1d7b82 */ /* 0x000ea20000000800 */
[----:B------:R-:W-:Y:S01]  /*1b4b0*/  IMAD R17, R18, 0xb5, RZ ;  /* 0x000000b512117824 */ /* 0x000fe200078e02ff */
[-C--:B------:R-:W-:Y:S02]  /*1b4c0*/  LEA.HI.X.SX32 R15, R5, R7.reuse, 0x1, P5 ;  /* 0x00000007050f7211 */ /* 0x080fe400028f0eff */
[----:B-1----:R-:W-:Y:S01]  /*1b4d0*/  PRMT R11, R49, 0x7632, R11 ;  /* 0x00007632310b7816 */ /* 0x002fe2000000000b */
[----:B------:R-:W-:Y:S01]  /*1b4e0*/  IMAD R31, R31, 0x16e, RZ ;  /* 0x0000016e1f1f7824 */ /* 0x000fe200078e02ff */
[----:B------:R-:W-:Y:S02]  /*1b4f0*/  LEA.HI.X.SX32 R17, R17, R7, 0x1, P6 ;  /* 0x0000000711117211 */ /* 0x000fe400030f0eff */
[----:B------:R-:W1:Y:S01]  /*1b500*/  LDC R18, c[0x0][0x278] ;  /* 0x00009e00ff127b82 */ /* 0x000e620000000800 */
[----:B------:R-:W-:Y:S01]  /*1b510*/  PRMT R48, R50, 0x7632, R48 ;  /* 0x0000763232307816 */ /* 0x000fe20000000030 */
[----:B------:R5:W-:Y:S01]  /*1b520*/  STG.E.U16 desc[UR60][R12.64], R11 ;  /* 0x0000000b0c007986 */ /* 0x000be2000c10153c */
[----:B------:R-:W-:-:S03]  /*1b530*/  IADD3 R10, P5, R57, R6, RZ ;  /* 0x00000006390a7210 */ /* 0x000fc60007fbe0ff */
[----:B------:R5:W-:Y:S01]  /*1b540*/  STG.E.U16 desc[UR60][R14.64], R50 ;  /* 0x000000320e007986 */ /* 0x000be2000c10153c */
[----:B----4-:R-:W-:Y:S02]  /*1b550*/  IMAD R5, R19, 0xb7, RZ ;  /* 0x000000b713057824 */ /* 0x010fe400078e02ff */
[----:B------:R-:W4:Y:S01]  /*1b560*/  LDC R19, c[0x0][0x278] ;  /* 0x00009e00ff137b82 */ /* 0x000f220000000800 */
[----:B------:R0:W-:Y:S01]  /*1b570*/  STG.E.U16 desc[UR60][R16.64], R48 ;  /* 0x0000003010007986 */ /* 0x0001e2000c10153c */
[----:B-----5:R-:W-:Y:S01]  /*1b580*/  IMAD R13, R58, 0x170, RZ ;  /* 0x000001703a0d7824 */ /* 0x020fe200078e02ff */
[-C--:B------:R-:W-:Y:S01]  /*1b590*/  IADD3 R12, P3, R31, R6.reuse, RZ ;  /* 0x000000061f0c7210 */ /* 0x080fe20007f7e0ff */
[----:B------:R-:W-:Y:S01]  /*1b5a0*/  IMAD R15, R30, 0x172, RZ ;  /* 0x000001721e0f7824 */ /* 0x000fe200078e02ff */
[-C--:B------:R-:W-:Y:S02]  /*1b5b0*/  LEA.HI.X.SX32 R11, R211, R7.reuse, 0x1, P5 ;  /* 0x00000007d30b7211 */ /* 0x080fe400028f0eff */
[-C--:B------:R-:W-:Y:S01]  /*1b5c0*/  IADD3 R14, P5, R13, R6.reuse, RZ ;  /* 0x000000060d0e7210 */ /* 0x080fe20007fbe0ff */
[----:B0-----:R-:W-:Y:S01]  /*1b5d0*/  IMAD R17, R27, 0xb9, RZ ;  /* 0x000000b91b117824 */ /* 0x001fe200078e02ff */
[----:B------:R-:W-:Y:S01]  /*1b5e0*/  IADD3 R16, P6, R15, R6, RZ ;  /* 0x000000060f107210 */ /* 0x000fe20007fde0ff */
[----:B------:R-:W0:Y:S01]  /*1b5f0*/  LDC R27, c[0x0][0x278] ;  /* 0x00009e00ff1b7b82 */ /* 0x000e220000000800 */
[----:B------:R-:W-:-:S02]  /*1b600*/  LEA.HI.X.SX32 R13, R5, R7, 0x1, P3 ;  /* 0x00000007050d7211 */ /* 0x000fc400018f0eff */
[----:B------:R-:W-:Y:S02]  /*1b610*/  PRMT R30, R51, 0x7632, R30 ;  /* 0x00007632331e7816 */ /* 0x000fe4000000001e */
[-C--:B------:R-:W-:Y:S01]  /*1b620*/  LEA.HI.X.SX32 R15, R9, R7.reuse, 0x1, P5 ;  /* 0x00000007090f7211 */ /* 0x080fe200028f0eff */
[----:B------:R3:W-:Y:S01]  /*1b630*/  STG.E.U16 desc[UR60][R10.64], R51 ;  /* 0x000000330a007986 */ /* 0x0007e2000c10153c */
[----:B------:R-:W-:Y:S01]  /*1b640*/  LEA.HI.X.SX32 R17, R17, R7, 0x1, P6 ;  /* 0x0000000711117211 */ /* 0x000fe200030f0eff */
[----:B------:R-:W5:Y:S01]  /*1b650*/  LDC R9, c[0x0][0x278] ;  /* 0x00009e00ff097b82 */ /* 0x000f620000000800 */
[----:B------:R-:W-:Y:S01]  /*1b660*/  PRMT R31, R52, 0x7632, R31 ;  /* 0x00007632341f7816 */ /* 0x000fe2000000001f */
[----:B------:R-:W-:Y:S01]  /*1b670*/  IMAD R5, R26, 0x174, RZ ;  /* 0x000001741a057824 */ /* 0x000fe200078e02ff */
[----:B------:R1:W-:Y:S05]  /*1b680*/  STG.E.U16 desc[UR60][R12.64], R30 ;  /* 0x0000001e0c007986 */ /* 0x0003ea000c10153c */
[----:B------:R-:W5:Y:S01]  /*1b690*/  LDC R26, c[0x0][0x278] ;  /* 0x00009e00ff1a7b82 */ /* 0x000f620000000800 */
[----:B---3--:R-:W-:Y:S01]  /*1b6a0*/  IMAD R11, R28, 0x176, RZ ;  /* 0x000001761c0b7824 */ /* 0x008fe200078e02ff */
[----:B------:R3:W-:Y:S01]  /*1b6b0*/  STG.E.U16 desc[UR60][R14.64], R52 ;  /* 0x000000340e007986 */ /* 0x0007e2000c10153c */
[----:B--2---:R-:W-:-:S05]  /*1b6c0*/  IMAD R29, R29, 0x178, RZ ;  /* 0x000001781d1d7824 */ /* 0x004fca00078e02ff */
[----:B------:R-:W2:Y:S01]  /*1b6d0*/  LDC R28, c[0x0][0x278] ;  /* 0x00009e00ff1c7b82 */ /* 0x000ea20000000800 */
[----:B------:R4:W-:Y:S01]  /*1b6e0*/  STG.E.U16 desc[UR60][R16.64], R31 ;  /* 0x0000001f10007986 */ /* 0x0009e2000c10153c */
[-C--:B------:R-:W-:Y:S01]  /*1b6f0*/  IADD3 R10, P3, R5, R6.reuse, RZ ;  /* 0x00000006050a7210 */ /* 0x080fe20007f7e0ff */
[----:B-1----:R-:W-:Y:S01]  /*1b700*/  IMAD R5, R18, 0xbb, RZ ;  /* 0x000000bb12057824 */ /* 0x002fe200078e02ff */
[-C--:B------:R-:W-:Y:S02]  /*1b710*/  IADD3 R12, P5, R11, R6.reuse, RZ ;  /* 0x000000060b0c7210 */ /* 0x080fe40007fbe0ff */
[----:B---3--:R-:W-:Y:S02]  /*1b720*/  IADD3 R14, P6, R29, R6, RZ ;  /* 0x000000061d0e7210 */ /* 0x008fe40007fde0ff */
[----:B------:R-:W-:Y:S01]  /*1b730*/  PRMT R48, R53, 0x7632, R48 ;  /* 0x0000763235307816 */ /* 0x000fe20000000030 */
[----:B------:R-:W1:Y:S08]  /*1b740*/  LDC R29, c[0x0][0x278] ;  /* 0x00009e00ff1d7b82 */ /* 0x000e700000000800 */
[----:B----4-:R-:W3:Y:S01]  /*1b750*/  LDC R16, c[0x0][0x278] ;  /* 0x00009e00ff107b82 */ /* 0x010ee20000000800 */
[-C--:B------:R-:W-:Y:S01]  /*1b760*/  LEA.HI.X.SX32 R11, R127, R7.reuse, 0x1, P3 ;  /* 0x000000077f0b7211 */ /* 0x080fe200018f0eff */
[----:B------:R-:W-:Y:S01]  /*1b770*/  IMAD R17, R19, 0x17a, RZ ;  /* 0x0000017a13117824 */ /* 0x000fe200078e02ff */
[----:B------:R-:W-:-:S02]  /*1b780*/  LEA.HI.X.SX32 R13, R5, R7, 0x1, P5 ;  /* 0x00000007050d7211 */ /* 0x000fc400028f0eff */
[----:B------:R-:W-:-:S03]  /*1b790*/  LEA.HI.X.SX32 R15, R219, R7, 0x1, P6 ;  /* 0x00000007db0f7211 */ /* 0x000fc600030f0eff */
[----:B------:R-:W4:Y:S01]  /*1b7a0*/  LDC R31, c[0x0][0x278] ;  /* 0x00009e00ff1f7b82 */ /* 0x000f220000000800 */
[----:B0-----:R-:W-:Y:S01]  /*1b7b0*/  IMAD R27, R27, 0x17c, RZ ;  /* 0x0000017c1b1b7824 */ /* 0x001fe200078e02ff */
[----:B------:R0:W-:Y:S01]  /*1b7c0*/  STG.E.U16 desc[UR60][R10.64], R53 ;  /* 0x000000350a007986 */ /* 0x0001e2000c10153c */
[----:B-----5:R-:W-:-:S03]  /*1b7d0*/  IMAD R5, R9, 0xbd, RZ ;  /* 0x000000bd09057824 */ /* 0x020fc600078e02ff */
[----:B------:R5:W-:Y:S02]  /*1b7e0*/  STG.E.U16 desc[UR60][R12.64], R48 ;  /* 0x000000300c007986 */ /* 0x000be4000c10153c */
[----:B------:R-:W1:Y:S02]  /*1b7f0*/  LDC R19, c[0x0][0x278] ;  /* 0x00009e00ff137b82 */ /* 0x000e640000000800 */
[----:B------:R5:W-:Y:S01]  /*1b800*/  STG.E.U16 desc[UR60][R14.64], R54 ;  /* 0x000000360e007986 */ /* 0x000be2000c10153c */
[----:B0-----:R-:W-:-:S05]  /*1b810*/  IADD3 R10, P5, R17, R6, RZ ;  /* 0x00000006110a7210 */ /* 0x001fca0007fbe0ff */
[----:B------:R-:W0:Y:S01]  /*1b820*/  LDC R30, c[0x0][0x278] ;  /* 0x00009e00ff1e7b82 */ /* 0x000e220000000800 */
[----:B--2---:R-:W-:Y:S01]  /*1b830*/  IMAD R17, R28, 0x180, RZ ;  /* 0x000001801c117824 */ /* 0x004fe200078e02ff */
[----:B-----5:R-:W-:Y:S01]  /*1b840*/  IADD3 R12, P3, R27, R6, RZ ;  /* 0x000000061b0c7210 */ /* 0x020fe20007f7e0ff */
[----:B------:R-:W-:-:S05]  /*1b850*/  IMAD R15, R26, 0x17e, RZ ;  /* 0x0000017e1a0f7824 */ /* 0x000fca00078e02ff */
[----:B------:R-:W2:Y:S01]  /*1b860*/  LDC R18, c[0x0][0x278] ;  /* 0x00009e00ff127b82 */ /* 0x000ea20000000800 */
[----:B------:R-:W-:Y:S01]  /*1b870*/  LEA.HI.X.SX32 R11, R5, R7, 0x1, P5 ;  /* 0x00000007050b7211 */ /* 0x000fe200028f0eff */
[----:B---3--:R-:W-:Y:S01]  /*1b880*/  IMAD R5, R16, 0xbf, RZ ;  /* 0x000000bf10057824 */ /* 0x008fe200078e02ff */
[----:B------:R-:W-:Y:S02]  /*1b890*/  PRMT R49, R54, 0x7632, R49 ;  /* 0x0000763236317816 */ /* 0x000fe40000000031 */
[----:B------:R-:W-:-:S03]  /*1b8a0*/  IADD3 R14, P5, R15, R6, RZ ;  /* 0x000000060f0e7210 */ /* 0x000fc60007fbe0ff */
[----:B------:R-:W3:Y:S01]  /*1b8b0*/  LDC R27, c[0x0][0x278] ;  /* 0x00009e00ff1b7b82 */ /* 0x000ee20000000800 */
[----:B------:R-:W-:Y:S02]  /*1b8c0*/  IADD3 R16, P6, R17, R6, RZ ;  /* 0x0000000611107210 */ /* 0x000fe40007fde0ff */
[-C--:B------:R-:W-:Y:S01]  /*1b8d0*/  LEA.HI.X.SX32 R13, R215, R7.reuse, 0x1, P3 ;  /* 0x00000007d70d7211 */ /* 0x080fe200018f0eff */
[----:B------:R1:W-:Y:S01]  /*1b8e0*/  STG.E.U16 desc[UR60][R10.64], R49 ;  /* 0x000000310a007986 */ /* 0x0003e2000c10153c */
[-C--:B------:R-:W-:Y:S02]  /*1b8f0*/  LEA.HI.X.SX32 R15, R5, R7.reuse, 0x1, P5 ;  /* 0x00000007050f7211 */ /* 0x080fe400028f0eff */
[----:B------:R-:W-:Y:S01]  /*1b900*/  PRMT R9, R55, 0x7632, R9 ;  /* 0x0000763237097816 */ /* 0x000fe20000000009 */
[----:B------:R-:W5:Y:S01]  /*1b910*/  LDC R26, c[0x0][0x278] ;  /* 0x00009e00ff1a7b82 */ /* 0x000f620000000800 */
[----:B------:R-:W-:Y:S01]  /*1b920*/  LEA.HI.X.SX32 R17, R217, R7, 0x1, P6 ;  /* 0x00000007d9117211 */ /* 0x000fe200030f0eff */
[----:B------:R-:W-:Y:S01]  /*1b930*/  STG.E.U16 desc[UR60][R12.64], R55 ;  /* 0x000000370c007986 */ /* 0x000fe2000c10153c */
[----:B----4-:R-:W-:-:S02]  /*1b940*/  IMAD R31, R31, 0x186, RZ ;  /* 0x000001861f1f7824 */ /* 0x010fc400078e02ff */
[----:B-1----:R-:W-:-:S03]  /*1b950*/  IMAD R11, R29, 0x182, RZ ;  /* 0x000001821d0b7824 */ /* 0x002fc600078e02ff */
[----:B------:R-:W1:Y:S01]  /*1b960*/  LDC R28, c[0x0][0x278] ;  /* 0x00009e00ff1c7b82 */ /* 0x000e620000000800 */
[----:B------:R4:W-:Y:S04]  /*1b970*/  STG.E.U16 desc[UR60][R14.64], R9 ;  /* 0x000000090e007986 */ /* 0x0009e8000c10153c */
[----:B------:R2:W-:Y:S03]  /*1b980*/  STG.E.U16 desc[UR60][R16.64], R92 ;  /* 0x0000005c10007986 */ /* 0x0005e6000c10153c */
[----:B------:R-:W5:Y:S01]  /*1b990*/  LDC R29, c[0x0][0x278] ;  /* 0x00009e00ff1d7b82 */ /* 0x000f620000000800 */
[----:B0-----:R-:W-:-:S07]  /*1b9a0*/  IMAD R49, R30, 0x184, RZ ;  /* 0x000001841e317824 */ /* 0x001fce00078e02ff */
[----:B------:R-:W0:Y:S01]  /*1b9b0*/  LDC R48, c[0x0][0x278] ;  /* 0x00009e00ff307b82 */ /* 0x000e220000000800 */
[----:B----4-:R-:W-:Y:S01]  /*1b9c0*/  IMAD R9, R19, 0xc3, RZ ;  /* 0x000000c313097824 */ /* 0x010fe200078e02ff */
[----:B------:R-:W-:-:S06]  /*1b9d0*/  IADD3 R14, P6, R31, R6, RZ ;  /* 0x000000061f0e7210 */ /* 0x000fcc0007fde0ff */
[----:B--2---:R-:W2:Y:S01]  /*1b9e0*/  LDC R16, c[0x0][0x278] ;  /* 0x00009e00ff107b82 */ /* 0x004ea20000000800 */
[----:B------:R-:W-:Y:S01]  /*1b9f0*/  IMAD R5, R18, 0xc1, RZ ;  /* 0x000000c112057824 */ /* 0x000fe200078e02ff */
[----:B------:R-:W-:Y:S01]  /*1ba00*/  LEA.HI.X.SX32 R15, R9, R7, 0x1, P6 ;  /* 0x00000007090f7211 */ /* 0x000fe200030f0eff */
[----:B---3--:R-:W-:Y:S01]  /*1ba10*/  IMAD R9, R27, 0x188, RZ ;  /* 0x000001881b097824 */ /* 0x008fe200078e02ff */
[----:B------:R-:W-:-:S04]  /*1ba20*/  IADD3 R10, P3, R11, R6, RZ ;  /* 0x000000060b0a7210 */ /* 0x000fc80007f7e0ff */
[----:B------:R-:W3:Y:S01]  /*1ba30*/  LDC R30, c[0x0][0x278] ;  /* 0x00009e00ff1e7b82 */ /* 0x000ee20000000800 */
[----:B------:R-:W-:Y:S02]  /*1ba40*/  IADD3 R12, P5, R49, R6, RZ ;  /* 0x00000006310c7210 */ /* 0x000fe40007fbe0ff */
[----:B------:R-:W-:-:S05]  /*1ba50*/  LEA.HI.X.SX32 R11, R5, R7, 0x1, P3 ;  /* 0x00000007050b7211 */ /* 0x000fca00018f0eff */
[----:B------:R-:W4:Y:S01]  /*1ba60*/  LDC R31, c[0x0][0x278] ;  /* 0x00009e00ff1f7b82 */ /* 0x000f220000000800 */
[----:B------:R-:W-:-:S07]  /*1ba70*/  PRMT R5, R92, 0x7632, R5 ;  /* 0x000076325c057816 */ /* 0x000fce0000000005 */
[----:B------:R-:W4:Y:S01]  /*1ba80*/  LDC R49, c[0x0][0x278] ;  /* 0x00009e00ff317b82 */ /* 0x000f220000000800 */
[----:B------:R-:W-:-:S07]  /*1ba90*/  LEA.HI.X.SX32 R13, R129, R7, 0x1, P5 ;  /* 0x00000007810d7211 */ /* 0x000fce00028f0eff */
[----:B------:R-:W4:Y:S01]  /*1baa0*/  LDC R27, c[0x0][0x278] ;  /* 0x00009e00ff1b7b82 */ /* 0x000f220000000800 */
[----:B------:R-:W-:-:S07]  /*1bab0*/  PRMT R50, R93, 0x7632, R50 ;  /* 0x000076325d327816 */ /* 0x000fce0000000032 */
[----:B------:R-:W4:Y:S01]  /*1bac0*/  LDC R18, c[0x0][0x278] ;  /* 0x00009e00ff127b82 */ /* 0x000f220000000800 */
[----:B------:R0:W-:Y:S01]  /*1bad0*/  STG.E.U16 desc[UR60][R10.64], R5 ;  /* 0x000000050a007986 */ /* 0x0001e2000c10153c */
[----:B-----5:R-:W-:-:S06]  /*1bae0*/  IMAD R29, R29, 0x18e, RZ ;  /* 0x0000018e1d1d7824 */ /* 0x020fcc00078e02ff */
[----:B------:R-:W5:Y:S01]  /*1baf0*/  LDC R19, c[0x0][0x278] ;  /* 0x00009e00ff137b82 */ /* 0x000f620000000800 */
[----:B------:R-:W-:Y:S01]  /*1bb00*/  STG.E.U16 desc[UR60][R12.64], R93 ;  /* 0x0000005d0c007986 */ /* 0x000fe2000c10153c */
[----:B-1----:R-:W-:Y:S02]  /*1bb10*/  IMAD R17, R28, 0x18a, RZ ;  /* 0x0000018a1c117824 */ /* 0x002fe400078e02ff */
[----:B0-----:R-:W-:Y:S01]  /*1bb20*/  IMAD R5, R26, 0xc5, RZ ;  /* 0x000000c51a057824 */ /* 0x001fe200078e02ff */
[-C--:B------:R-:W-:Y:S01]  /*1bb30*/  IADD3 R10, P5, R9, R6.reuse, RZ ;  /* 0x00000006090a7210 */ /* 0x080fe20007fbe0ff */
[----:B------:R0:W-:Y:S02]  /*1bb40*/  STG.E.U16 desc[UR60][R14.64], R50 ;  /* 0x000000320e007986 */ /* 0x0001e4000c10153c */
[----:B------:R-:W1:Y:S01]  /*1bb50*/  LDC R26, c[0x0][0x278] ;  /* 0x00009e00ff1a7b82 */ /* 0x000e620000000800 */
[----:B--2---:R-:W-:Y:S01]  /*1bb60*/  IMAD R9, R16, 0xc7, RZ ;  /* 0x000000c710097824 */ /* 0x004fe200078e02ff */
[----:B------:R-:W-:-:S02]  /*1bb70*/  IADD3 R16, P6, R29, R6, RZ ;  /* 0x000000061d107210 */ /* 0x000fc40007fde0ff */
[----:B------:R-:W-:-:S04]  /*1bb80*/  LEA.HI.X.SX32 R11, R221, R7, 0x1, P5 ;  /* 0x00000007dd0b7211 */ /* 0x000fc800028f0eff */
[----:B------:R-:W2:Y:S01]  /*1bb90*/  LDC R28, c[0x0][0x278] ;  /* 0x00009e00ff1c7b82 */ /* 0x000ea20000000800 */
[----:B0-----:R-:W-:Y:S01]  /*1bba0*/  IMAD R15, R48, 0x18c, RZ ;  /* 0x0000018c300f7824 */ /* 0x001fe200078e02ff */
[----:B------:R-:W-:Y:S02]  /*1bbb0*/  IADD3 R12, P3, R17, R6, RZ ;  /* 0x00000006110c7210 */ /* 0x000fe40007f7e0ff */
[----:B------:R-:W-:-:S04]  /*1bbc0*/  LEA.HI.X.SX32 R17, R9, R7, 0x1, P6 ;  /* 0x0000000709117211 */ /* 0x000fc800030f0eff */
[----:B------:R-:W0:Y:S01]  /*1bbd0*/  LDC R29, c[0x0][0x278] ;  /* 0x00009e00ff1d7b82 */ /* 0x000e220000000800 */
[----:B------:R-:W-:Y:S01]  /*1bbe0*/  IADD3 R14, P5, R15, R6, RZ ;  /* 0x000000060f0e7210 */ /* 0x000fe20007fbe0ff */
[----:B---3--:R-:W-:Y:S01]  /*1bbf0*/  IMAD R9, R30, 0x190, RZ ;  /* 0x000001901e097824 */ /* 0x008fe200078e02ff */
[----:B------:R3:W-:Y:S01]  /*1bc00*/  STG.E.U16 desc[UR60][R10.64], R94 ;  /* 0x0000005e0a007986 */ /* 0x0007e2000c10153c */
[-C--:B------:R-:W-:Y:S01]  /*1bc10*/  LEA.HI.X.SX32 R13, R5, R7.reuse, 0x1, P3 ;  /* 0x00000007050d7211 */ /* 0x080fe200018f0eff */
[----:B----4-:R-:W-:Y:S01]  /*1bc20*/  IMAD R31, R31, 0x192, RZ ;  /* 0x000001921f1f7824 */ /* 0x010fe200078e02ff */
[----:B------:R-:W-:Y:S01]  /*1bc30*/  LEA.HI.X.SX32 R15, R25, R7, 0x1, P5 ;  /* 0x00000007190f7211 */ /* 0x000fe200028f0eff */
[----:B------:R-:W-:Y:S01]  /*1bc40*/  IMAD R49, R49, 0x194, RZ ;  /* 0x0000019431317824 */ /* 0x000fe200078e02ff */
[----:B------:R-:W-:Y:S01]  /*1bc50*/  PRMT R48, R95, 0x7632, R48 ;  /* 0x000076325f307816 */ /* 0x000fe20000000030 */
[----:B------:R-:W-:Y:S01]  /*1bc60*/  IMAD R27, R27, 0x196, RZ ;  /* 0x000001961b1b7824 */ /* 0x000fe200078e02ff */
[----:B------:R-:W4:Y:S01]  /*1bc70*/  LDC R25, c[0x0][0x278] ;  /* 0x00009e00ff197b82 */ /* 0x000f220000000800 */
[----:B---3--:R-:W-:-:S02]  /*1bc80*/  PRMT R11, R94, 0x7632, R11 ;  /* 0x000076325e0b7816 */ /* 0x008fc4000000000b */
[----:B------:R-:W-:Y:S01]  /*1bc90*/  IADD3 R10, P5, R9, R6, RZ ;  /* 0x00000006090a7210 */ /* 0x000fe20007fbe0ff */
[----:B------:R-:W-:-:S04]  /*1bca0*/  IMAD R5, R18, 0xc9, RZ ;  /* 0x000000c912057824 */ /* 0x000fc800078e02ff */
[----:B------:R-:W3:Y:S01]  /*1bcb0*/  LDC R30, c[0x0][0x278] ;  /* 0x00009e00ff1e7b82 */ /* 0x000ee20000000800 */
[----:B------:R1:W-:Y:S01]  /*1bcc0*/  STG.E.U16 desc[UR60][R12.64], R11 ;  /* 0x0000000b0c007986 */ /* 0x0003e2000c10153c */
[----:B-----5:R-:W-:-:S03]  /*1bcd0*/  IMAD R9, R19, 0xcb, RZ ;  /* 0x000000cb13097824 */ /* 0x020fc600078e02ff */
[----:B------:R5:W-:Y:S03]  /*1bce0*/  STG.E.U16 desc[UR60][R14.64], R95 ;  /* 0x0000005f0e007986 */ /* 0x000be6000c10153c */
[----:B------:R-:W3:Y:S01]  /*1bcf0*/  LDC R19, c[0x0][0x278] ;  /* 0x00009e00ff137b82 */ /* 0x000ee20000000800 */
[----:B------:R2:W-:Y:S01]  /*1bd00*/  STG.E.U16 desc[UR60][R16.64], R48 ;  /* 0x0000003010007986 */ /* 0x0005e2000c10153c */
[-C--:B-1----:R-:W-:Y:S02]  /*1bd10*/  IADD3 R12, P3, R31, R6.reuse, RZ ;  /* 0x000000061f0c7210 */ /* 0x082fe40007f7e0ff */
[-C--:B------:R-:W-:Y:S02]  /*1bd20*/  LEA.HI.X.SX32 R11, R131, R7.reuse, 0x1, P5 ;  /* 0x00000007830b7211 */ /* 0x080fe400028f0eff */
[----:B-----5:R-:W-:Y:S02]  /*1bd30*/  IADD3 R14, P5, R49, R6, RZ ;  /* 0x00000006310e7210 */ /* 0x020fe40007fbe0ff */
[----:B------:R-:W-:-:S02]  /*1bd40*/  LEA.HI.X.SX32 R13, R5, R7, 0x1, P3 ;  /* 0x00000007050d7211 */ /* 0x000fc400018f0eff */
[----:B--2---:R-:W-:Y:S02]  /*1bd50*/  IADD3 R16, P6, R27, R6, RZ ;  /* 0x000000061b107210 */ /* 0x004fe40007fde0ff */
[----:B------:R-:W-:Y:S01]  /*1bd60*/  PRMT R5, R44, 0x7632, R5 ;  /* 0x000076322c057816 */ /* 0x000fe20000000005 */
[----:B------:R1:W-:Y:S01]  /*1bd70*/  STG.E.U16 desc[UR60][R10.64], R44 ;  /* 0x0000002c0a007986 */ /* 0x0003e2000c10153c */
[-C--:B------:R-:W-:Y:S01]  /*1bd80*/  LEA.HI.X.SX32 R15, R231, R7.reuse, 0x1, P5 ;  /* 0x00000007e70f7211 */ /* 0x080fe200028f0eff */
[----:B------:R-:W2:Y:S01]  /*1bd90*/  LDC R27, c[0x0][0x278] ;  /* 0x00009e00ff1b7b82 */ /* 0x000ea20000000800 */
[----:B------:R-:W-:Y:S02]  /*1bda0*/  LEA.HI.X.SX32 R17, R9, R7, 0x1, P6 ;  /* 0x0000000709117211 */ /* 0x000fe400030f0eff */
[----:B------:R-:W-:Y:S01]  /*1bdb0*/  PRMT R18, R45, 0x7632, R18 ;  /* 0x000076322d127816 */ /* 0x000fe20000000012 */
[----:B------:R-:W-:Y:S01]  /*1bdc0*/  IMAD R31, R28, 0x19a, RZ ;  /* 0x0000019a1c1f7824 */ /* 0x000fe200078e02ff */
[----:B------:R-:W-:Y:S03]  /*1bdd0*/  STG.E.U16 desc[UR60][R12.64], R5 ;  /* 0x000000050c007986 */ /* 0x000fe6000c10153c */
[----:B------:R-:W5:Y:S01]  /*1bde0*/  LDC R9, c[0x0][0x278] ;  /* 0x00009e00ff097b82 */ /* 0x000f620000000800 */
[----:B-1----:R-:W-:Y:S01]  /*1bdf0*/  IMAD R11, R26, 0x198, RZ ;  /* 0x000001981a0b7824 */ /* 0x002fe200078e02ff */
[----:B------:R1:W-:Y:S06]  /*1be00*/  STG.E.U16 desc[UR60][R14.64], R45 ;  /* 0x0000002d0e007986 */ /* 0x0003ec000c10153c */
[----:B------:R-:W2:Y:S01]  /*1be10*/  LDC R26, c[0x0][0x278] ;  /* 0x00009e00ff1a7b82 */ /* 0x000ea20000000800 */
[----:B------:R4:W-:Y:S01]  /*1be20*/  STG.E.U16 desc[UR60][R16.64], R18 ;  /* 0x0000001210007986 */ /* 0x0009e2000c10153c */
[----:B0-----:R-:W-:-:S06]  /*1be30*/  IMAD R29, R29, 0x19c, RZ ;  /* 0x0000019c1d1d7824 */ /* 0x001fcc00078e02ff */
[----:B------:R-:W0:Y:S01]  /*1be40*/  LDC R28, c[0x0][0x278] ;  /* 0x00009e00ff1c7b82 */ /* 0x000e220000000800 */
[----:B-1----:R-:W-:-:S07]  /*1be50*/  IADD3 R14, P6, R29, R6, RZ ;  /* 0x000000061d0e7210 */ /* 0x002fce0007fde0ff */
[----:B----4-:R-:W1:Y:S01]  /*1be60*/  LDC R16, c[0x0][0x278] ;  /* 0x00009e00ff107b82 */ /* 0x010e620000000800 */
[-C--:B------:R-:W-:Y:S01]  /*1be70*/  IADD3 R10, P3, R11, R6.reuse, RZ ;  /* 0x000000060b0a7210 */ /* 0x080fe20007f7e0ff */
[----:B------:R-:W-:Y:S01]  /*1be80*/  IMAD R5, R25, 0xcd, RZ ;  /* 0x000000cd19057824 */ /* 0x000fe200078e02ff */
[----:B------:R-:W-:-:S05]  /*1be90*/  IADD3 R12, P5, R31, R6, RZ ;  /* 0x000000061f0c7210 */ /* 0x000fca0007fbe0ff */
[----:B------:R-:W4:Y:S01]  /*1bea0*/  LDC R29, c[0x0][0x278] ;  /* 0x00009e00ff1d7b82 */ /* 0x000f220000000800 */
[-C--:B------:R-:W-:Y:S01]  /*1beb0*/  LEA.HI.X.SX32 R11, R227, R7.reuse, 0x1, P3 ;  /* 0x00000007e30b7211 */ /* 0x080fe200018f0eff */
[----:B---3--:R-:W-:Y:S01]  /*1bec0*/  IMAD R17, R19, 0x19e, RZ ;  /* 0x0000019e13117824 */ /* 0x008fe200078e02ff */
[----:B------:R-:W-:-:S05]  /*1bed0*/  LEA.HI.X.SX32 R13, R5, R7, 0x1, P5 ;  /* 0x00000007050d7211 */ /* 0x000fca00028f0eff */
[----:B------:R-:W3:Y:S01]  /*1bee0*/  LDC R31, c[0x0][0x278] ;  /* 0x00009e00ff1f7b82 */ /* 0x000ee20000000800 */
[----:B------:R-:W-:Y:S01]  /*1bef0*/  PRMT R25, R46, 0x7632, R25 ;  /* 0x000076322e197816 */ /* 0x000fe20000000019 */
[----:B------:R0:W-:Y:S01]  /*1bf00*/  STG.E.U16 desc[UR60][R10.64], R46 ;  /* 0x0000002e0a007986 */ /* 0x0001e2000c10153c */
[----:B-----5:R-:W-:Y:S01]  /*1bf10*/  IMAD R5, R9, 0xcf, RZ ;  /* 0x000000cf09057824 */ /* 0x020fe200078e02ff */
[----:B------:R-:W-:Y:S01]  /*1bf20*/  LEA.HI.X.SX32 R15, R229, R7, 0x1, P6 ;  /* 0x00000007e50f7211 */ /* 0x000fe200030f0eff */
[----:B--2---:R-:W-:-:S03]  /*1bf30*/  IMAD R27, R27, 0x1a0, RZ ;  /* 0x000001a01b1b7824 */ /* 0x004fc600078e02ff */
[----:B------:R-:W2:Y:S01]  /*1bf40*/  LDC R18, c[0x0][0x278] ;  /* 0x00009e00ff127b82 */ /* 0x000ea20000000800 */
[----:B------:R-:W-:-:S07]  /*1bf50*/  IMAD R9, R26, 0x1a2, RZ ;  /* 0x000001a21a097824 */ /* 0x000fce00078e02ff */
[----:B------:R-:W5:Y:S01]  /*1bf60*/  LDC R19, c[0x0][0x278] ;  /* 0x00009e00ff137b82 */ /* 0x000f620000000800 */
[----:B0-----:R-:W-:Y:S01]  /*1bf70*/  IADD3 R10, P5, R17, R6, RZ ;  /* 0x00000006110a7210 */ /* 0x001fe20007fbe0ff */
[----:B------:R-:W-:Y:S01]  /*1bf80*/  IMAD R17, R28, 0x1a4, RZ ;  /* 0x000001a41c117824 */ /* 0x000fe200078e02ff */
[----:B------:R0:W-:Y:S02]  /*1bf90*/  STG.E.U16 desc[UR60][R12.64], R25 ;  /* 0x000000190c007986 */ /* 0x0001e4000c10153c */
[----:B------:R-:W-:Y:S01]  /*1bfa0*/  LEA.HI.X.SX32 R11, R5, R7, 0x1, P5 ;  /* 0x00000007050b7211 */ /* 0x000fe200028f0eff */
[----:B-1----:R-:W-:Y:S02]  /*1bfb0*/  IMAD R5, R16, 0xd1, RZ ;  /* 0x000000d110057824 */ /* 0x002fe400078e02ff */
[----:B------:R-:W1:Y:S01]  /*1bfc0*/  LDC R26, c[0x0][0x278] ;  /* 0x00009e00ff1a7b82 */ /* 0x000e620000000800 */
[----:B------:R4:W-:Y:S01]  /*1bfd0*/  STG.E.U16 desc[UR60][R14.64], R47 ;  /* 0x0000002f0e007986 */ /* 0x0009e2000c10153c */
[----:B------:R-:W-:-:S02]  /*1bfe0*/  PRMT R44, R47, 0x7632, R44 ;  /* 0x000076322f2c7816 */ /* 0x000fc4000000002c */
[-C--:B------:R-:W-:Y:S02]  /*1bff0*/  IADD3 R16, P6, R17, R6.reuse, RZ ;  /* 0x0000000611107210 */ /* 0x080fe40007fde0ff */
[-C--:B0-----:R-:W-:Y:S02]  /*1c000*/  IADD3 R12, P3, R27, R6.reuse, RZ ;  /* 0x000000061b0c7210 */ /* 0x081fe40007f7e0ff */
[----:B------:R-:W0:Y:S01]  /*1c010*/  LDC R28, c[0x0][0x278] ;  /* 0x00009e00ff1c7b82 */ /* 0x000e220000000800 */
[----:B----4-:R-:W-:Y:S02]  /*1c020*/  IADD3 R14, P5, R9, R6, RZ ;  /* 0x00000006090e7210 */ /* 0x010fe40007fbe0ff */
[----:B------:R-:W-:-:S05]  /*1c030*/  LEA.HI.X.SX32 R13, R133, R7, 0x1, P3 ;  /* 0x00000007850d7211 */ /* 0x000fca00018f0eff */
[----:B------:R-:W4:Y:S01]  /*1c040*/  LDC R27, c[0x0][0x278] ;  /* 0x00009e00ff1b7b82 */ /* 0x000f220000000800 */
[-C--:B------:R-:W-:Y:S01]  /*1c050*/  LEA.HI.X.SX32 R15, R5, R7.reuse, 0x1, P5 ;  /* 0x00000007050f7211 */ /* 0x080fe200028f0eff */
[----:B------:R3:W-:Y:S01]  /*1c060*/  STG.E.U16 desc[UR60][R10.64], R44 ;  /* 0x0000002c0a007986 */ /* 0x0007e2000c10153c */
[----:B------:R-:W-:Y:S02]  /*1c070*/  PRMT R9, R140, 0x7632, R9 ;  /* 0x000076328c097816 */ /* 0x000fe40000000009 */
[----:B------:R-:W-:Y:S01]  /*1c080*/  LEA.HI.X.SX32 R17, R237, R7, 0x1, P6 ;  /* 0x00000007ed117211 */ /* 0x000fe200030f0eff */
[----:B------:R-:W-:Y:S01]  /*1c090*/  STG.E.U16 desc[UR60][R12.64], R140 ;  /* 0x0000008c0c007986 */ /* 0x000fe2000c10153c */
[----:B------:R-:W-:Y:S01]  /*1c0a0*/  IMAD R45, R30, 0x1a8, RZ ;  /* 0x000001a81e2d7824 */ /* 0x000fe200078e02ff */
[----:B------:R-:W0:Y:S02]  /*1c0b0*/  LDC R25, c[0x0][0x278] ;  /* 0x00009e00ff197b82 */ /* 0x000e240000000800 */
[----:B------:R5:W-:Y:S01]  /*1c0c0*/  STG.E.U16 desc[UR60][R14.64], R9 ;  /* 0x000000090e007986 */ /* 0x000be2000c10153c */
[----:B---3--:R-:W-:-:S05]  /*1c0d0*/  IMAD R11, R29, 0x1a6, RZ ;  /* 0x000001a61d0b7824 */ /* 0x008fca00078e02ff */
[----:B------:R-:W3:Y:S01]  /*1c0e0*/  LDC R29, c[0x0][0x278] ;  /* 0x00009e00ff1d7b82 */ /* 0x000ee20000000800 */
[----:B------:R1:W-:Y:S01]  /*1c0f0*/  STG.E.U16 desc[UR60][R16.64], R141 ;  /* 0x0000008d10007986 */ /* 0x0003e2000c10153c */
[----:B------:R-:W-:Y:S01]  /*1c100*/  IMAD R31, R31, 0x1aa, RZ ;  /* 0x000001aa1f1f7824 */ /* 0x000fe200078e02ff */
[----:B------:R-:W-:Y:S01]  /*1c110*/  IADD3 R10, P3, R11, R6, RZ ;  /* 0x000000060b0a7210 */ /* 0x000fe20007f7e0ff */
[----:B--2---:R-:W-:-:S04]  /*1c120*/  IMAD R5, R18, 0xd3, RZ ;  /* 0x000000d312057824 */ /* 0x004fc800078e02ff */
[----:B------:R-:W2:Y:S01]  /*1c130*/  LDC R30, c[0x0][0x278] ;  /* 0x00009e00ff1e7b82 */ /* 0x000ea20000000800 */
[----:B-----5:R-:W-:Y:S01]  /*1c140*/  IMAD R9, R19, 0xd5, RZ ;  /* 0x000000d513097824 */ /* 0x020fe200078e02ff */
[----:B------:R-:W-:-:S06]  /*1c150*/  IADD3 R14, P6, R31, R6, RZ ;  /* 0x000000061f0e7210 */ /* 0x000fcc0007fde0ff */
[----:B-1----:R-:W1:Y:S01]  /*1c160*/  LDC R16, c[0x0][0x278] ;  /* 0x00009e00ff107b82 */ /* 0x002e620000000800 */
[-C--:B------:R-:W-:Y:S02]  /*1c170*/  LEA.HI.X.SX32 R11, R5, R7.reuse, 0x1, P3 ;  /* 0x00000007050b7211 */ /* 0x080fe400018f0eff */
[----:B------:R-:W-:Y:S02]  /*1c180*/  PRMT R141, R141, 0x7632, R141 ;  /* 0x000076328d8d7816 */ /* 0x000fe4000000008d */
[-C--:B------:R-:W-:Y:S01]  /*1c190*/  LEA.HI.X.SX32 R15, R9, R7.reuse, 0x1, P6 ;  /* 0x00000007090f7211 */ /* 0x080fe200030f0eff */
[----:B------:R-:W-:Y:S01]  /*1c1a0*/  IMAD R9, R26, 0x1ac, RZ ;  /* 0x000001ac1a097824 */ /* 0x000fe200078e02ff */
[----:B------:R-:W-:Y:S01]  /*1c1b0*/  IADD3 R12, P5, R45, R6, RZ ;  /* 0x000000062d0c7210 */ /* 0x000fe20007fbe0ff */
[----:B------:R-:W5:Y:S01]  /*1c1c0*/  LDC R31, c[0x0][0x278] ;  /* 0x00009e00ff1f7b82 */ /* 0x000f620000000800 */
[----:B------:R0:W-:Y:S01]  /*1c1d0*/  STG.E.U16 desc[UR60][R10.64], R141 ;  /* 0x0000008d0a007986 */ /* 0x0001e2000c10153c */
[----:B----4-:R-:W-:Y:S01]  /*1c1e0*/  IMAD R27, R27, 0x1ae, RZ ;  /* 0x000001ae1b1b7824 */ /* 0x010fe200078e02ff */
[----:B------:R-:W-:-:S05]  /*1c1f0*/  LEA.HI.X.SX32 R13, R233, R7, 0x1, P5 ;  /* 0x00000007e90d7211 */ /* 0x000fca00028f0eff */
[----:B------:R-:W4:Y:S01]  /*1c200*/  LDC R45, c[0x0][0x278] ;  /* 0x00009e00ff2d7b82 */ /* 0x000f220000000800 */
[----:B------:R-:W-:Y:S02]  /*1c210*/  PRMT R17, R142, 0x7632, R17 ;  /* 0x000076328e117816 */ /* 0x000fe40000000011 */
[----:B0-----:R-:W-:-:S05]  /*1c220*/  IADD3 R10, P5, R9, R6, RZ ;  /* 0x00000006090a7210 */ /* 0x001fca0007fbe0ff */
[----:B------:R-:W0:Y:S01]  /*1c230*/  LDC R18, c[0x0][0x278] ;  /* 0x00009e00ff127b82 */ /* 0x000e220000000800 */
[----:B------:R2:W-:Y:S01]  /*1c240*/  STG.E.U16 desc[UR60][R12.64], R142 ;  /* 0x0000008e0c007986 */ /* 0x0005e2000c10153c */
[----:B------:R-:W-:Y:S01]  /*1c250*/  LEA.HI.X.SX32 R11, R235, R7, 0x1, P5 ;  /* 0x00000007eb0b7211 */ /* 0x000fe200028f0eff */
[----:B---3--:R-:W-:-:S05]  /*1c260*/  IMAD R29, R29, 0x1b2, RZ ;  /* 0x000001b21d1d7824 */ /* 0x008fca00078e02ff */
[----:B------:R-:W3:Y:S01]  /*1c270*/  LDC R44, c[0x0][0x278] ;  /* 0x00009e00ff2c7b82 */ /* 0x000ee20000000800 */
[----:B------:R5:W-:Y:S01]  /*1c280*/  STG.E.U16 desc[UR60][R14.64], R17 ;  /* 0x000000110e007986 */ /* 0x000be2000c10153c */
[----:B--2---:R-:W-:-:S06]  /*1c290*/  IADD3 R12, P3, R27, R6, RZ ;  /* 0x000000061b0c7210 */ /* 0x004fcc0007f7e0ff */
[----:B------:R-:W2:Y:S01]  /*1c2a0*/  LDC R19, c[0x0][0x278] ;  /* 0x00009e00ff137b82 */ /* 0x000ea20000000800 */
[----:B------:R-:W-:Y:S01]  /*1c2b0*/  IMAD R13, R28, 0x1b0, RZ ;  /* 0x000001b01c0d7824 */ /* 0x000fe200078e02ff */
[----:B------:R5:W-:Y:S01]  /*1c2c0*/  STG.E.U16 desc[UR60][R10.64], R143 ;  /* 0x0000008f0a007986 */ /* 0x000be2000c10153c */
[----:B-1----:R-:W-:Y:S01]  /*1c2d0*/  IMAD R9, R16, 0xd9, RZ ;  /* 0x000000d910097824 */ /* 0x002fe200078e02ff */
[----:B------:R-:W-:-:S04]  /*1c2e0*/  IADD3 R16, P6, R29, R6, RZ ;  /* 0x000000061d107210 */ /* 0x000fc80007fde0ff */
[----:B------:R-:W1:Y:S01]  /*1c2f0*/  LDC R27, c[0x0][0x278] ;  /* 0x00009e00ff1b7b82 */ /* 0x000e620000000800 */
[----:B------:R-:W-:Y:S01]  /*1c300*/  IMAD R5, R25, 0xd7, RZ ;  /* 0x000000d719057824 */ /* 0x000fe200078e02ff */
[----:B-----5:R-:W-:Y:S01]  /*1c310*/  IADD3 R14, P5, R13, R6, RZ ;  /* 0x000000060d0e7210 */ /* 0x020fe20007fbe0ff */
[----:B------:R-:W-:-:S05]  /*1c320*/  IMAD R11, R30, 0x1b4, RZ ;  /* 0x000001b41e0b7824 */ /* 0x000fca00078e02ff */
[----:B------:R-:W5:Y:S01]  /*1c330*/  LDC R28, c[0x0][0x278] ;  /* 0x00009e00ff1c7b82 */ /* 0x000f620000000800 */
[----:B------:R-:W-:Y:S02]  /*1c340*/  LEA.HI.X.SX32 R13, R5, R7, 0x1, P3 ;  /* 0x00000007050d7211 */ /* 0x000fe400018f0eff */
[----:B------:R-:W-:-:S05]  /*1c350*/  PRMT R5, R143, 0x7632, R5 ;  /* 0x000076328f057816 */ /* 0x000fca0000000005 */
[----:B------:R-:W5:Y:S01]  /*1c360*/  LDC R29, c[0x0][0x278] ;  /* 0x00009e00ff1d7b82 */ /* 0x000f620000000800 */
[----:B------:R-:W-:-:S07]  /*1c370*/  LEA.HI.X.SX32 R15, R239, R7, 0x1, P5 ;  /* 0x00000007ef0f7211 */ /* 0x000fce00028f0eff */
[----:B------:R-:W5:Y:S01]  /*1c380*/  LDC R30, c[0x0][0x278] ;  /* 0x00009e00ff1e7b82 */ /* 0x000f620000000800 */
[----:B------:R-:W-:-:S07]  /*1c390*/  IADD3 R10, P5, R11, R6, RZ ;  /* 0x000000060b0a7210 */ /* 0x000fce0007fbe0ff */
[----:B------:R-:W5:Y:S01]  /*1c3a0*/  LDC R25, c[0x0][0x278] ;  /* 0x00009e00ff197b82 */ /* 0x000f620000000800 */
[----:B------:R-:W-:Y:S01]  /*1c3b0*/  LEA.HI.X.SX32 R17, R9, R7, 0x1, P6 ;  /* 0x0000000709117211 */ /* 0x000fe200030f0eff */
[----:B------:R-:W-:Y:S01]  /*1c3c0*/  IMAD R31, R31, 0x1b6, RZ ;  /* 0x000001b61f1f7824 */ /* 0x000fe200078e02ff */
[----:B------:R-:W-:-:S05]  /*1c3d0*/  PRMT R9, R20, 0x7632, R9 ;  /* 0x0000763214097816 */ /* 0x000fca0000000009 */
[----:B------:R-:W5:Y:S01]  /*1c3e0*/  LDC R26, c[0x0][0x278] ;  /* 0x00009e00ff1a7b82 */ /* 0x000f620000000800 */
[----:B------:R0:W-:Y:S01]  /*1c3f0*/  STG.E.U16 desc[UR60][R12.64], R5 ;  /* 0x000000050c007986 */ /* 0x0001e2000c10153c */
[----:B------:R-:W-:Y:S01]  /*1c400*/  LEA.HI.X.SX32 R11, R243, R7, 0x1, P5 ;  /* 0x00000007f30b7211 */ /* 0x000fe200028f0eff */
[----:B----4-:R-:W-:Y:S02]  /*1c410*/  IMAD R45, R45, 0x1ba, RZ ;  /* 0x000001ba2d2d7824 */ /* 0x010fe400078e02ff */
[----:B------:R4:W-:Y:S04]  /*1c420*/  STG.E.U16 desc[UR60][R14.64], R20 ;  /* 0x000000140e007986 */ /* 0x0009e8000c10153c */
[----:B------:R2:W-:Y:S01]  /*1c430*/  STG.E.U16 desc[UR60][R16.64], R9 ;  /* 0x0000000910007986 */ /* 0x0005e2000c10153c */
[----:B0-----:R-:W-:Y:S01]  /*1c440*/  IMAD R5, R18, 0xdb, RZ ;  /* 0x000000db12057824 */ /* 0x001fe200078e02ff */
[-C--:B------:R-:W-:Y:S01]  /*1c450*/  IADD3 R12, P3, R31, R6.reuse, RZ ;  /* 0x000000061f0c7210 */ /* 0x080fe20007f7e0ff */
[----:B----4-:R-:W0:Y:S01]  /*1c460*/  LDC R20, c[0x0][0x278] ;  /* 0x00009e00ff147b82 */ /* 0x010e220000000800 */
[----:B---3--:R-:W-:Y:S01]  /*1c470*/  IMAD R15, R44, 0x1b8, RZ ;  /* 0x000001b82c0f7824 */ /* 0x008fe200078e02ff */
[----:B------:R3:W-:Y:S01]  /*1c480*/  STG.E.U16 desc[UR60][R10.64], R21 ;  /* 0x000000150a007986 */ /* 0x0007e2000c10153c */
[----:B--2---:R-:W-:Y:S01]  /*1c490*/  IMAD R9, R19, 0xdd, RZ ;  /* 0x000000dd13097824 */ /* 0x004fe200078e02ff */
[-C--:B------:R-:W-:Y:S01]  /*1c4a0*/  IADD3 R16, P6, R45, R6.reuse, RZ ;  /* 0x000000062d107210 */ /* 0x080fe20007fde0ff */
[----:B-1----:R-:W-:Y:S01]  /*1c4b0*/  IMAD R27, R27, 0x1bc, RZ ;  /* 0x000001bc1b1b7824 */ /* 0x002fe200078e02ff */
[----:B------:R-:W-:-:S02]  /*1c4c0*/  IADD3 R14, P5, R15, R6, RZ ;  /* 0x000000060f0e7210 */ /* 0x000fc40007fbe0ff */
[----:B------:R-:W1:Y:S01]  /*1c4d0*/  LDC R19, c[0x0][0x278] ;  /* 0x00009e00ff137b82 */ /* 0x000e620000000800 */
[----:B------:R-:W-:Y:S02]  /*1c4e0*/  LEA.HI.X.SX32 R13, R5, R7, 0x1, P3 ;  /* 0x00000007050d7211 */ /* 0x000fe400018f0eff */
[----:B---3--:R-:W-:-:S05]  /*1c4f0*/  PRMT R11, R21, 0x7632, R11 ;  /* 0x00007632150b7816 */ /* 0x008fca000000000b */
[----:B------:R-:W2:Y:S01]  /*1c500*/  LDC R21, c[0x0][0x278] ;  /* 0x00009e00ff157b82 */ /* 0x000ea20000000800 */
[-C--:B------:R-:W-:Y:S01]  /*1c510*/  LEA.HI.X.SX32 R17, R9, R7.reuse, 0x1, P6 ;  /* 0x0000000709117211 */ /* 0x080fe200030f0eff */
[----:B-----5:R-:W-:Y:S01]  /*1c520*/  IMAD R9, R28, 0x1be, RZ ;  /* 0x000001be1c097824 */ /* 0x020fe200078e02ff */
[-C--:B------:R-:W-:Y:S01]  /*1c530*/  LEA.HI.X.SX32 R15, R135, R7.reuse, 0x1, P5 ;  /* 0x00000007870f7211 */ /* 0x080fe200028f0eff */
[----:B------:R3:W-:Y:S01]  /*1c540*/  STG.E.U16 desc[UR60][R12.64], R11 ;  /* 0x0000000b0c007986 */ /* 0x0007e2000c10153c */
[----:B------:R-:W-:Y:S01]  /*1c550*/  PRMT R31, R22, 0x7632, R31 ;  /* 0x00007632161f7816 */ /* 0x000fe2000000001f */
[----:B------:R-:W-:Y:S01]  /*1c560*/  IMAD R29, R29, 0x1c0, RZ ;  /* 0x000001c01d1d7824 */ /* 0x000fe200078e02ff */
[-C--:B------:R-:W-:Y:S01]  /*1c570*/  IADD3 R10, P5, R27, R6.reuse, RZ ;  /* 0x000000061b0a7210 */ /* 0x080fe20007fbe0ff */
[----:B------:R-:W-:Y:S01]  /*1c580*/  IMAD R5, R25, 0xdf, RZ ;  /* 0x000000df19057824 */ /* 0x000fe200078e02ff */
[----:B------:R4:W-:Y:S01]  /*1c590*/  STG.E.U16 desc[UR60][R14.64], R22 ;  /* 0x000000160e007986 */ /* 0x0009e2000c10153c */
[----:B------:R-:W5:Y:S01]  /*1c5a0*/  LDC R18, c[0x0][0x278] ;  /* 0x00009e00ff127b82 */ /* 0x000f620000000800 */
[----:B---3--:R-:W-:Y:S01]  /*1c5b0*/  IMAD R13, R30, 0x1c2, RZ ;  /* 0x000001c21e0d7824 */ /* 0x008fe200078e02ff */
[-C--:B------:R-:W-:Y:S01]  /*1c5c0*/  IADD3 R12, P3, R9, R6.reuse, RZ ;  /* 0x00000006090c7210 */ /* 0x080fe20007f7e0ff */
[----:B------:R3:W-:Y:S01]  /*1c5d0*/  STG.E.U16 desc[UR60][R16.64], R31 ;  /* 0x0000001f10007986 */ /* 0x0007e2000c10153c */
[----:B------:R-:W-:Y:S01]  /*1c5e0*/  LEA.HI.X.SX32 R11, R241, R7, 0x1, P5 ;  /* 0x00000007f10b7211 */ /* 0x000fe200028f0eff */
[----:B------:R-:W-:Y:S01]  /*1c5f0*/  IMAD R9, R26, 0xe1, RZ ;  /* 0x000000e11a097824 */ /* 0x000fe200078e02ff */
[----:B----4-:R-:W-:-:S02]  /*1c600*/  IADD3 R14, P5, R29, R6, RZ ;  /* 0x000000061d0e7210 */ /* 0x010fc40007fbe0ff */
[----:B------:R-:W4:Y:S01]  /*1c610*/  LDC R22, c[0x0][0x278] ;  /* 0x00009e00ff167b82 */ /* 0x000f220000000800 */
[----:B------:R-:W-:Y:S02]  /*1c620*/  PRMT R26, R40, 0x7632, R26 ;  /* 0x00007632281a7816 */ /* 0x000fe4000000001a */
[----:B------:R-:W-:Y:S02]  /*1c630*/  LEA.HI.X.SX32 R15, R245, R7, 0x1, P5 ;  /* 0x00000007f50f7211 */ /* 0x000fe400028f0eff */
[----:B---3--:R-:W-:-:S03]  /*1c640*/  IADD3 R16, P6, R13, R6, RZ ;  /* 0x000000060d107210 */ /* 0x008fc60007fde0ff */
[----:B------:R-:W3:Y:S01]  /*1c650*/  LDC R25, c[0x0][0x278] ;  /* 0x00009e00ff197b82 */ /* 0x000ee20000000800 */
[-C--:B------:R-:W-:Y:S02]  /*1c660*/  LEA.HI.X.SX32 R13, R5, R7.reuse, 0x1, P3 ;  /* 0x00000007050d7211 */ /* 0x080fe400018f0eff */
[----:B------:R-:W-:Y:S02]  /*1c670*/  PRMT R5, R23, 0x7632, R5 ;  /* 0x0000763217057816 */ /* 0x000fe40000000005 */
[----:B------:R-:W-:Y:S01]  /*1c680*/  LEA.HI.X.SX32 R17, R9, R7, 0x1, P6 ;  /* 0x0000000709117211 */ /* 0x000fe200030f0eff */
[----:B------:R0:W-:Y:S02]  /*1c690*/  STG.E.U16 desc[UR60][R10.64], R23 ;  /* 0x000000170a007986 */ /* 0x0001e4000c10153c */
[----:B------:R-:W3:Y:S02]  /*1c6a0*/  LDC R9, c[0x0][0x278] ;  /* 0x00009e00ff097b82 */ /* 0x000ee40000000800 */
[----:B------:R-:W-:Y:S01]  /*1c6b0*/  STG.E.U16 desc[UR60][R12.64], R5 ;  /* 0x000000050c007986 */ /* 0x000fe2000c10153c */
[----:B--2---:R-:W-:-:S03]  /*1c6c0*/  IMAD R21, R21, 0x1c8, RZ ;  /* 0x000001c815157824 */ /* 0x004fc600078e02ff */
[----:B------:R2:W-:Y:S01]  /*1c6d0*/  STG.E.U16 desc[UR60][R14.64], R40 ;  /* 0x000000280e007986 */ /* 0x0005e2000c10153c */
[----:B-1----:R-:W-:Y:S01]  /*1c6e0*/  IMAD R19, R19, 0x1c4, RZ ;  /* 0x000001c413137824 */ /* 0x002fe200078e02ff */
[----:B------:R-:W-:Y:S01]  /*1c6f0*/  PRMT R27, R41, 0x7632, R27 ;  /* 0x00007632291b7816 */ /* 0x000fe2000000001b */
[----:B------:R-:W1:Y:S01]  /*1c700*/  LDC R28, c[0x0][0x278] ;  /* 0x00009e00ff1c7b82 */ /* 0x000e620000000800 */
[----:B0-----:R-:W-:Y:S01]  /*1c710*/  IMAD R11, R20, 0x1c6, RZ ;  /* 0x000001c6140b7824 */ /* 0x001fe200078e02ff */
[----:B------:R0:W-:Y:S06]  /*1c720*/  STG.E.U16 desc[UR60][R16.64], R26 ;  /* 0x0000001a10007986 */ /* 0x0001ec000c10153c */
[----:B------:R-:W1:Y:S08]  /*1c730*/  LDC R23, c[0x0][0x278] ;  /* 0x00009e00ff177b82 */ /* 0x000e700000000800 */
[----:B------:R-:W1:Y:S01]  /*1c740*/  LDC R20, c[0x0][0x278] ;  /* 0x00009e00ff147b82 */ /* 0x000e620000000800 */
[----:B--2---:R-:W-:-:S07]  /*1c750*/  IADD3 R14, P6, R21, R6, RZ ;  /* 0x00000006150e7210 */ /* 0x004fce0007fde0ff */
[----:B0-----:R-:W0:Y:S01]  /*1c760*/  LDC R16, c[0x0][0x278] ;  /* 0x00009e00ff107b82 */ /* 0x001e220000000800 */
[-C--:B------:R-:W-:Y:S01]  /*1c770*/  IADD3 R10, P3, R19, R6.reuse, RZ ;  /* 0x00000006130a7210 */ /* 0x080fe20007f7e0ff */
[----:B-----5:R-:W-:Y:S01]  /*1c780*/  IMAD R5, R18, 0xe3, RZ ;  /* 0x000000e312057824 */ /* 0x020fe200078e02ff */
[----:B------:R-:W-:-:S05]  /*1c790*/  IADD3 R12, P5, R11, R6, RZ ;  /* 0x000000060b0c7210 */ /* 0x000fca0007fbe0ff */
[----:B------:R-:W2:Y:S01]  /*1c7a0*/  LDC R21, c[0x0][0x278] ;  /* 0x00009e00ff157b82 */ /* 0x000ea20000000800 */
[-C--:B------:R-:W-:Y:S01]  /*1c7b0*/  LEA.HI.X.SX32 R11, R249, R7.reuse, 0x1, P3 ;  /* 0x00000007f90b7211 */ /* 0x080fe200018f0eff */
[----:B----4-:R-:W-:Y:S01]  /*1c7c0*/  IMAD R17, R22, 0x1ca, RZ ;  /* 0x000001ca16117824 */ /* 0x010fe200078e02ff */
[-C--:B------:R-:W-:Y:S01]  /*1c7d0*/  LEA.HI.X.SX32 R13, R5, R7.reuse, 0x1, P5 ;  /* 0x00000007050d7211 */ /* 0x080fe200028f0eff */
[----:B---3--:R-:W-:Y:S01]  /*1c7e0*/  IMAD R5, R9, 0xe5, RZ ;  /* 0x000000e509057824 */ /* 0x008fe200078e02ff */
[----:B------:R-:W-:Y:S01]  /*1c7f0*/  LEA.HI.X.SX32 R15, R247, R7, 0x1, P6 ;  /* 0x00000007f70f7211 */ /* 0x000fe200030f0eff */
[----:B------:R3:W-:Y:S02]  /*1c800*/  STG.E.U16 desc[UR60][R10.64], R41 ;  /* 0x000000290a007986 */ /* 0x0007e4000c10153c */
[----:B------:R-:W4:Y:S01]  /*1c810*/  LDC R22, c[0x0][0x278] ;  /* 0x00009e00ff167b82 */ /* 0x000f220000000800 */
[----:B------:R-:W-:Y:S01]  /*1c820*/  IMAD R25, R25, 0x1cc, RZ ;  /* 0x000001cc19197824 */ /* 0x000fe200078e02ff */
[----:B------:R5:W-:Y:S01]  /*1c830*/  STG.E.U16 desc[UR60][R12.64], R27 ;  /* 0x0000001b0c007986 */ /* 0x000be2000c10153c */
[----:B-1----:R-:W-:-:S03]  /*1c840*/  IMAD R23, R23, 0x1ce, RZ ;  /* 0x000001ce17177824 */ /* 0x002fc600078e02ff */
[----:B------:R1:W-:Y:S02]  /*1c850*/  STG.E.U16 desc[UR60][R14.64], R42 ;  /* 0x0000002a0e007986 */ /* 0x0003e4000c10153c */
[----:B------:R-:W4:Y:S01]  /*1c860*/  LDC R19, c[0x0][0x278] ;  /* 0x00009e00ff137b82 */ /* 0x000f220000000800 */
[----:B---3--:R-:W-:Y:S01]  /*1c870*/  IADD3 R10, P5, R17, R6, RZ ;  /* 0x00000006110a7210 */ /* 0x008fe20007fbe0ff */
[----:B------:R-:W-:-:S03]  /*1c880*/  IMAD R17, R20, 0x1d0, RZ ;  /* 0x000001d014117824 */ /* 0x000fc600078e02ff */
[----:B------:R-:W-:Y:S01]  /*1c890*/  LEA.HI.X.SX32 R11, R5, R7, 0x1, P5 ;  /* 0x00000007050b7211 */ /* 0x000fe200028f0eff */
[----:B0-----:R-:W-:Y:S02]  /*1c8a0*/  IMAD R5, R16, 0xe7, RZ ;  /* 0x000000e710057824 */ /* 0x001fe400078e02ff */
[----:B------:R-:W0:Y:S01]  /*1c8b0*/  LDC R18, c[0x0][0x278] ;  /* 0x00009e00ff127b82 */ /* 0x000e220000000800 */
[-C--:B-----5:R-:W-:Y:S02]  /*1c8c0*/  IADD3 R12, P3, R25, R6.reuse, RZ ;  /* 0x00000006190c7210 */ /* 0x0a0fe40007f7e0ff */
[----:B-1----:R-:W-:Y:S02]  /*1c8d0*/  PRMT R15, R42, 0x7632, R15 ;  /* 0x000076322a0f7816 */ /* 0x002fe4000000000f */
[----:B------:R-:W-:-:S03]  /*1c8e0*/  IADD3 R14, P5, R23, R6, RZ ;  /* 0x00000006170e7210 */ /* 0x000fc60007fbe0ff */
[----:B------:R-:W1:Y:S01]  /*1c8f0*/  LDC R26, c[0x0][0x278] ;  /* 0x00009e00ff1a7b82 */ /* 0x000e620000000800 */
[----:B------:R-:W-:Y:S01]  /*1c900*/  IADD3 R16, P6, R17, R6, RZ ;  /* 0x0000000611107210 */ /* 0x000fe20007fde0ff */
[----:B------:R3:W-:Y:S01]  /*1c910*/  STG.E.U16 desc[UR60][R10.64], R15 ;  /* 0x0000000f0a007986 */ /* 0x0007e2000c10153c */
[----:B------:R-:W-:Y:S02]  /*1c920*/  LEA.HI.X.SX32 R13, R115, R7, 0x1, P3 ;  /* 0x00000007730d7211 */ /* 0x000fe400018f0eff */
[----:B------:R-:W-:-:S03]  /*1c930*/  PRMT R9, R43, 0x7632, R9 ;  /* 0x000076322b097816 */ /* 0x000fc60000000009 */
[----:B------:R-:W5:Y:S01]  /*1c940*/  LDC R23, c[0x0][0x278] ;  /* 0x00009e00ff177b82 */ /* 0x000f620000000800 */
[-C--:B------:R-:W-:Y:S01]  /*1c950*/  LEA.HI.X.SX32 R17, R251, R7.reuse, 0x1, P6 ;  /* 0x00000007fb117211 */ /* 0x080fe200030f0eff */
[----:B------:R-:W-:Y:S01]  /*1c960*/  STG.E.U16 desc[UR60][R12.64], R43 ;  /* 0x0000002b0c007986 */ /* 0x000fe2000c10153c */
[----:B---3--:R-:W-:Y:S01]  /*1c970*/  LEA.HI.X.SX32 R15, R5, R7, 0x1, P5 ;  /* 0x00000007050f7211 */ /* 0x008fe200028f0eff */
[----:B--2---:R-:W-:-:S04]  /*1c980*/  IMAD R11, R21, 0x1d2, RZ ;  /* 0x000001d2150b7824 */ /* 0x004fc800078e02ff */
[----:B------:R-:W2:Y:S01]  /*1c990*/  LDC R25, c[0x0][0x278] ;  /* 0x00009e00ff197b82 */ /* 0x000ea20000000800 */
[----:B------:R-:W-:Y:S07]  /*1c9a0*/  STG.E.U16 desc[UR60][R14.64], R9 ;  /* 0x000000090e007986 */ /* 0x000fee000c10153c */
[----:B------:R-:W3:Y:S01]  /*1c9b0*/  LDC R21, c[0x0][0x278] ;  /* 0x00009e00ff157b82 */ /* 0x000ee20000000800 */
[----:B------:R0:W-:Y:S01]  /*1c9c0*/  STG.E.U16 desc[UR60][R16.64], R32 ;  /* 0x0000002010007986 */ /* 0x0001e2000c10153c */
[----:B----4-:R-:W-:-:S06]  /*1c9d0*/  IMAD R31, R22, 0x1d6, RZ ;  /* 0x000001d6161f7824 */ /* 0x010fcc00078e02ff */
[----:B------:R-:W4:Y:S08]  /*1c9e0*/  LDC R20, c[0x0][0x278] ;  /* 0x00009e00ff147b82 */ /* 0x000f300000000800 */
[----:B0-----:R-:W0:Y:S01]  /*1c9f0*/  LDC R16, c[0x0][0x278] ;  /* 0x00009e00ff107b82 */ /* 0x001e220000000800 */
[----:B------:R-:W-:Y:S01]  /*1ca00*/  IMAD R9, R19, 0xeb, RZ ;  /* 0x000000eb13097824 */ /* 0x000fe200078e02ff */
[----:B------:R-:W-:-:S06]  /*1ca10*/  IADD3 R14, P6, R31, R6, RZ ;  /* 0x000000061f0e7210 */ /* 0x000fcc0007fde0ff */
[----:B------:R-:W4:Y:S01]  /*1ca20*/  LDC R27, c[0x0][0x278] ;  /* 0x00009e00ff1b7b82 */ /* 0x000f220000000800 */
[----:B------:R-:W-:Y:S01]  /*1ca30*/  IMAD R5, R18, 0xe9, RZ ;  /* 0x000000e912057824 */ /* 0x000fe200078e02ff */
[----:B------:R-:W-:Y:S01]  /*1ca40*/  IADD3 R10, P3, R11, R6, RZ ;  /* 0x000000060b0a7210 */ /* 0x000fe20007f7e0ff */
[----:B-1----:R-:W-:-:S05]  /*1ca50*/  IMAD R29, R26, 0x1d4, RZ ;  /* 0x000001d41a1d7824 */ /* 0x002fca00078e02ff */
[----:B------:R-:W1:Y:S01]  /*1ca60*/  LDC R22, c[0x0][0x278] ;  /* 0x00009e00ff167b82 */ /* 0x000e620000000800 */
[-C--:B------:R-:W-:Y:S01]  /*1ca70*/  LEA.HI.X.SX32 R15, R9, R7.reuse, 0x1, P6 ;  /* 0x00000007090f7211 */ /* 0x080fe200030f0eff */
[----:B-----5:R-:W-:Y:S01]  /*1ca80*/  IMAD R9, R23, 0x1d8, RZ ;  /* 0x000001d817097824 */ /* 0x020fe200078e02ff */
[----:B------:R-:W-:-:S05]  /*1ca90*/  LEA.HI.X.SX32 R11, R5, R7, 0x1, P3 ;  /* 0x00000007050b7211 */ /* 0x000fca00018f0eff */
[----:B------:R-:W5:Y:S01]  /*1caa0*/  LDC R26, c[0x0][0x278] ;  /* 0x00009e00ff1a7b82 */ /* 0x000f620000000800 */
[----:B------:R-:W-:Y:S02]  /*1cab0*/  PRMT R5, R32, 0x7632, R5 ;  /* 0x0000763220057816 */ /* 0x000fe40000000005 */
[----:B------:R-:W-:-:S05]  /*1cac0*/  IADD3 R12, P5, R29, R6, RZ ;  /* 0x000000061d0c7210 */ /* 0x000fca0007fbe0ff */
[----:B------:R-:W5:Y:S01]  /*1cad0*/  LDC R23, c[0x0][0x278] ;  /* 0x00009e00ff177b82 */ /* 0x000f620000000800 */
[----:B---3--:R-:W-:Y:S01]  /*1cae0*/  IMAD R21, R21, 0x1de, RZ ;  /* 0x000001de15157824 */ /* 0x008fe200078e02ff */
[----:B------:R-:W-:Y:S01]  /*1caf0*/  LEA.HI.X.SX32 R13, R117, R7, 0x1, P5 ;  /* 0x00000007750d7211 */ /* 0x000fe200028f0eff */
[----:B------:R3:W-:Y:S05]  /*1cb00*/  STG.E.U16 desc[UR60][R10.64], R5 ;  /* 0x000000050a007986 */ /* 0x0007ea000c10153c */
[----:B------:R-:W5:Y:S01]  /*1cb10*/  LDC R18, c[0x0][0x278] ;  /* 0x00009e00ff127b82 */ /* 0x000f620000000800 */
[----:B--2---:R-:W-:Y:S01]  /*1cb20*/  IMAD R25, R25, 0x1da, RZ ;  /* 0x000001da19197824 */ /* 0x004fe200078e02ff */
[----:B------:R-:W-:-:S06]  /*1cb30*/  PRMT R17, R33, 0x7632, R17 ;  /* 0x0000763221117816 */ /* 0x000fcc0000000011 */
[----:B------:R-:W2:Y:S01]  /*1cb40*/  LDC R19, c[0x0][0x278] ;  /* 0x00009e00ff137b82 */ /* 0x000ea20000000800 */
[-C--:B---3--:R-:W-:Y:S01]  /*1cb50*/  IADD3 R10, P5, R9, R6.reuse, RZ ;  /* 0x00000006090a7210 */ /* 0x088fe20007fbe0ff */
[----:B0-----:R-:W-:Y:S01]  /*1cb60*/  IMAD R9, R16, 0xef, RZ ;  /* 0x000000ef10097824 */ /* 0x001fe200078e02ff */
[----:B------:R-:W-:Y:S01]  /*1cb70*/  IADD3 R16, P6, R21, R6, RZ ;  /* 0x0000000615107210 */ /* 0x000fe20007fde0ff */
[----:B------:R0:W-:Y:S01]  /*1cb80*/  STG.E.U16 desc[UR60][R12.64], R33 ;  /* 0x000000210c007986 */ /* 0x0001e2000c10153c */
[----:B----4-:R-:W-:-:S03]  /*1cb90*/  IMAD R5, R20, 0xed, RZ ;  /* 0x000000ed14057824 */ /* 0x010fc600078e02ff */
[----:B------:R-:W3:Y:S01]  /*1cba0*/  LDC R21, c[0x0][0x278] ;  /* 0x00009e00ff157b82 */ /* 0x000ee20000000800 */
[----:B------:R-:W-:Y:S01]  /*1cbb0*/  IMAD R27, R27, 0x1dc, RZ ;  /* 0x000001dc1b1b7824 */ /* 0x000fe200078e02ff */
[----:B------:R4:W-:Y:S01]  /*1cbc0*/  STG.E.U16 desc[UR60][R14.64], R17 ;  /* 0x000000110e007986 */ /* 0x0009e2000c10153c */
[----:B------:R-:W-:Y:S02]  /*1cbd0*/  LEA.HI.X.SX32 R11, R119, R7, 0x1, P5 ;  /* 0x00000007770b7211 */ /* 0x000fe400028f0eff */
[----:B0-----:R-:W-:-:S03]  /*1cbe0*/  IADD3 R12, P3, R25, R6, RZ ;  /* 0x00000006190c7210 */ /* 0x001fc60007f7e0ff */
[----:B------:R-:W0:Y:S01]  /*1cbf0*/  LDC R20, c[0x0][0x278] ;  /* 0x00009e00ff147b82 */ /* 0x000e220000000800 */
[----:B------:R-:W-:Y:S02]  /*1cc00*/  PRMT R25, R34, 0x7632, R25 ;  /* 0x0000763222197816 */ /* 0x000fe40000000019 */
[-C--:B------:R-:W-:Y:S02]  /*1cc10*/  LEA.HI.X.SX32 R13, R5, R7.reuse, 0x1, P3 ;  /* 0x00000007050d7211 */ /* 0x080fe400018f0eff */
[----:B----4-:R-:W-:Y:S01]  /*1cc20*/  LEA.HI.X.SX32 R17, R9, R7, 0x1, P6 ;  /* 0x0000000709117211 */ /* 0x010fe200030f0eff */
[----:B-1----:R-:W-:Y:S01]  /*1cc30*/  IMAD R9, R22, 0x1e0, RZ ;  /* 0x000001e016097824 */ /* 0x002fe200078e02ff */
[----:B------:R-:W-:Y:S01]  /*1cc40*/  IADD3 R14, P5, R27, R6, RZ ;  /* 0x000000061b0e7210 */ /* 0x000fe20007fbe0ff */
[----:B------:R-:W1:Y:S01]  /*1cc50*/  LDC R22, c[0x0][0x278] ;  /* 0x00009e00ff167b82 */ /* 0x000e620000000800 */
[----:B------:R4:W-:Y:S01]  /*1cc60*/  STG.E.U16 desc[UR60][R10.64], R34 ;  /* 0x000000220a007986 */ /* 0x0009e2000c10153c */
[----:B------:R-:W-:-:S02]  /*1cc70*/  PRMT R27, R35, 0x7632, R27 ;  /* 0x00007632231b7816 */ /* 0x000fc4000000001b */
[-C--:B------:R-:W-:Y:S01]  /*1cc80*/  LEA.HI.X.SX32 R15, R112, R7.reuse, 0x1, P5 ;  /* 0x00000007700f7211 */ /* 0x080fe200028f0eff */
[----:B------:R4:W-:Y:S01]  /*1cc90*/  STG.E.U16 desc[UR60][R12.64], R25 ;  /* 0x000000190c007986 */ /* 0x0009e2000c10153c */
[----:B-----5:R-:W-:Y:S02]  /*1cca0*/  IMAD R23, R23, 0x1e6, RZ ;  /* 0x000001e617177824 */ /* 0x020fe400078e02ff */
[----:B------:R-:W-:Y:S01]  /*1ccb0*/  IMAD R5, R18, 0xf1, RZ ;  /* 0x000000f112057824 */ /* 0x000fe200078e02ff */
[----:B------:R-:W5:Y:S01]  /*1ccc0*/  LDC R29, c[0x0][0x278] ;  /* 0x00009e00ff1d7b82 */ /* 0x000f620000000800 */
[----:B----4-:R-:W-:Y:S01]  /*1ccd0*/  IMAD R11, R26, 0x1e2, RZ ;  /* 0x000001e21a0b7824 */ /* 0x010fe200078e02ff */
[-C--:B------:R-:W-:Y:S01]  /*1cce0*/  IADD3 R10, P5, R9, R6.reuse, RZ ;  /* 0x00000006090a7210 */ /* 0x080fe20007fbe0ff */
[----:B------:R-:W-:Y:S01]  /*1ccf0*/  IMAD R13, R28, 0x1e4, RZ ;  /* 0x000001e41c0d7824 */ /* 0x000fe200078e02ff */
[----:B------:R4:W-:Y:S02]  /*1cd00*/  STG.E.U16 desc[UR60][R14.64], R35 ;  /* 0x000000230e007986 */ /* 0x0009e4000c10153c */
[----:B------:R-:W-:Y:S01]  /*1cd10*/  IADD3 R12, P3, R11, R6, RZ ;  /* 0x000000060b0c7210 */ /* 0x000fe20007f7e0ff */
[----:B--2---:R-:W-:Y:S01]  /*1cd20*/  IMAD R9, R19, 0xf3, RZ ;  /* 0x000000f313097824 */ /* 0x004fe200078e02ff */
[----:B------:R-:W-:Y:S01]  /*1cd30*/  LEA.HI.X.SX32 R11, R114, R7, 0x1, P5 ;  /* 0x00000007720b7211 */ /* 0x000fe200028f0eff */
[----:B------:R2:W-:Y:S01]  /*1cd40*/  STG.E.U16 desc[UR60][R16.64], R27 ;  /* 0x0000001b10007986 */ /* 0x0005e2000c10153c */
[----:B------:R-:W5:Y:S01]  /*1cd50*/  LDC R28, c[0x0][0x278] ;  /* 0x00009e00ff1c7b82 */ /* 0x000f620000000800 */
[----:B------:R-:W-:-:S02]  /*1cd60*/  PRMT R18, R37, 0x7632, R18 ;  /* 0x0000763225127816 */ /* 0x000fc40000000012 */
[-C--:B----4-:R-:W-:Y:S01]  /*1cd70*/  IADD3 R14, P5, R13, R6.reuse, RZ ;  /* 0x000000060d0e7210 */ /* 0x090fe20007fbe0ff */
[----:B-1----:R-:W-:Y:S01]  /*1cd80*/  IMAD R19, R22, 0x1ea, RZ ;  /* 0x000001ea16137824 */ /* 0x002fe200078e02ff */
[-C--:B------:R-:W-:Y:S01]  /*1cd90*/  LEA.HI.X.SX32 R13, R5, R7.reuse, 0x1, P3 ;  /* 0x00000007050d7211 */ /* 0x080fe200018f0eff */
[----:B------:R-:W1:Y:S01]  /*1cda0*/  LDS.128 R24, [R24] ;  /* 0x0000000018187984 */ /* 0x000e620000000c00 */
[----:B--2---:R-:W-:Y:S01]  /*1cdb0*/  IADD3 R16, P6, R23, R6, RZ ;  /* 0x0000000617107210 */ /* 0x004fe20007fde0ff */
[----:B------:R-:W2:Y:S01]  /*1cdc0*/  LDC R30, c[0x0][0x278] ;  /* 0x00009e00ff1e7b82 */ /* 0x000ea20000000800 */
[----:B------:R-:W-:Y:S01]  /*1cdd0*/  PRMT R5, R36, 0x7632, R5 ;  /* 0x0000763224057816 */ /* 0x000fe20000000005 */
[----:B------:R3:W-:Y:S01]  /*1cde0*/  STG.E.U16 desc[UR60][R10.64], R36 ;  /* 0x000000240a007986 */ /* 0x0007e2000c10153c */
[-C--:B------:R-:W-:Y:S02]  /*1cdf0*/  LEA.HI.X.SX32 R15, R116, R7.reuse, 0x1, P5 ;  /* 0x00000007740f7211 */ /* 0x080fe400028f0eff */
[----:B------:R-:W-:-:S03]  /*1ce00*/  LEA.HI.X.SX32 R17, R9, R7, 0x1, P6 ;  /* 0x0000000709117211 */ /* 0x000fc600030f0eff */
[----:B------:R-:W4:Y:S01]  /*1ce10*/  LDC R23, c[0x0][0x278] ;  /* 0x00009e00ff177b82 */ /* 0x000f220000000800 */
[----:B------:R0:W-:Y:S01]  /*1ce20*/  STG.E.U16 desc[UR60][R12.64], R5 ;  /* 0x000000050c007986 */ /* 0x0001e2000c10153c */
[----:B---3--:R-:W-:-:S06]  /*1ce30*/  IMAD R11, R21, 0x1e8, RZ ;  /* 0x000001e8150b7824 */ /* 0x008fcc00078e02ff */
[----:B------:R-:W3:Y:S01]  /*1ce40*/  LDC R9, c[0x0][0x278] ;  /* 0x00009e00ff097b82 */ /* 0x000ee20000000800 */
[----:B------:R-:W-:Y:S04]  /*1ce50*/  STG.E.U16 desc[UR60][R14.64], R37 ;  /* 0x000000250e007986 */ /* 0x000fe8000c10153c */
[----:B------:R1:W-:Y:S03]  /*1ce60*/  STG.E.U16 desc[UR60][R16.64], R18 ;  /* 0x0000001210007986 */ /* 0x0003e6000c10153c */
[----:B------:R-:W2:Y:S01]  /*1ce70*/  LDC R21, c[0x0][0x278] ;  /* 0x00009e00ff157b82 */ /* 0x000ea20000000800 */
[----:B0-----:R-:W-:Y:S01]  /*1ce80*/  IMAD R5, R20, 0xf5, RZ ;  /* 0x000000f514057824 */ /* 0x001fe200078e02ff */
[----:B------:R-:W-:Y:S01]  /*1ce90*/  IADD3 R10, P3, R11, R6, RZ ;  /* 0x000000060b0a7210 */ /* 0x000fe20007f7e0ff */
[----:B-----5:R-:W-:-:S05]  /*1cea0*/  IMAD R29, R29, 0x1ec, RZ ;  /* 0x000001ec1d1d7824 */ /* 0x020fca00078e02ff */
[----:B------:R-:W0:Y:S01]  /*1ceb0*/  LDC R22, c[0x0][0x278] ;  /* 0x00009e00ff167b82 */ /* 0x000e220000000800 */
[----:B------:R-:W-:-:S07]  /*1cec0*/  IADD3 R12, P5, R19, R6, RZ ;  /* 0x00000006130c7210 */ /* 0x000fce0007fbe0ff */
[----:B-1----:R-:W1:Y:S01]  /*1ced0*/  LDC R16, c[0x0][0x278] ;  /* 0x00009e00ff107b82 */ /* 0x002e620000000800 */
[-C--:B------:R-:W-:Y:S02]  /*1cee0*/  LEA.HI.X.SX32 R11, R113, R7.reuse, 0x1, P3 ;  /* 0x00000007710b7211 */ /* 0x080fe400018f0eff */
[----:B------:R-:W-:Y:S02]  /*1cef0*/  LEA.HI.X.SX32 R13, R5, R7, 0x1, P5 ;  /* 0x00000007050d7211 */ /* 0x000fe400028f0eff */
[----:B------:R-:W-:Y:S01]  /*1cf00*/  PRMT R5, R38, 0x7632, R5 ;  /* 0x0000763226057816 */ /* 0x000fe20000000005 */
[----:B----4-:R-:W-:Y:S01]  /*1cf10*/  IMAD R17, R23, 0x1ee, RZ ;  /* 0x000001ee17117824 */ /* 0x010fe200078e02ff */
[----:B------:R4:W-:Y:S01]  /*1cf20*/  STG.E.U16 desc[UR60][R10.64], R38 ;  /* 0x000000260a007986 */ /* 0x0009e2000c10153c */
[----:B------:R-:W5:Y:S03]  /*1cf30*/  LDC R20, c[0x0][0x278] ;  /* 0x00009e00ff147b82 */ /* 0x000f660000000800 */
[----:B------:R3:W-:Y:S01]  /*1cf40*/  STG.E.U16 desc[UR60][R12.64], R5 ;  /* 0x000000050c007986 */ /* 0x0007e2000c10153c */
[----:B------:R-:W-:Y:S01]  /*1cf50*/  IADD3 R14, P6, R29, R6, RZ ;  /* 0x000000061d0e7210 */ /* 0x000fe20007fde0ff */
[----:B--2---:R-:W-:-:S03]  /*1cf60*/  IMAD R21, R21, 0x1f4, RZ ;  /* 0x000001f415157824 */ /* 0x004fc600078e02ff */
[----:B------:R-:W2:Y:S01]  /*1cf70*/  LDC R18, c[0x0][0x278] ;  /* 0x00009e00ff127b82 */ /* 0x000ea20000000800 */
[----:B----4-:R-:W-:Y:S01]  /*1cf80*/  IMAD R11, R28, 0x1f0, RZ ;  /* 0x000001f01c0b7824 */ /* 0x010fe200078e02ff */
[----:B------:R-:W-:Y:S01]  /*1cf90*/  IADD3 R10, P5, R17, R6, RZ ;  /* 0x00000006110a7210 */ /* 0x000fe20007fbe0ff */
[----:B---3--:R-:W-:-:S03]  /*1cfa0*/  IMAD R5, R9, 0xf7, RZ ;  /* 0x000000f709057824 */ /* 0x008fc600078e02ff */
[-C--:B------:R-:W-:Y:S02]  /*1cfb0*/  IADD3 R12, P3, R11, R6.reuse, RZ ;  /* 0x000000060b0c7210 */ /* 0x080fe40007f7e0ff */
[----:B------:R-:W3:Y:S01]  /*1cfc0*/  LDC R23, c[0x0][0x278] ;  /* 0x00009e00ff177b82 */ /* 0x000ee20000000800 */
[-C--:B------:R-:W-:Y:S02]  /*1cfd0*/  LEA.HI.X.SX32 R15, R118, R7.reuse, 0x1, P6 ;  /* 0x00000007760f7211 */ /* 0x080fe400030f0eff */
[----:B------:R-:W-:Y:S01]  /*1cfe0*/  LEA.HI.X.SX32 R11, R5, R7, 0x1, P5 ;  /* 0x00000007050b7211 */ /* 0x000fe200028f0eff */
[----:B-1----:R-:W-:Y:S01]  /*1cff0*/  IMAD R5, R16, 0xf9, RZ ;  /* 0x000000f910057824 */ /* 0x002fe200078e02ff */
[----:B------:R-:W-:-:S03]  /*1d000*/  IADD3 R16, P6, R21, R6, RZ ;  /* 0x0000000615107210 */ /* 0x000fc60007fde0ff */
[----:B------:R-:W1:Y:S08]  /*1d010*/  LDC R29, c[0x0][0x278] ;  /* 0x00009e00ff1d7b82 */ /* 0x000e700000000800 */
[----:B------:R-:W4:Y:S01]  /*1d020*/  LDC R21, c[0x0][0x278] ;  /* 0x00009e00ff157b82 */ /* 0x000f220000000800 */
[----:B------:R0:W-:Y:S07]  /*1d030*/  STG.E.U16 desc[UR60][R14.64], R39 ;  /* 0x000000270e007986 */ /* 0x0001ee000c10153c */
[----:B------:R-:W4:Y:S08]  /*1d040*/  LDC R19, c[0x0][0x278] ;  /* 0x00009e00ff137b82 */ /* 0x000f300000000800 */
[----:B------:R-:W4:Y:S01]  /*1d050*/  LDC R9, c[0x0][0x278] ;  /* 0x00009e00ff097b82 */ /* 0x000f220000000800 */
[----:B0-----:R-:W-:Y:S01]  /*1d060*/  IMAD R15, R30, 0x1f2, RZ ;  /* 0x000001f21e0f7824 */ /* 0x001fe200078e02ff */
[----:B------:R-:W-:Y:S01]  /*1d070*/  PRMT R32, R39, 0x7632, R32 ;  /* 0x0000763227207816 */ /* 0x000fe20000000020 */
[----:B-----5:R-:W-:-:S03]  /*1d080*/  IMAD R31, R20, 0x1f6, RZ ;  /* 0x000001f6141f7824 */ /* 0x020fc600078e02ff */
[-C--:B------:R-:W-:Y:S01]  /*1d090*/  IADD3 R14, P5, R15, R6.reuse, RZ ;  /* 0x000000060f0e7210 */ /* 0x080fe20007fbe0ff */
[----:B------:R0:W-:Y:S01]  /*1d0a0*/  STG.E.U16 desc[UR60][R10.64], R32 ;  /* 0x000000200a007986 */ /* 0x0001e2000c10153c */
[-C--:B------:R-:W-:Y:S02]  /*1d0b0*/  LEA.HI.X.SX32 R13, R124, R7.reuse, 0x1, P3 ;  /* 0x000000077c0d7211 */ /* 0x080fe400018f0eff */
[-C--:B------:R-:W-:Y:S01]  /*1d0c0*/  LEA.HI.X.SX32 R15, R5, R7.reuse, 0x1, P5 ;  /* 0x00000007050f7211 */ /* 0x080fe200028f0eff */
[----:B--2---:R-:W-:Y:S01]  /*1d0d0*/  IMAD R5, R18, 0xfb, RZ ;  /* 0x000000fb12057824 */ /* 0x004fe200078e02ff */
[----:B------:R-:W-:Y:S01]  /*1d0e0*/  PRMT R28, R24, 0x7632, R28 ;  /* 0x00007632181c7816 */ /* 0x000fe2000000001c */
[----:B---3--:R-:W-:Y:S01]  /*1d0f0*/  IMAD R23, R23, 0x1fa, RZ ;  /* 0x000001fa17177824 */ /* 0x008fe200078e02ff */
[----:B------:R-:W-:Y:S01]  /*1d100*/  LEA.HI.X.SX32 R17, R88, R7, 0x1, P6 ;  /* 0x0000000758117211 */ /* 0x000fe200030f0eff */
[----:B------:R2:W-:Y:S01]  /*1d110*/  STG.E.U16 desc[UR60][R12.64], R24 ;  /* 0x000000180c007986 */ /* 0x0005e2000c10153c */
[----:B0-----:R-:W-:Y:S01]  /*1d120*/  IMAD R11, R22, 0x1f8, RZ ;  /* 0x000001f8160b7824 */ /* 0x001fe200078e02ff */
[-C--:B------:R-:W-:Y:S01]  /*1d130*/  IADD3 R10, P5, R31, R6.reuse, RZ ;  /* 0x000000061f0a7210 */ /* 0x080fe20007fbe0ff */
[----:B-1----:R-:W-:Y:S01]  /*1d140*/  IMAD R29, R29, 0x1fc, RZ ;  /* 0x000001fc1d1d7824 */ /* 0x002fe200078e02ff */
[----:B------:R0:W-:Y:S01]  /*1d150*/  STG.E.U16 desc[UR60][R14.64], R28 ;  /* 0x0000001c0e007986 */ /* 0x0001e2000c10153c */
[----:B----4-:R-:W-:Y:S01]  /*1d160*/  IMAD R21, R21, 0x1fe, RZ ;  /* 0x000001fe15157824 */ /* 0x010fe200078e02ff */
[----:B--2---:R-:W-:-:S02]  /*1d170*/  IADD3 R12, P3, R11, R6, RZ ;  /* 0x000000060b0c7210 */ /* 0x004fc40007f7e0ff */
[-C--:B------:R-:W-:Y:S01]  /*1d180*/  LEA.HI.X.SX32 R11, R5, R7.reuse, 0x1, P5 ;  /* 0x00000007050b7211 */ /* 0x080fe200028f0eff */
[----:B------:R-:W-:Y:S01]  /*1d190*/  IMAD R5, R19, 0xfd, RZ ;  /* 0x000000fd13057824 */ /* 0x000fe200078e02ff */
[----:B------:R1:W-:Y:S01]  /*1d1a0*/  STG.E.U16 desc[UR60][R16.64], R25 ;  /* 0x0000001910007986 */ /* 0x0003e2000c10153c */
[----:B0-----:R-:W-:Y:S01]  /*1d1b0*/  PRMT R15, R25, 0x7632, R15 ;  /* 0x00007632190f7816 */ /* 0x001fe2000000000f */
[----:B------:R-:W-:Y:S01]  /*1d1c0*/  IMAD R9, R9, 0xff, RZ ;  /* 0x000000ff09097824 */ /* 0x000fe200078e02ff */
[-C--:B------:R-:W-:Y:S02]  /*1d1d0*/  IADD3 R14, P5, R23, R6.reuse, RZ ;  /* 0x00000006170e7210 */ /* 0x080fe40007fbe0ff */
[----:B------:R-:W-:Y:S01]  /*1d1e0*/  LEA.HI.X.SX32 R13, R89, R7, 0x1, P3 ;  /* 0x00000007590d7211 */ /* 0x000fe200018f0eff */
[----:B------:R0:W-:Y:S01]  /*1d1f0*/  STG.E.U16 desc[UR60][R10.64], R15 ;  /* 0x0000000f0a007986 */ /* 0x0001e2000c10153c */
[-C--:B-1----:R-:W-:Y:S02]  /*1d200*/  IADD3 R16, P6, R29, R6.reuse, RZ ;  /* 0x000000061d107210 */ /* 0x082fe40007fde0ff */
[----:B------:R-:W-:-:S02]  /*1d210*/  IADD3 R6, P3, R21, R6, RZ ;  /* 0x0000000615067210 */ /* 0x000fc40007f7e0ff */
[-C--:B------:R-:W-:Y:S02]  /*1d220*/  LEA.HI.X.SX32 R17, R126, R7.reuse, 0x1, P6 ;  /* 0x000000077e117211 */ /* 0x080fe400030f0eff */
[----:B------:R-:W-:Y:S02]  /*1d230*/  PRMT R18, R27, 0x7632, R18 ;  /* 0x000076321b127816 */ /* 0x000fe40000000012 */
[-C--:B0-----:R-:W-:Y:S02]  /*1d240*/  LEA.HI.X.SX32 R15, R5, R7.reuse, 0x1, P5 ;  /* 0x00000007050f7211 */ /* 0x081fe400028f0eff */
[----:B------:R-:W-:Y:S02]  /*1d250*/  PRMT R11, R26, 0x7632, R11 ;  /* 0x000076321a0b7816 */ /* 0x000fe4000000000b */
[----:B------:R-:W-:Y:S01]  /*1d260*/  LEA.HI.X.SX32 R7, R9, R7, 0x1, P3 ;  /* 0x0000000709077211 */ /* 0x000fe200018f0eff */
[----:B------:R0:W-:Y:S04]  /*1d270*/  STG.E.U16 desc[UR60][R12.64], R26 ;  /* 0x0000001a0c007986 */ /* 0x0001e8000c10153c */
[----:B------:R1:W-:Y:S04]  /*1d280*/  STG.E.U16 desc[UR60][R14.64], R11 ;  /* 0x0000000b0e007986 */ /* 0x0003e8000c10153c */
[----:B------:R-:W-:Y:S04]  /*1d290*/  STG.E.U16 desc[UR60][R16.64], R27 ;  /* 0x0000001b10007986 */ /* 0x000fe8000c10153c */
[----:B------:R-:W-:Y:S01]  /*1d2a0*/  STG.E.U16 desc[UR60][R6.64], R18 ;  /* 0x0000001206007986 */ /* 0x000fe2000c10153c */
[----:B------:R-:W-:-:S02]  /*1d2b0*/  FSEL R225, R225, -INF , P0 ;  /* 0xff800000e1e17808 */ /* 0x000fc40000000000 */
[----:B------:R-:W-:Y:S02]  /*1d2c0*/  FSEL R10, R223, -INF , P2 ;  /* 0xff800000df0a7808 */ /* 0x000fe40001000000 */
[----:B------:R-:W-:Y:S02]  /*1d2d0*/  FSEL R5, R218, -INF , P1 ;  /* 0xff800000da057808 */ /* 0x000fe40000800000 */
[----:B------:R-:W-:Y:S01]  /*1d2e0*/  FSEL R213, R213, -INF , P4 ;  /* 0xff800000d5d57808 */ /* 0x000fe20002000000 */
[----:B0-----:R-:W-:Y:S01]  /*1d2f0*/  FFMA R12, R225, 0.69314718246459960938, R4 ;  /* 0x3f317218e10c7823 */ /* 0x001fe20000000004 */
[----:B------:R-:W-:Y:S01]  /*1d300*/  FFMA R13, R10, 0.69314718246459960938, R3 ;  /* 0x3f3172180a0d7823 */ /* 0x000fe20000000003 */
[----:B------:R-:W-:Y:S01]  /*1d310*/  BAR.SYNC.DEFER_BLOCKING 0x0 ;  /* 0x0000000000007b1d */ /* 0x000fe20000010000 */
[----:B------:R-:W-:Y:S01]  /*1d320*/  FFMA R212, R5, 0.69314718246459960938, R2 ;  /* 0x3f31721805d47823 */ /* 0x000fe20000000002 */
[----:B------:R-:W-:-:S06]  /*1d330*/  FFMA R213, R213, 0.69314718246459960938, R0 ;  /* 0x3f317218d5d57823 */ /* 0x000fcc0000000000 */
[----:B------:R-:W0:Y:S08]  /*1d340*/  LDC R0, c[0x0][0x27c] ;  /* 0x00009f00ff007b82 */ /* 0x000e300000000800 */
[----:B-1----:R-:W1:Y:S01]  /*1d350*/  LDC.64 R10, c[0x0][0x230] ;  /* 0x00008c00ff0a7b82 */ /* 0x002e620000000a00 */
[----:B------:R-:W-:Y:S04]  /*1d360*/  STS.64 [R8], R12 ;  /* 0x0000000c08007388 */ /* 0x000fe80000000a00 */
[----:B------:R-:W-:Y:S03]  /*1d370*/  STS.64 [R8+0x100], R212 ;  /* 0x000100d408007388 */ /* 0x000fe60000000a00 */
[----:B------:R-:W-:Y:S01]  /*1d380*/  BAR.SYNC.DEFER_BLOCKING 0x0 ;  /* 0x0000000000007b1d */ /* 0x000fe20000010000 */
[----:B0-----:R-:W-:-:S05]  /*1d390*/  IMAD R0, R198, R0, RZ ;  /* 0x00000000c6007224 */ /* 0x001fca00078e02ff */
[----:B------:R-:W0:Y:S01]  /*1d3a0*/  LDS R203, [R203] ;  /* 0x00000000cbcb7984 */ /* 0x000e220000000800 */
[----:B------:R-:W-:Y:S02]  /*1d3b0*/  SHF.L.U32 R3, R0, 0x2, RZ ;  /* 0x0000000200037819 */ /* 0x000fe400000006ff */
[----:B------:R-:W-:Y:S01]  /*1d3c0*/  SHF.L.U32 R2, R190, 0x2, RZ ;  /* 0x00000002be027819 */ /* 0x000fe200000006ff */
[----:B------:R-:W-:-:S03]  /*1d3d0*/  IMAD.HI R0, R0, 0x4, RZ ;  /* 0x0000000400007827 */ /* 0x000fc600078e02ff */
[----:B-1----:R-:W-:Y:S01]  /*1d3e0*/  IADD3 R2, P0, P1, R2, R10, R3 ;  /* 0x0000000a02027210 */ /* 0x002fe2000791e003 */
[----:B------:R-:W-:-:S05]  /*1d3f0*/  IMAD.HI R4, R190, 0x4, RZ ;  /* 0x00000004be047827 */ /* 0x000fca00078e02ff */
[----:B------:R-:W-:-:S05]  /*1d400*/  IADD3.X R3, R4, R11, R0, P0, P1 ;  /* 0x0000000b04037210 */ /* 0x000fca00007e2400 */
[----:B0-----:R-:W-:Y:S01]  /*1d410*/  STG.E desc[UR60][R2.64], R203 ;  /* 0x000000cb02007986 */ /* 0x001fe2000c10193c */
[----:B------:R-:W-:Y:S05]  /*1d420*/  EXIT ;  /* 0x000000000000794d */ /* 0x000fea0003800000 */
.L_x_2:
[----:B------:R-:W-:-:S00]  /*1d430*/  BRA `(.L_x_2) ;  /* 0xfffffffc00fc7947 */ /* 0x000fc0000383ffff */
[----:B------:R-:W-:-:S00]  /*1d440*/  NOP ;  /* 0x0000000000007918 */ /* 0x000fc00000000000 */
        /* <DEDUP_REMOVED lines=11> */
.L_x_3:


//--------------------- .nv.global.init           --------------------------
	.section	.nv.global.init,"aw",@progbits
.nv.global.init:
	.type		_$_str,@object
	.size		_$_str,(.L_0 - _$_str)
_$_str:
        /*0000*/ 	.byte	0x5f, 0x5f, 0x43, 0x55, 0x44, 0x41, 0x5f, 0x46, 0x54, 0x5a, 0x00
.L_0:


//--------------------- .nv.shared.attn_fwd       --------------------------
	.section	.nv.shared.attn_fwd,"aw",@nobits
	.sectionflags	@""
	.align	16
	.zero		1024


//--------------------- .nv.shared.reserved.0     --------------------------
	.section	.nv.shared.reserved.0,"aw",@nobits
	.weak		__nv_reservedSMEM_offset_0_alias
	.size		__nv_reservedSMEM_offset_0_alias, 0, 0
	.other		__nv_reservedSMEM_offset_0_alias,@"STO_CUDA_RESERVED_SHARED STV_DEFAULT"
__nv_reservedSMEM_offset_0_alias:
	.zero		0


//--------------------- .nv.constant0.attn_fwd    --------------------------
	.section	.nv.constant0.attn_fwd,"a",@progbits
	.sectionflags	@""
	.align	4
.nv.constant0.attn_fwd:
	.zero		664


//--------------------- SYMBOLS --------------------------

	.type		.nv.reservedSmem.offset0,@object
	.size		.nv.reservedSmem.offset0,0x4
